	.headerflags	@"EF_CUDA_TEXMODE_UNIFIED EF_CUDA_64BIT_ADDRESS EF_CUDA_SM86 EF_CUDA_VIRTUAL_SM(EF_CUDA_SM86)"
	.elftype	@"ET_EXEC"


//--------------------- .nv.info                  --------------------------
	.section	.nv.info,"",@"SHT_CUDA_INFO"
	.align	4


	//----- nvinfo : EIATTR_REGCOUNT
	.align		4
        /*0000*/ 	.byte	0x04, 0x2f
        /*0002*/ 	.short	(.L_1 - .L_0)
	.align		4
.L_0:
        /*0004*/ 	.word	index@(tvmgen_default_fused_nn_contrib_conv2d_winograd_without_weight_transform_add_nn_relu_1_kernel)
        /*0008*/ 	.word	0x00000024


	//----- nvinfo : EIATTR_FRAME_SIZE
	.align		4
.L_1:
        /*000c*/ 	.byte	0x04, 0x11
        /*000e*/ 	.short	(.L_3 - .L_2)
	.align		4
.L_2:
        /*0010*/ 	.word	index@(tvmgen_default_fused_nn_contrib_conv2d_winograd_without_weight_transform_add_nn_relu_1_kernel)
        /*0014*/ 	.word	0x00000000


	//----- nvinfo : EIATTR_REGCOUNT
	.align		4
.L_3:
        /*0018*/ 	.byte	0x04, 0x2f
        /*001a*/ 	.short	(.L_5 - .L_4)
	.align		4
.L_4:
        /*001c*/ 	.word	index@(tvmgen_default_fused_nn_contrib_conv2d_winograd_without_weight_transform_add_nn_relu_2_kernel)
        /*0020*/ 	.word	0x00000026


	//----- nvinfo : EIATTR_FRAME_SIZE
	.align		4
.L_5:
        /*0024*/ 	.byte	0x04, 0x11
        /*0026*/ 	.short	(.L_7 - .L_6)
	.align		4
.L_6:
        /*0028*/ 	.word	index@(tvmgen_default_fused_nn_contrib_conv2d_winograd_without_weight_transform_add_nn_relu_2_kernel)
        /*002c*/ 	.word	0x00000000


	//----- nvinfo : EIATTR_REGCOUNT
	.align		4
.L_7:
        /*0030*/ 	.byte	0x04, 0x2f
        /*0032*/ 	.short	(.L_9 - .L_8)
	.align		4
.L_8:
        /*0034*/ 	.word	index@(tvmgen_default_fused_nn_contrib_conv2d_winograd_without_weight_transform_add_nn_relu_1_kernel_1)
        /*0038*/ 	.word	0x00000033


	//----- nvinfo : EIATTR_FRAME_SIZE
	.align		4
.L_9:
        /*003c*/ 	.byte	0x04, 0x11
        /*003e*/ 	.short	(.L_11 - .L_10)
	.align		4
.L_10:
        /*0040*/ 	.word	index@(tvmgen_default_fused_nn_contrib_conv2d_winograd_without_weight_transform_add_nn_relu_1_kernel_1)
        /*0044*/ 	.word	0x00000000


	//----- nvinfo : EIATTR_REGCOUNT
	.align		4
.L_11:
        /*0048*/ 	.byte	0x04, 0x2f
        /*004a*/ 	.short	(.L_13 - .L_12)
	.align		4
.L_12:
        /*004c*/ 	.word	index@(tvmgen_default_fused_nn_contrib_conv2d_winograd_without_weight_transform_add_nn_relu_2_kernel_1)
        /*0050*/ 	.word	0x00000040


	//----- nvinfo : EIATTR_FRAME_SIZE
	.align		4
.L_13:
        /*0054*/ 	.byte	0x04, 0x11
        /*0056*/ 	.short	(.L_15 - .L_14)
	.align		4
.L_14:
        /*0058*/ 	.word	index@(tvmgen_default_fused_nn_contrib_conv2d_winograd_without_weight_transform_add_nn_relu_2_kernel_1)
        /*005c*/ 	.word	0x00000000


	//----- nvinfo : EIATTR_REGCOUNT
	.align		4
.L_15:
        /*0060*/ 	.byte	0x04, 0x2f
        /*0062*/ 	.short	(.L_17 - .L_16)
	.align		4
.L_16:
        /*0064*/ 	.word	index@(tvmgen_default_fused_nn_conv2d_add_nn_relu_8_kernel)
        /*0068*/ 	.word	0x00000028


	//----- nvinfo : EIATTR_FRAME_SIZE
	.align		4
.L_17:
        /*006c*/ 	.byte	0x04, 0x11
        /*006e*/ 	.short	(.L_19 - .L_18)
	.align		4
.L_18:
        /*0070*/ 	.word	index@(tvmgen_default_fused_nn_conv2d_add_nn_relu_8_kernel)
        /*0074*/ 	.word	0x00000000


	//----- nvinfo : EIATTR_REGCOUNT
	.align		4
.L_19:
        /*0078*/ 	.byte	0x04, 0x2f
        /*007a*/ 	.short	(.L_21 - .L_20)
	.align		4
.L_20:
        /*007c*/ 	.word	index@(tvmgen_default_fused_nn_conv2d_add_nn_relu_2_kernel)
        /*0080*/ 	.word	0x00000028


	//----- nvinfo : EIATTR_FRAME_SIZE
	.align		4
.L_21:
        /*0084*/ 	.byte	0x04, 0x11
        /*0086*/ 	.short	(.L_23 - .L_22)
	.align		4
.L_22:
        /*0088*/ 	.word	index@(tvmgen_default_fused_nn_conv2d_add_nn_relu_2_kernel)
        /*008c*/ 	.word	0x00000000


	//----- nvinfo : EIATTR_REGCOUNT
	.align		4
.L_23:
        /*0090*/ 	.byte	0x04, 0x2f
        /*0092*/ 	.short	(.L_25 - .L_24)
	.align		4
.L_24:
        /*0094*/ 	.word	index@(tvmgen_default_fused_nn_conv2d_add_1_kernel)
        /*0098*/ 	.word	0x00000047


	//----- nvinfo : EIATTR_FRAME_SIZE
	.align		4
.L_25:
        /*009c*/ 	.byte	0x04, 0x11
        /*009e*/ 	.short	(.L_27 - .L_26)
	.align		4
.L_26:
        /*00a0*/ 	.word	index@(tvmgen_default_fused_nn_conv2d_add_1_kernel)
        /*00a4*/ 	.word	0x00000000


	//----- nvinfo : EIATTR_REGCOUNT
	.align		4
.L_27:
        /*00a8*/ 	.byte	0x04, 0x2f
        /*00aa*/ 	.short	(.L_29 - .L_28)
	.align		4
.L_28:
        /*00ac*/ 	.word	index@(tvmgen_default_fused_nn_conv2d_add_add_nn_relu_2_kernel)
        /*00b0*/ 	.word	0x00000038


	//----- nvinfo : EIATTR_FRAME_SIZE
	.align		4
.L_29:
        /*00b4*/ 	.byte	0x04, 0x11
        /*00b6*/ 	.short	(.L_31 - .L_30)
	.align		4
.L_30:
        /*00b8*/ 	.word	index@(tvmgen_default_fused_nn_conv2d_add_add_nn_relu_2_kernel)
        /*00bc*/ 	.word	0x00000000


	//----- nvinfo : EIATTR_REGCOUNT
	.align		4
.L_31:
        /*00c0*/ 	.byte	0x04, 0x2f
        /*00c2*/ 	.short	(.L_33 - .L_32)
	.align		4
.L_32:
        /*00c4*/ 	.word	index@(tvmgen_default_fused_nn_conv2d_add_nn_relu_11_kernel)
        /*00c8*/ 	.word	0x00000028


	//----- nvinfo : EIATTR_FRAME_SIZE
	.align		4
.L_33:
        /*00cc*/ 	.byte	0x04, 0x11
        /*00ce*/ 	.short	(.L_35 - .L_34)
	.align		4
.L_34:
        /*00d0*/ 	.word	index@(tvmgen_default_fused_nn_conv2d_add_nn_relu_11_kernel)
        /*00d4*/ 	.word	0x00000000


	//----- nvinfo : EIATTR_REGCOUNT
	.align		4
.L_35:
        /*00d8*/ 	.byte	0x04, 0x2f
        /*00da*/ 	.short	(.L_37 - .L_36)
	.align		4
.L_36:
        /*00dc*/ 	.word	index@(tvmgen_default_fused_nn_conv2d_add_nn_relu_5_kernel)
        /*00e0*/ 	.word	0x00000028


	//----- nvinfo : EIATTR_FRAME_SIZE
	.align		4
.L_37:
        /*00e4*/ 	.byte	0x04, 0x11
        /*00e6*/ 	.short	(.L_39 - .L_38)
	.align		4
.L_38:
        /*00e8*/ 	.word	index@(tvmgen_default_fused_nn_conv2d_add_nn_relu_5_kernel)
        /*00ec*/ 	.word	0x00000000


	//----- nvinfo : EIATTR_REGCOUNT
	.align		4
.L_39:
        /*00f0*/ 	.byte	0x04, 0x2f
        /*00f2*/ 	.short	(.L_41 - .L_40)
	.align		4
.L_40:
        /*00f4*/ 	.word	index@(tvmgen_default_fused_nn_conv2d_add_nn_relu_7_kernel)
        /*00f8*/ 	.word	0x00000080


	//----- nvinfo : EIATTR_FRAME_SIZE
	.align		4
.L_41:
        /*00fc*/ 	.byte	0x04, 0x11
        /*00fe*/ 	.short	(.L_43 - .L_42)
	.align		4
.L_42:
        /*0100*/ 	.word	index@(tvmgen_default_fused_nn_conv2d_add_nn_relu_7_kernel)
        /*0104*/ 	.word	0x00000000


	//----- nvinfo : EIATTR_REGCOUNT
	.align		4
.L_43:
        /*0108*/ 	.byte	0x04, 0x2f
        /*010a*/ 	.short	(.L_45 - .L_44)
	.align		4
.L_44:
        /*010c*/ 	.word	index@(tvmgen_default_fused_nn_conv2d_add_nn_relu_kernel)
        /*0110*/ 	.word	0x0000005d


	//----- nvinfo : EIATTR_FRAME_SIZE
	.align		4
.L_45:
        /*0114*/ 	.byte	0x04, 0x11
        /*0116*/ 	.short	(.L_47 - .L_46)
	.align		4
.L_46:
        /*0118*/ 	.word	index@(tvmgen_default_fused_nn_conv2d_add_nn_relu_kernel)
        /*011c*/ 	.word	0x00000000


	//----- nvinfo : EIATTR_REGCOUNT
	.align		4
.L_47:
        /*0120*/ 	.byte	0x04, 0x2f
        /*0122*/ 	.short	(.L_49 - .L_48)
	.align		4
.L_48:
        /*0124*/ 	.word	index@(tvmgen_default_fused_nn_conv2d_add_nn_relu_3_kernel)
        /*0128*/ 	.word	0x00000038


	//----- nvinfo : EIATTR_FRAME_SIZE
	.align		4
.L_49:
        /*012c*/ 	.byte	0x04, 0x11
        /*012e*/ 	.short	(.L_51 - .L_50)
	.align		4
.L_50:
        /*0130*/ 	.word	index@(tvmgen_default_fused_nn_conv2d_add_nn_relu_3_kernel)
        /*0134*/ 	.word	0x00000000


	//----- nvinfo : EIATTR_REGCOUNT
	.align		4
.L_51:
        /*0138*/ 	.byte	0x04, 0x2f
        /*013a*/ 	.short	(.L_53 - .L_52)
	.align		4
.L_52:
        /*013c*/ 	.word	index@(tvmgen_default_fused_nn_contrib_conv2d_winograd_without_weight_transform_add_nn_relu_3_kernel_1)
        /*0140*/ 	.word	0x00000028


	//----- nvinfo : EIATTR_FRAME_SIZE
	.align		4
.L_53:
        /*0144*/ 	.byte	0x04, 0x11
        /*0146*/ 	.short	(.L_55 - .L_54)
	.align		4
.L_54:
        /*0148*/ 	.word	index@(tvmgen_default_fused_nn_contrib_conv2d_winograd_without_weight_transform_add_nn_relu_3_kernel_1)
        /*014c*/ 	.word	0x00000000


	//----- nvinfo : EIATTR_REGCOUNT
	.align		4
.L_55:
        /*0150*/ 	.byte	0x04, 0x2f
        /*0152*/ 	.short	(.L_57 - .L_56)
	.align		4
.L_56:
        /*0154*/ 	.word	index@(tvmgen_default_fused_nn_conv2d_add_add_nn_relu_1_kernel)
        /*0158*/ 	.word	0x00000041


	//----- nvinfo : EIATTR_FRAME_SIZE
	.align		4
.L_57:
        /*015c*/ 	.byte	0x04, 0x11
        /*015e*/ 	.short	(.L_59 - .L_58)
	.align		4
.L_58:
        /*0160*/ 	.word	index@(tvmgen_default_fused_nn_conv2d_add_add_nn_relu_1_kernel)
        /*0164*/ 	.word	0x00000000


	//----- nvinfo : EIATTR_REGCOUNT
	.align		4
.L_59:
        /*0168*/ 	.byte	0x04, 0x2f
        /*016a*/ 	.short	(.L_61 - .L_60)
	.align		4
.L_60:
        /*016c*/ 	.word	index@(tvmgen_default_fused_nn_contrib_conv2d_winograd_without_weight_transform_add_nn_relu_kernel)
        /*0170*/ 	.word	0x00000040


	//----- nvinfo : EIATTR_FRAME_SIZE
	.align		4
.L_61:
        /*0174*/ 	.byte	0x04, 0x11
        /*0176*/ 	.short	(.L_63 - .L_62)
	.align		4
.L_62:
        /*0178*/ 	.word	index@(tvmgen_default_fused_nn_contrib_conv2d_winograd_without_weight_transform_add_nn_relu_kernel)
        /*017c*/ 	.word	0x00000000


	//----- nvinfo : EIATTR_REGCOUNT
	.align		4
.L_63:
        /*0180*/ 	.byte	0x04, 0x2f
        /*0182*/ 	.short	(.L_65 - .L_64)
	.align		4
.L_64:
        /*0184*/ 	.word	index@(tvmgen_default_fused_nn_contrib_conv2d_winograd_without_weight_transform_add_nn_relu_kernel_1)
        /*0188*/ 	.word	0x00000038


	//----- nvinfo : EIATTR_FRAME_SIZE
	.align		4
.L_65:
        /*018c*/ 	.byte	0x04, 0x11
        /*018e*/ 	.short	(.L_67 - .L_66)
	.align		4
.L_66:
        /*0190*/ 	.word	index@(tvmgen_default_fused_nn_contrib_conv2d_winograd_without_weight_transform_add_nn_relu_kernel_1)
        /*0194*/ 	.word	0x00000000


	//----- nvinfo : EIATTR_REGCOUNT
	.align		4
.L_67:
        /*0198*/ 	.byte	0x04, 0x2f
        /*019a*/ 	.short	(.L_69 - .L_68)
	.align		4
.L_68:
        /*019c*/ 	.word	index@(tvmgen_default_fused_nn_contrib_conv2d_winograd_without_weight_transform_add_nn_relu_kernel_2)
        /*01a0*/ 	.word	0x00000028


	//----- nvinfo : EIATTR_FRAME_SIZE
	.align		4
.L_69:
        /*01a4*/ 	.byte	0x04, 0x11
        /*01a6*/ 	.short	(.L_71 - .L_70)
	.align		4
.L_70:
        /*01a8*/ 	.word	index@(tvmgen_default_fused_nn_contrib_conv2d_winograd_without_weight_transform_add_nn_relu_kernel_2)
        /*01ac*/ 	.word	0x00000000


	//----- nvinfo : EIATTR_REGCOUNT
	.align		4
.L_71:
        /*01b0*/ 	.byte	0x04, 0x2f
        /*01b2*/ 	.short	(.L_73 - .L_72)
	.align		4
.L_72:
        /*01b4*/ 	.word	index@(tvmgen_default_fused_nn_conv2d_add_kernel)
        /*01b8*/ 	.word	0x0000003c


	//----- nvinfo : EIATTR_FRAME_SIZE
	.align		4
.L_73:
        /*01bc*/ 	.byte	0x04, 0x11
        /*01be*/ 	.short	(.L_75 - .L_74)
	.align		4
.L_74:
        /*01c0*/ 	.word	index@(tvmgen_default_fused_nn_conv2d_add_kernel)
        /*01c4*/ 	.word	0x00000000


	//----- nvinfo : EIATTR_REGCOUNT
	.align		4
.L_75:
        /*01c8*/ 	.byte	0x04, 0x2f
        /*01ca*/ 	.short	(.L_77 - .L_76)
	.align		4
.L_76:
        /*01cc*/ 	.word	index@(tvmgen_default_fused_nn_contrib_conv2d_winograd_without_weight_transform_add_nn_relu_1_kernel_2)
        /*01d0*/ 	.word	0x0000001e


	//----- nvinfo : EIATTR_FRAME_SIZE
	.align		4
.L_77:
        /*01d4*/ 	.byte	0x04, 0x11
        /*01d6*/ 	.short	(.L_79 - .L_78)
	.align		4
.L_78:
        /*01d8*/ 	.word	index@(tvmgen_default_fused_nn_contrib_conv2d_winograd_without_weight_transform_add_nn_relu_1_kernel_2)
        /*01dc*/ 	.word	0x00000000


	//----- nvinfo : EIATTR_REGCOUNT
	.align		4
.L_79:
        /*01e0*/ 	.byte	0x04, 0x2f
        /*01e2*/ 	.short	(.L_81 - .L_80)
	.align		4
.L_80:
        /*01e4*/ 	.word	index@(tvmgen_default_fused_nn_conv2d_add_nn_relu_4_kernel)
        /*01e8*/ 	.word	0x00000038


	//----- nvinfo : EIATTR_FRAME_SIZE
	.align		4
.L_81:
        /*01ec*/ 	.byte	0x04, 0x11
        /*01ee*/ 	.short	(.L_83 - .L_82)
	.align		4
.L_82:
        /*01f0*/ 	.word	index@(tvmgen_default_fused_nn_conv2d_add_nn_relu_4_kernel)
        /*01f4*/ 	.word	0x00000000


	//----- nvinfo : EIATTR_REGCOUNT
	.align		4
.L_83:
        /*01f8*/ 	.byte	0x04, 0x2f
        /*01fa*/ 	.short	(.L_85 - .L_84)
	.align		4
.L_84:
        /*01fc*/ 	.word	index@(tvmgen_default_fused_nn_batch_flatten_kernel)
        /*0200*/ 	.word	0x00000008


	//----- nvinfo : EIATTR_FRAME_SIZE
	.align		4
.L_85:
        /*0204*/ 	.byte	0x04, 0x11
        /*0206*/ 	.short	(.L_87 - .L_86)
	.align		4
.L_86:
        /*0208*/ 	.word	index@(tvmgen_default_fused_nn_batch_flatten_kernel)
        /*020c*/ 	.word	0x00000000


	//----- nvinfo : EIATTR_REGCOUNT
	.align		4
.L_87:
        /*0210*/ 	.byte	0x04, 0x2f
        /*0212*/ 	.short	(.L_89 - .L_88)
	.align		4
.L_88:
        /*0214*/ 	.word	index@(tvmgen_default_fused_nn_conv2d_add_nn_relu_6_kernel)
        /*0218*/ 	.word	0x00000040


	//----- nvinfo : EIATTR_FRAME_SIZE
	.align		4
.L_89:
        /*021c*/ 	.byte	0x04, 0x11
        /*021e*/ 	.short	(.L_91 - .L_90)
	.align		4
.L_90:
        /*0220*/ 	.word	index@(tvmgen_default_fused_nn_conv2d_add_nn_relu_6_kernel)
        /*0224*/ 	.word	0x00000000


	//----- nvinfo : EIATTR_REGCOUNT
	.align		4
.L_91:
        /*0228*/ 	.byte	0x04, 0x2f
        /*022a*/ 	.short	(.L_93 - .L_92)
	.align		4
.L_92:
        /*022c*/ 	.word	index@(tvmgen_default_fused_nn_conv2d_add_nn_relu_10_kernel)
        /*0230*/ 	.word	0x00000038


	//----- nvinfo : EIATTR_FRAME_SIZE
	.align		4
.L_93:
        /*0234*/ 	.byte	0x04, 0x11
        /*0236*/ 	.short	(.L_95 - .L_94)
	.align		4
.L_94:
        /*0238*/ 	.word	index@(tvmgen_default_fused_nn_conv2d_add_nn_relu_10_kernel)
        /*023c*/ 	.word	0x00000000


	//----- nvinfo : EIATTR_REGCOUNT
	.align		4
.L_95:
        /*0240*/ 	.byte	0x04, 0x2f
        /*0242*/ 	.short	(.L_97 - .L_96)
	.align		4
.L_96:
        /*0244*/ 	.word	index@(tvmgen_default_fused_nn_conv2d_add_add_nn_relu_kernel)
        /*0248*/ 	.word	0x0000003e


	//----- nvinfo : EIATTR_FRAME_SIZE
	.align		4
.L_97:
        /*024c*/ 	.byte	0x04, 0x11
        /*024e*/ 	.short	(.L_99 - .L_98)
	.align		4
.L_98:
        /*0250*/ 	.word	index@(tvmgen_default_fused_nn_conv2d_add_add_nn_relu_kernel)
        /*0254*/ 	.word	0x00000000


	//----- nvinfo : EIATTR_REGCOUNT
	.align		4
.L_99:
        /*0258*/ 	.byte	0x04, 0x2f
        /*025a*/ 	.short	(.L_101 - .L_100)
	.align		4
.L_100:
        /*025c*/ 	.word	index@(tvmgen_default_fused_nn_global_avg_pool2d_kernel)
        /*0260*/ 	.word	0x00000010


	//----- nvinfo : EIATTR_FRAME_SIZE
	.align		4
.L_101:
        /*0264*/ 	.byte	0x04, 0x11
        /*0266*/ 	.short	(.L_103 - .L_102)
	.align		4
.L_102:
        /*0268*/ 	.word	index@(tvmgen_default_fused_nn_global_avg_pool2d_kernel)
        /*026c*/ 	.word	0x00000000


	//----- nvinfo : EIATTR_REGCOUNT
	.align		4
.L_103:
        /*0270*/ 	.byte	0x04, 0x2f
        /*0272*/ 	.short	(.L_105 - .L_104)
	.align		4
.L_104:
        /*0274*/ 	.word	index@(tvmgen_default_fused_nn_dense_add_kernel)
        /*0278*/ 	.word	0x0000003e


	//----- nvinfo : EIATTR_FRAME_SIZE
	.align		4
.L_105:
        /*027c*/ 	.byte	0x04, 0x11
        /*027e*/ 	.short	(.L_107 - .L_106)
	.align		4
.L_106:
        /*0280*/ 	.word	index@(tvmgen_default_fused_nn_dense_add_kernel)
        /*0284*/ 	.word	0x00000000


	//----- nvinfo : EIATTR_REGCOUNT
	.align		4
.L_107:
        /*0288*/ 	.byte	0x04, 0x2f
        /*028a*/ 	.short	(.L_109 - .L_108)
	.align		4
.L_108:
        /*028c*/ 	.word	index@(tvmgen_default_fused_nn_conv2d_add_nn_relu_9_kernel)
        /*0290*/ 	.word	0x00000028


	//----- nvinfo : EIATTR_FRAME_SIZE
	.align		4
.L_109:
        /*0294*/ 	.byte	0x04, 0x11
        /*0296*/ 	.short	(.L_111 - .L_110)
	.align		4
.L_110:
        /*0298*/ 	.word	index@(tvmgen_default_fused_nn_conv2d_add_nn_relu_9_kernel)
        /*029c*/ 	.word	0x00000000


	//----- nvinfo : EIATTR_REGCOUNT
	.align		4
.L_111:
        /*02a0*/ 	.byte	0x04, 0x2f
        /*02a2*/ 	.short	(.L_113 - .L_112)
	.align		4
.L_112:
        /*02a4*/ 	.word	index@(tvmgen_default_fused_nn_conv2d_add_2_kernel)
        /*02a8*/ 	.word	0x00000038


	//----- nvinfo : EIATTR_FRAME_SIZE
	.align		4
.L_113:
        /*02ac*/ 	.byte	0x04, 0x11
        /*02ae*/ 	.short	(.L_115 - .L_114)
	.align		4
.L_114:
        /*02b0*/ 	.word	index@(tvmgen_default_fused_nn_conv2d_add_2_kernel)
        /*02b4*/ 	.word	0x00000000


	//----- nvinfo : EIATTR_REGCOUNT
	.align		4
.L_115:
        /*02b8*/ 	.byte	0x04, 0x2f
        /*02ba*/ 	.short	(.L_117 - .L_116)
	.align		4
.L_116:
        /*02bc*/ 	.word	index@(tvmgen_default_fused_nn_max_pool2d_kernel)
        /*02c0*/ 	.word	0x00000014


	//----- nvinfo : EIATTR_FRAME_SIZE
	.align		4
.L_117:
        /*02c4*/ 	.byte	0x04, 0x11
        /*02c6*/ 	.short	(.L_119 - .L_118)
	.align		4
.L_118:
        /*02c8*/ 	.word	index@(tvmgen_default_fused_nn_max_pool2d_kernel)
        /*02cc*/ 	.word	0x00000000


	//----- nvinfo : EIATTR_REGCOUNT
	.align		4
.L_119:
        /*02d0*/ 	.byte	0x04, 0x2f
        /*02d2*/ 	.short	(.L_121 - .L_120)
	.align		4
.L_120:
        /*02d4*/ 	.word	index@(tvmgen_default_fused_nn_conv2d_add_nn_relu_1_kernel)
        /*02d8*/ 	.word	0x00000042


	//----- nvinfo : EIATTR_FRAME_SIZE
	.align		4
.L_121:
        /*02dc*/ 	.byte	0x04, 0x11
        /*02de*/ 	.short	(.L_123 - .L_122)
	.align		4
.L_122:
        /*02e0*/ 	.word	index@(tvmgen_default_fused_nn_conv2d_add_nn_relu_1_kernel)
        /*02e4*/ 	.word	0x00000000


	//----- nvinfo : EIATTR_REGCOUNT
	.align		4
.L_123:
        /*02e8*/ 	.byte	0x04, 0x2f
        /*02ea*/ 	.short	(.L_125 - .L_124)
	.align		4
.L_124:
        /*02ec*/ 	.word	index@(tvmgen_default_fused_nn_global_avg_pool2d_kernel_1)
        /*02f0*/ 	.word	0x0000000a


	//----- nvinfo : EIATTR_FRAME_SIZE
	.align		4
.L_125:
        /*02f4*/ 	.byte	0x04, 0x11
        /*02f6*/ 	.short	(.L_127 - .L_126)
	.align		4
.L_126:
        /*02f8*/ 	.word	index@(tvmgen_default_fused_nn_global_avg_pool2d_kernel_1)
        /*02fc*/ 	.word	0x00000000


	//----- nvinfo : EIATTR_REGCOUNT
	.align		4
.L_127:
        /*0300*/ 	.byte	0x04, 0x2f
        /*0302*/ 	.short	(.L_129 - .L_128)
	.align		4
.L_128:
        /*0304*/ 	.word	index@(tvmgen_default_fused_nn_conv2d_add_add_nn_relu_3_kernel)
        /*0308*/ 	.word	0x00000028


	//----- nvinfo : EIATTR_FRAME_SIZE
	.align		4
.L_129:
        /*030c*/ 	.byte	0x04, 0x11
        /*030e*/ 	.short	(.L_131 - .L_130)
	.align		4
.L_130:
        /*0310*/ 	.word	index@(tvmgen_default_fused_nn_conv2d_add_add_nn_relu_3_kernel)
        /*0314*/ 	.word	0x00000000


	//----- nvinfo : EIATTR_REGCOUNT
	.align		4
.L_131:
        /*0318*/ 	.byte	0x04, 0x2f
        /*031a*/ 	.short	(.L_133 - .L_132)
	.align		4
.L_132:
        /*031c*/ 	.word	index@(tvmgen_default_fused_nn_contrib_conv2d_winograd_without_weight_transform_add_nn_relu_2_kernel_2)
        /*0320*/ 	.word	0x0000001d


	//----- nvinfo : EIATTR_FRAME_SIZE
	.align		4
.L_133:
        /*0324*/ 	.byte	0x04, 0x11
        /*0326*/ 	.short	(.L_135 - .L_134)
	.align		4
.L_134:
        /*0328*/ 	.word	index@(tvmgen_default_fused_nn_contrib_conv2d_winograd_without_weight_transform_add_nn_relu_2_kernel_2)
        /*032c*/ 	.word	0x00000000


	//----- nvinfo : EIATTR_REGCOUNT
	.align		4
.L_135:
        /*0330*/ 	.byte	0x04, 0x2f
        /*0332*/ 	.short	(.L_137 - .L_136)
	.align		4
.L_136:
        /*0334*/ 	.word	index@(tvmgen_default_fused_nn_contrib_conv2d_winograd_without_weight_transform_add_nn_relu_3_kernel_2)
        /*0338*/ 	.word	0x0000001d


	//----- nvinfo : EIATTR_FRAME_SIZE
	.align		4
.L_137:
        /*033c*/ 	.byte	0x04, 0x11
        /*033e*/ 	.short	(.L_139 - .L_138)
	.align		4
.L_138:
        /*0340*/ 	.word	index@(tvmgen_default_fused_nn_contrib_conv2d_winograd_without_weight_transform_add_nn_relu_3_kernel_2)
        /*0344*/ 	.word	0x00000000


	//----- nvinfo : EIATTR_REGCOUNT
	.align		4
.L_139:
        /*0348*/ 	.byte	0x04, 0x2f
        /*034a*/ 	.short	(.L_141 - .L_140)
	.align		4
.L_140:
        /*034c*/ 	.word	index@(tvmgen_default_fused_nn_conv2d_add_3_kernel)
        /*0350*/ 	.word	0x00000028


	//----- nvinfo : EIATTR_FRAME_SIZE
	.align		4
.L_141:
        /*0354*/ 	.byte	0x04, 0x11
        /*0356*/ 	.short	(.L_143 - .L_142)
	.align		4
.L_142:
        /*0358*/ 	.word	index@(tvmgen_default_fused_nn_conv2d_add_3_kernel)
        /*035c*/ 	.word	0x00000000


	//----- nvinfo : EIATTR_REGCOUNT
	.align		4
.L_143:
        /*0360*/ 	.byte	0x04, 0x2f
        /*0362*/ 	.short	(.L_145 - .L_144)
	.align		4
.L_144:
        /*0364*/ 	.word	index@(tvmgen_default_fused_nn_contrib_conv2d_winograd_without_weight_transform_add_nn_relu_3_kernel)
        /*0368*/ 	.word	0x0000001c


	//----- nvinfo : EIATTR_FRAME_SIZE
	.align		4
.L_145:
        /*036c*/ 	.byte	0x04, 0x11
        /*036e*/ 	.short	(.L_147 - .L_146)
	.align		4
.L_146:
        /*0370*/ 	.word	index@(tvmgen_default_fused_nn_contrib_conv2d_winograd_without_weight_transform_add_nn_relu_3_kernel)
        /*0374*/ 	.word	0x00000000


	//----- nvinfo : EIATTR_MIN_STACK_SIZE
	.align		4
.L_147:
        /*0378*/ 	.byte	0x04, 0x12
        /*037a*/ 	.short	(.L_149 - .L_148)
	.align		4
.L_148:
        /*037c*/ 	.word	index@(tvmgen_default_fused_nn_contrib_conv2d_winograd_without_weight_transform_add_nn_relu_3_kernel)
        /*0380*/ 	.word	0x00000000


	//----- nvinfo : EIATTR_MIN_STACK_SIZE
	.align		4
.L_149:
        /*0384*/ 	.byte	0x04, 0x12
        /*0386*/ 	.short	(.L_151 - .L_150)
	.align		4
.L_150:
        /*0388*/ 	.word	index@(tvmgen_default_fused_nn_conv2d_add_3_kernel)
        /*038c*/ 	.word	0x00000000


	//----- nvinfo : EIATTR_MIN_STACK_SIZE
	.align		4
.L_151:
        /*0390*/ 	.byte	0x04, 0x12
        /*0392*/ 	.short	(.L_153 - .L_152)
	.align		4
.L_152:
        /*0394*/ 	.word	index@(tvmgen_default_fused_nn_contrib_conv2d_winograd_without_weight_transform_add_nn_relu_3_kernel_2)
        /*0398*/ 	.word	0x00000000


	//----- nvinfo : EIATTR_MIN_STACK_SIZE
	.align		4
.L_153:
        /*039c*/ 	.byte	0x04, 0x12
        /*039e*/ 	.short	(.L_155 - .L_154)
	.align		4
.L_154:
        /*03a0*/ 	.word	index@(tvmgen_default_fused_nn_contrib_conv2d_winograd_without_weight_transform_add_nn_relu_2_kernel_2)
        /*03a4*/ 	.word	0x00000000


	//----- nvinfo : EIATTR_MIN_STACK_SIZE
	.align		4
.L_155:
        /*03a8*/ 	.byte	0x04, 0x12
        /*03aa*/ 	.short	(.L_157 - .L_156)
	.align		4
.L_156:
        /*03ac*/ 	.word	index@(tvmgen_default_fused_nn_conv2d_add_add_nn_relu_3_kernel)
        /*03b0*/ 	.word	0x00000000


	//----- nvinfo : EIATTR_MIN_STACK_SIZE
	.align		4
.L_157:
        /*03b4*/ 	.byte	0x04, 0x12
        /*03b6*/ 	.short	(.L_159 - .L_158)
	.align		4
.L_158:
        /*03b8*/ 	.word	index@(tvmgen_default_fused_nn_global_avg_pool2d_kernel_1)
        /*03bc*/ 	.word	0x00000000


	//----- nvinfo : EIATTR_MIN_STACK_SIZE
	.align		4
.L_159:
        /*03c0*/ 	.byte	0x04, 0x12
        /*03c2*/ 	.short	(.L_161 - .L_160)
	.align		4
.L_160:
        /*03c4*/ 	.word	index@(tvmgen_default_fused_nn_conv2d_add_nn_relu_1_kernel)
        /*03c8*/ 	.word	0x00000000


	//----- nvinfo : EIATTR_MIN_STACK_SIZE
	.align		4
.L_161:
        /*03cc*/ 	.byte	0x04, 0x12
        /*03ce*/ 	.short	(.L_163 - .L_162)
	.align		4
.L_162:
        /*03d0*/ 	.word	index@(tvmgen_default_fused_nn_max_pool2d_kernel)
        /*03d4*/ 	.word	0x00000000


	//----- nvinfo : EIATTR_MIN_STACK_SIZE
	.align		4
.L_163:
        /*03d8*/ 	.byte	0x04, 0x12
        /*03da*/ 	.short	(.L_165 - .L_164)
	.align		4
.L_164:
        /*03dc*/ 	.word	index@(tvmgen_default_fused_nn_conv2d_add_2_kernel)
        /*03e0*/ 	.word	0x00000000


	//----- nvinfo : EIATTR_MIN_STACK_SIZE
	.align		4
.L_165:
        /*03e4*/ 	.byte	0x04, 0x12
        /*03e6*/ 	.short	(.L_167 - .L_166)
	.align		4
.L_166:
        /*03e8*/ 	.word	index@(tvmgen_default_fused_nn_conv2d_add_nn_relu_9_kernel)
        /*03ec*/ 	.word	0x00000000


	//----- nvinfo : EIATTR_MIN_STACK_SIZE
	.align		4
.L_167:
        /*03f0*/ 	.byte	0x04, 0x12
        /*03f2*/ 	.short	(.L_169 - .L_168)
	.align		4
.L_168:
        /*03f4*/ 	.word	index@(tvmgen_default_fused_nn_dense_add_kernel)
        /*03f8*/ 	.word	0x00000000


	//----- nvinfo : EIATTR_MIN_STACK_SIZE
	.align		4
.L_169:
        /*03fc*/ 	.byte	0x04, 0x12
        /*03fe*/ 	.short	(.L_171 - .L_170)
	.align		4
.L_170:
        /*0400*/ 	.word	index@(tvmgen_default_fused_nn_global_avg_pool2d_kernel)
        /*0404*/ 	.word	0x00000000


	//----- nvinfo : EIATTR_MIN_STACK_SIZE
	.align		4
.L_171:
        /*0408*/ 	.byte	0x04, 0x12
        /*040a*/ 	.short	(.L_173 - .L_172)
	.align		4
.L_172:
        /*040c*/ 	.word	index@(tvmgen_default_fused_nn_conv2d_add_add_nn_relu_kernel)
        /*0410*/ 	.word	0x00000000


	//----- nvinfo : EIATTR_MIN_STACK_SIZE
	.align		4
.L_173:
        /*0414*/ 	.byte	0x04, 0x12
        /*0416*/ 	.short	(.L_175 - .L_174)
	.align		4
.L_174:
        /*0418*/ 	.word	index@(tvmgen_default_fused_nn_conv2d_add_nn_relu_10_kernel)
        /*041c*/ 	.word	0x00000000


	//----- nvinfo : EIATTR_MIN_STACK_SIZE
	.align		4
.L_175:
        /*0420*/ 	.byte	0x04, 0x12
        /*0422*/ 	.short	(.L_177 - .L_176)
	.align		4
.L_176:
        /*0424*/ 	.word	index@(tvmgen_default_fused_nn_conv2d_add_nn_relu_6_kernel)
        /*0428*/ 	.word	0x00000000


	//----- nvinfo : EIATTR_MIN_STACK_SIZE
	.align		4
.L_177:
        /*042c*/ 	.byte	0x04, 0x12
        /*042e*/ 	.short	(.L_179 - .L_178)
	.align		4
.L_178:
        /*0430*/ 	.word	index@(tvmgen_default_fused_nn_batch_flatten_kernel)
        /*0434*/ 	.word	0x00000000


	//----- nvinfo : EIATTR_MIN_STACK_SIZE
	.align		4
.L_179:
        /*0438*/ 	.byte	0x04, 0x12
        /*043a*/ 	.short	(.L_181 - .L_180)
	.align		4
.L_180:
        /*043c*/ 	.word	index@(tvmgen_default_fused_nn_conv2d_add_nn_relu_4_kernel)
        /*0440*/ 	.word	0x00000000


	//----- nvinfo : EIATTR_MIN_STACK_SIZE
	.align		4
.L_181:
        /*0444*/ 	.byte	0x04, 0x12
        /*0446*/ 	.short	(.L_183 - .L_182)
	.align		4
.L_182:
        /*0448*/ 	.word	index@(tvmgen_default_fused_nn_contrib_conv2d_winograd_without_weight_transform_add_nn_relu_1_kernel_2)
        /*044c*/ 	.word	0x00000000


	//----- nvinfo : EIATTR_MIN_STACK_SIZE
	.align		4
.L_183:
        /*0450*/ 	.byte	0x04, 0x12
        /*0452*/ 	.short	(.L_185 - .L_184)
	.align		4
.L_184:
        /*0454*/ 	.word	index@(tvmgen_default_fused_nn_conv2d_add_kernel)
        /*0458*/ 	.word	0x00000000


	//----- nvinfo : EIATTR_MIN_STACK_SIZE
	.align		4
.L_185:
        /*045c*/ 	.byte	0x04, 0x12
        /*045e*/ 	.short	(.L_187 - .L_186)
	.align		4
.L_186:
        /*0460*/ 	.word	index@(tvmgen_default_fused_nn_contrib_conv2d_winograd_without_weight_transform_add_nn_relu_kernel_2)
        /*0464*/ 	.word	0x00000000


	//----- nvinfo : EIATTR_MIN_STACK_SIZE
	.align		4
.L_187:
        /*0468*/ 	.byte	0x04, 0x12
        /*046a*/ 	.short	(.L_189 - .L_188)
	.align		4
.L_188:
        /*046c*/ 	.word	index@(tvmgen_default_fused_nn_contrib_conv2d_winograd_without_weight_transform_add_nn_relu_kernel_1)
        /*0470*/ 	.word	0x00000000


	//----- nvinfo : EIATTR_MIN_STACK_SIZE
	.align		4
.L_189:
        /*0474*/ 	.byte	0x04, 0x12
        /*0476*/ 	.short	(.L_191 - .L_190)
	.align		4
.L_190:
        /*0478*/ 	.word	index@(tvmgen_default_fused_nn_contrib_conv2d_winograd_without_weight_transform_add_nn_relu_kernel)
        /*047c*/ 	.word	0x00000000


	//----- nvinfo : EIATTR_MIN_STACK_SIZE
	.align		4
.L_191:
        /*0480*/ 	.byte	0x04, 0x12
        /*0482*/ 	.short	(.L_193 - .L_192)
	.align		4
.L_192:
        /*0484*/ 	.word	index@(tvmgen_default_fused_nn_conv2d_add_add_nn_relu_1_kernel)
        /*0488*/ 	.word	0x00000000


	//----- nvinfo : EIATTR_MIN_STACK_SIZE
	.align		4
.L_193:
        /*048c*/ 	.byte	0x04, 0x12
        /*048e*/ 	.short	(.L_195 - .L_194)
	.align		4
.L_194:
        /*0490*/ 	.word	index@(tvmgen_default_fused_nn_contrib_conv2d_winograd_without_weight_transform_add_nn_relu_3_kernel_1)
        /*0494*/ 	.word	0x00000000


	//----- nvinfo : EIATTR_MIN_STACK_SIZE
	.align		4
.L_195:
        /*0498*/ 	.byte	0x04, 0x12
        /*049a*/ 	.short	(.L_197 - .L_196)
	.align		4
.L_196:
        /*049c*/ 	.word	index@(tvmgen_default_fused_nn_conv2d_add_nn_relu_3_kernel)
        /*04a0*/ 	.word	0x00000000


	//----- nvinfo : EIATTR_MIN_STACK_SIZE
	.align		4
.L_197:
        /*04a4*/ 	.byte	0x04, 0x12
        /*04a6*/ 	.short	(.L_199 - .L_198)
	.align		4
.L_198:
        /*04a8*/ 	.word	index@(tvmgen_default_fused_nn_conv2d_add_nn_relu_kernel)
        /*04ac*/ 	.word	0x00000000


	//----- nvinfo : EIATTR_MIN_STACK_SIZE
	.align		4
.L_199:
        /*04b0*/ 	.byte	0x04, 0x12
        /*04b2*/ 	.short	(.L_201 - .L_200)
	.align		4
.L_200:
        /*04b4*/ 	.word	index@(tvmgen_default_fused_nn_conv2d_add_nn_relu_7_kernel)
        /*04b8*/ 	.word	0x00000000


	//----- nvinfo : EIATTR_MIN_STACK_SIZE
	.align		4
.L_201:
        /*04bc*/ 	.byte	0x04, 0x12
        /*04be*/ 	.short	(.L_203 - .L_202)
	.align		4
.L_202:
        /*04c0*/ 	.word	index@(tvmgen_default_fused_nn_conv2d_add_nn_relu_5_kernel)
        /*04c4*/ 	.word	0x00000000


	//----- nvinfo : EIATTR_MIN_STACK_SIZE
	.align		4
.L_203:
        /*04c8*/ 	.byte	0x04, 0x12
        /*04ca*/ 	.short	(.L_205 - .L_204)
	.align		4
.L_204:
        /*04cc*/ 	.word	index@(tvmgen_default_fused_nn_conv2d_add_nn_relu_11_kernel)
        /*04d0*/ 	.word	0x00000000


	//----- nvinfo : EIATTR_MIN_STACK_SIZE
	.align		4
.L_205:
        /*04d4*/ 	.byte	0x04, 0x12
        /*04d6*/ 	.short	(.L_207 - .L_206)
	.align		4
.L_206:
        /*04d8*/ 	.word	index@(tvmgen_default_fused_nn_conv2d_add_add_nn_relu_2_kernel)
        /*04dc*/ 	.word	0x00000000


	//----- nvinfo : EIATTR_MIN_STACK_SIZE
	.align		4
.L_207:
        /*04e0*/ 	.byte	0x04, 0x12
        /*04e2*/ 	.short	(.L_209 - .L_208)
	.align		4
.L_208:
        /*04e4*/ 	.word	index@(tvmgen_default_fused_nn_conv2d_add_1_kernel)
        /*04e8*/ 	.word	0x00000000


	//----- nvinfo : EIATTR_MIN_STACK_SIZE
	.align		4
.L_209:
        /*04ec*/ 	.byte	0x04, 0x12
        /*04ee*/ 	.short	(.L_211 - .L_210)
	.align		4
.L_210:
        /*04f0*/ 	.word	index@(tvmgen_default_fused_nn_conv2d_add_nn_relu_2_kernel)
        /*04f4*/ 	.word	0x00000000


	//----- nvinfo : EIATTR_MIN_STACK_SIZE
	.align		4
.L_211:
        /*04f8*/ 	.byte	0x04, 0x12
        /*04fa*/ 	.short	(.L_213 - .L_212)
	.align		4
.L_212:
        /*04fc*/ 	.word	index@(tvmgen_default_fused_nn_conv2d_add_nn_relu_8_kernel)
        /*0500*/ 	.word	0x00000000


	//----- nvinfo : EIATTR_MIN_STACK_SIZE
	.align		4
.L_213:
        /*0504*/ 	.byte	0x04, 0x12
        /*0506*/ 	.short	(.L_215 - .L_214)
	.align		4
.L_214:
        /*0508*/ 	.word	index@(tvmgen_default_fused_nn_contrib_conv2d_winograd_without_weight_transform_add_nn_relu_2_kernel_1)
        /*050c*/ 	.word	0x00000000


	//----- nvinfo : EIATTR_MIN_STACK_SIZE
	.align		4
.L_215:
        /*0510*/ 	.byte	0x04, 0x12
        /*0512*/ 	.short	(.L_217 - .L_216)
	.align		4
.L_216:
        /*0514*/ 	.word	index@(tvmgen_default_fused_nn_contrib_conv2d_winograd_without_weight_transform_add_nn_relu_1_kernel_1)
        /*0518*/ 	.word	0x00000000


	//----- nvinfo : EIATTR_MIN_STACK_SIZE
	.align		4
.L_217:
        /*051c*/ 	.byte	0x04, 0x12
        /*051e*/ 	.short	(.L_219 - .L_218)
	.align		4
.L_218:
        /*0520*/ 	.word	index@(tvmgen_default_fused_nn_contrib_conv2d_winograd_without_weight_transform_add_nn_relu_2_kernel)
        /*0524*/ 	.word	0x00000000


	//----- nvinfo : EIATTR_MIN_STACK_SIZE
	.align		4
.L_219:
        /*0528*/ 	.byte	0x04, 0x12
        /*052a*/ 	.short	(.L_221 - .L_220)
	.align		4
.L_220:
        /*052c*/ 	.word	index@(tvmgen_default_fused_nn_contrib_conv2d_winograd_without_weight_transform_add_nn_relu_1_kernel)
        /*0530*/ 	.word	0x00000000
.L_221:


//--------------------- .nv.info.tvmgen_default_fused_nn_contrib_conv2d_winograd_without_weight_transform_add_nn_relu_3_kernel --------------------------
	.section	.nv.info.tvmgen_default_fused_nn_contrib_conv2d_winograd_without_weight_transform_add_nn_relu_3_kernel,"",@"SHT_CUDA_INFO"
	.sectionflags	@""
	.align	4


	//----- nvinfo : EIATTR_CUDA_API_VERSION
	.align		4
        /*0000*/ 	.byte	0x04, 0x37
        /*0002*/ 	.short	(.L_223 - .L_222)
.L_222:
        /*0004*/ 	.word	0x0000007e


	//----- nvinfo : EIATTR_SW2861232_WAR
	.align		4
.L_223:
        /*0008*/ 	.byte	0x01, 0x35
	.zero		2


	//----- nvinfo : EIATTR_PARAM_CBANK
	.align		4
        /*000c*/ 	.byte	0x04, 0x0a
        /*000e*/ 	.short	(.L_225 - .L_224)
	.align		4
.L_224:
        /*0010*/ 	.word	index@(.nv.constant0.tvmgen_default_fused_nn_contrib_conv2d_winograd_without_weight_transform_add_nn_relu_3_kernel)
        /*0014*/ 	.short	0x0160
        /*0016*/ 	.short	0x0010


	//----- nvinfo : EIATTR_CBANK_PARAM_SIZE
	.align		4
.L_225:
        /*0018*/ 	.byte	0x03, 0x19
        /*001a*/ 	.short	0x0010


	//----- nvinfo : EIATTR_KPARAM_INFO
	.align		4
        /*001c*/ 	.byte	0x04, 0x17
        /*001e*/ 	.short	(.L_227 - .L_226)
.L_226:
        /*0020*/ 	.word	0x00000000
        /*0024*/ 	.short	0x0001
        /*0026*/ 	.short	0x0008
        /*0028*/ 	.byte	0x00, 0xf0, 0x21, 0x00


	//----- nvinfo : EIATTR_KPARAM_INFO
	.align		4
.L_227:
        /*002c*/ 	.byte	0x04, 0x17
        /*002e*/ 	.short	(.L_229 - .L_228)
.L_228:
        /*0030*/ 	.word	0x00000000
        /*0034*/ 	.short	0x0000
        /*0036*/ 	.short	0x0000
        /*0038*/ 	.byte	0x00, 0xf0, 0x21, 0x00


	//----- nvinfo : EIATTR_MAXREG_COUNT
	.align		4
.L_229:
        /*003c*/ 	.byte	0x03, 0x1b
        /*003e*/ 	.short	0x00ff


	//----- nvinfo : EIATTR_EXIT_INSTR_OFFSETS
	.align		4
        /*0040*/ 	.byte	0x04, 0x1c
        /*0042*/ 	.short	(.L_231 - .L_230)


	//   ....[0]....
.L_230:
        /*0044*/ 	.word	0x000007a0


	//----- nvinfo : EIATTR_MAX_THREADS
	.align		4
.L_231:
        /*0048*/ 	.byte	0x04, 0x05
        /*004a*/ 	.short	(.L_233 - .L_232)
.L_232:
        /*004c*/ 	.word	0x00000080
        /*0050*/ 	.word	0x00000001
        /*0054*/ 	.word	0x00000001
.L_233:


//--------------------- .nv.info.tvmgen_default_fused_nn_conv2d_add_3_kernel --------------------------
	.section	.nv.info.tvmgen_default_fused_nn_conv2d_add_3_kernel,"",@"SHT_CUDA_INFO"
	.sectionflags	@""
	.align	4


	//----- nvinfo : EIATTR_CUDA_API_VERSION
	.align		4
        /*0000*/ 	.byte	0x04, 0x37
        /*0002*/ 	.short	(.L_235 - .L_234)
.L_234:
        /*0004*/ 	.word	0x0000007e


	//----- nvinfo : EIATTR_SW2861232_WAR
	.align		4
.L_235:
        /*0008*/ 	.byte	0x01, 0x35
	.zero		2


	//----- nvinfo : EIATTR_PARAM_CBANK
	.align		4
        /*000c*/ 	.byte	0x04, 0x0a
        /*000e*/ 	.short	(.L_237 - .L_236)
	.align		4
.L_236:
        /*0010*/ 	.word	index@(.nv.constant0.tvmgen_default_fused_nn_conv2d_add_3_kernel)
        /*0014*/ 	.short	0x0160
        /*0016*/ 	.short	0x0020


	//----- nvinfo : EIATTR_CBANK_PARAM_SIZE
	.align		4
.L_237:
        /*0018*/ 	.byte	0x03, 0x19
        /*001a*/ 	.short	0x0020


	//----- nvinfo : EIATTR_KPARAM_INFO
	.align		4
        /*001c*/ 	.byte	0x04, 0x17
        /*001e*/ 	.short	(.L_239 - .L_238)
.L_238:
        /*0020*/ 	.word	0x00000000
        /*0024*/ 	.short	0x0003
        /*0026*/ 	.short	0x0018
        /*0028*/ 	.byte	0x00, 0xf0, 0x21, 0x00


	//----- nvinfo : EIATTR_KPARAM_INFO
	.align		4
.L_239:
        /*002c*/ 	.byte	0x04, 0x17
        /*002e*/ 	.short	(.L_241 - .L_240)
.L_240:
        /*0030*/ 	.word	0x00000000
        /*0034*/ 	.short	0x0002
        /*0036*/ 	.short	0x0010
        /*0038*/ 	.byte	0x00, 0xf0, 0x21, 0x00


	//----- nvinfo : EIATTR_KPARAM_INFO
	.align		4
.L_241:
        /*003c*/ 	.byte	0x04, 0x17
        /*003e*/ 	.short	(.L_243 - .L_242)
.L_242:
        /*0040*/ 	.word	0x00000000
        /*0044*/ 	.short	0x0001
        /*0046*/ 	.short	0x0008
        /*0048*/ 	.byte	0x00, 0xf0, 0x21, 0x00


	//----- nvinfo : EIATTR_KPARAM_INFO
	.align		4
.L_243:
        /*004c*/ 	.byte	0x04, 0x17
        /*004e*/ 	.short	(.L_245 - .L_244)
.L_244:
        /*0050*/ 	.word	0x00000000
        /*0054*/ 	.short	0x0000
        /*0056*/ 	.short	0x0000
        /*0058*/ 	.byte	0x00, 0xf0, 0x21, 0x00


	//----- nvinfo : EIATTR_MAXREG_COUNT
	.align		4
.L_245:
        /*005c*/ 	.byte	0x03, 0x1b
        /*005e*/ 	.short	0x00ff


	//----- nvinfo : EIATTR_EXIT_INSTR_OFFSETS
	.align		4
        /*0060*/ 	.byte	0x04, 0x1c
        /*0062*/ 	.short	(.L_247 - .L_246)


	//   ....[0]....
.L_246:
        /*0064*/ 	.word	0x00000b10


	//----- nvinfo : EIATTR_CTAIDZ_USED
	.align		4
.L_247:
        /*0068*/ 	.byte	0x01, 0x04
	.zero		2


	//----- nvinfo : EIATTR_MAX_THREADS
	.align		4
        /*006c*/ 	.byte	0x04, 0x05
        /*006e*/ 	.short	(.L_249 - .L_248)
.L_248:
        /*0070*/ 	.word	0x000000e0
        /*0074*/ 	.word	0x00000001
        /*0078*/ 	.word	0x00000001
.L_249:


//--------------------- .nv.info.tvmgen_default_fused_nn_contrib_conv2d_winograd_without_weight_transform_add_nn_relu_3_kernel_2 --------------------------
	.section	.nv.info.tvmgen_default_fused_nn_contrib_conv2d_winograd_without_weight_transform_add_nn_relu_3_kernel_2,"",@"SHT_CUDA_INFO"
	.sectionflags	@""
	.align	4


	//----- nvinfo : EIATTR_CUDA_API_VERSION
	.align		4
        /*0000*/ 	.byte	0x04, 0x37
        /*0002*/ 	.short	(.L_251 - .L_250)
.L_250:
        /*0004*/ 	.word	0x0000007e


	//----- nvinfo : EIATTR_SW2861232_WAR
	.align		4
.L_251:
        /*0008*/ 	.byte	0x01, 0x35
	.zero		2


	//----- nvinfo : EIATTR_PARAM_CBANK
	.align		4
        /*000c*/ 	.byte	0x04, 0x0a
        /*000e*/ 	.short	(.L_253 - .L_252)
	.align		4
.L_252:
        /*0010*/ 	.word	index@(.nv.constant0.tvmgen_default_fused_nn_contrib_conv2d_winograd_without_weight_transform_add_nn_relu_3_kernel_2)
        /*0014*/ 	.short	0x0160
        /*0016*/ 	.short	0x0018


	//----- nvinfo : EIATTR_CBANK_PARAM_SIZE
	.align		4
.L_253:
        /*0018*/ 	.byte	0x03, 0x19
        /*001a*/ 	.short	0x0018


	//----- nvinfo : EIATTR_KPARAM_INFO
	.align		4
        /*001c*/ 	.byte	0x04, 0x17
        /*001e*/ 	.short	(.L_255 - .L_254)
.L_254:
        /*0020*/ 	.word	0x00000000
        /*0024*/ 	.short	0x0002
        /*0026*/ 	.short	0x0010
        /*0028*/ 	.byte	0x00, 0xf0, 0x21, 0x00


	//----- nvinfo : EIATTR_KPARAM_INFO
	.align		4
.L_255:
        /*002c*/ 	.byte	0x04, 0x17
        /*002e*/ 	.short	(.L_257 - .L_256)
.L_256:
        /*0030*/ 	.word	0x00000000
        /*0034*/ 	.short	0x0001
        /*0036*/ 	.short	0x0008
        /*0038*/ 	.byte	0x00, 0xf0, 0x21, 0x00


	//----- nvinfo : EIATTR_KPARAM_INFO
	.align		4
.L_257:
        /*003c*/ 	.byte	0x04, 0x17
        /*003e*/ 	.short	(.L_259 - .L_258)
.L_258:
        /*0040*/ 	.word	0x00000000
        /*0044*/ 	.short	0x0000
        /*0046*/ 	.short	0x0000
        /*0048*/ 	.byte	0x00, 0xf0, 0x21, 0x00


	//----- nvinfo : EIATTR_MAXREG_COUNT
	.align		4
.L_259:
        /*004c*/ 	.byte	0x03, 0x1b
        /*004e*/ 	.short	0x00ff


	//----- nvinfo : EIATTR_EXIT_INSTR_OFFSETS
	.align		4
        /*0050*/ 	.byte	0x04, 0x1c
        /*0052*/ 	.short	(.L_261 - .L_260)


	//   ....[0]....
.L_260:
        /*0054*/ 	.word	0x000004d0


	//   ....[1]....
        /*0058*/ 	.word	0x00000530


	//   ....[2]....
        /*005c*/ 	.word	0x00000570


	//----- nvinfo : EIATTR_MAX_THREADS
	.align		4
.L_261:
        /*0060*/ 	.byte	0x04, 0x05
        /*0062*/ 	.short	(.L_263 - .L_262)
.L_262:
        /*0064*/ 	.word	0x00000080
        /*0068*/ 	.word	0x00000001
        /*006c*/ 	.word	0x00000001
.L_263:


//--------------------- .nv.info.tvmgen_default_fused_nn_contrib_conv2d_winograd_without_weight_transform_add_nn_relu_2_kernel_2 --------------------------
	.section	.nv.info.tvmgen_default_fused_nn_contrib_conv2d_winograd_without_weight_transform_add_nn_relu_2_kernel_2,"",@"SHT_CUDA_INFO"
	.sectionflags	@""
	.align	4


	//----- nvinfo : EIATTR_CUDA_API_VERSION
	.align		4
        /*0000*/ 	.byte	0x04, 0x37
        /*0002*/ 	.short	(.L_265 - .L_264)
.L_264:
        /*0004*/ 	.word	0x0000007e


	//----- nvinfo : EIATTR_SW2861232_WAR
	.align		4
.L_265:
        /*0008*/ 	.byte	0x01, 0x35
	.zero		2


	//----- nvinfo : EIATTR_PARAM_CBANK
	.align		4
        /*000c*/ 	.byte	0x04, 0x0a
        /*000e*/ 	.short	(.L_267 - .L_266)
	.align		4
.L_266:
        /*0010*/ 	.word	index@(.nv.constant0.tvmgen_default_fused_nn_contrib_conv2d_winograd_without_weight_transform_add_nn_relu_2_kernel_2)
        /*0014*/ 	.short	0x0160
        /*0016*/ 	.short	0x0018


	//----- nvinfo : EIATTR_CBANK_PARAM_SIZE
	.align		4
.L_267:
        /*0018*/ 	.byte	0x03, 0x19
        /*001a*/ 	.short	0x0018


	//----- nvinfo : EIATTR_KPARAM_INFO
	.align		4
        /*001c*/ 	.byte	0x04, 0x17
        /*001e*/ 	.short	(.L_269 - .L_268)
.L_268:
        /*0020*/ 	.word	0x00000000
        /*0024*/ 	.short	0x0002
        /*0026*/ 	.short	0x0010
        /*0028*/ 	.byte	0x00, 0xf0, 0x21, 0x00


	//----- nvinfo : EIATTR_KPARAM_INFO
	.align		4
.L_269:
        /*002c*/ 	.byte	0x04, 0x17
        /*002e*/ 	.short	(.L_271 - .L_270)
.L_270:
        /*0030*/ 	.word	0x00000000
        /*0034*/ 	.short	0x0001
        /*0036*/ 	.short	0x0008
        /*0038*/ 	.byte	0x00, 0xf0, 0x21, 0x00


	//----- nvinfo : EIATTR_KPARAM_INFO
	.align		4
.L_271:
        /*003c*/ 	.byte	0x04, 0x17
        /*003e*/ 	.short	(.L_273 - .L_272)
.L_272:
        /*0040*/ 	.word	0x00000000
        /*0044*/ 	.short	0x0000
        /*0046*/ 	.short	0x0000
        /*0048*/ 	.byte	0x00, 0xf0, 0x21, 0x00


	//----- nvinfo : EIATTR_MAXREG_COUNT
	.align		4
.L_273:
        /*004c*/ 	.byte	0x03, 0x1b
        /*004e*/ 	.short	0x00ff


	//----- nvinfo : EIATTR_EXIT_INSTR_OFFSETS
	.align		4
        /*0050*/ 	.byte	0x04, 0x1c
        /*0052*/ 	.short	(.L_275 - .L_274)


	//   ....[0]....
.L_274:
        /*0054*/ 	.word	0x00000650


	//----- nvinfo : EIATTR_MAX_THREADS
	.align		4
.L_275:
        /*0058*/ 	.byte	0x04, 0x05
        /*005a*/ 	.short	(.L_277 - .L_276)
.L_276:
        /*005c*/ 	.word	0x00000080
        /*0060*/ 	.word	0x00000001
        /*0064*/ 	.word	0x00000001
.L_277:


//--------------------- .nv.info.tvmgen_default_fused_nn_conv2d_add_add_nn_relu_3_kernel --------------------------
	.section	.nv.info.tvmgen_default_fused_nn_conv2d_add_add_nn_relu_3_kernel,"",@"SHT_CUDA_INFO"
	.sectionflags	@""
	.align	4


	//----- nvinfo : EIATTR_CUDA_API_VERSION
	.align		4
        /*0000*/ 	.byte	0x04, 0x37
        /*0002*/ 	.short	(.L_279 - .L_278)
.L_278:
        /*0004*/ 	.word	0x0000007e


	//----- nvinfo : EIATTR_SW2861232_WAR
	.align		4
.L_279:
        /*0008*/ 	.byte	0x01, 0x35
	.zero		2


	//----- nvinfo : EIATTR_PARAM_CBANK
	.align		4
        /*000c*/ 	.byte	0x04, 0x0a
        /*000e*/ 	.short	(.L_281 - .L_280)
	.align		4
.L_280:
        /*0010*/ 	.word	index@(.nv.constant0.tvmgen_default_fused_nn_conv2d_add_add_nn_relu_3_kernel)
        /*0014*/ 	.short	0x0160
        /*0016*/ 	.short	0x0028


	//----- nvinfo : EIATTR_CBANK_PARAM_SIZE
	.align		4
.L_281:
        /*0018*/ 	.byte	0x03, 0x19
        /*001a*/ 	.short	0x0028


	//----- nvinfo : EIATTR_KPARAM_INFO
	.align		4
        /*001c*/ 	.byte	0x04, 0x17
        /*001e*/ 	.short	(.L_283 - .L_282)
.L_282:
        /*0020*/ 	.word	0x00000000
        /*0024*/ 	.short	0x0004
        /*0026*/ 	.short	0x0020
        /*0028*/ 	.byte	0x00, 0xf0, 0x21, 0x00


	//----- nvinfo : EIATTR_KPARAM_INFO
	.align		4
.L_283:
        /*002c*/ 	.byte	0x04, 0x17
        /*002e*/ 	.short	(.L_285 - .L_284)
.L_284:
        /*0030*/ 	.word	0x00000000
        /*0034*/ 	.short	0x0003
        /*0036*/ 	.short	0x0018
        /*0038*/ 	.byte	0x00, 0xf0, 0x21, 0x00


	//----- nvinfo : EIATTR_KPARAM_INFO
	.align		4
.L_285:
        /*003c*/ 	.byte	0x04, 0x17
        /*003e*/ 	.short	(.L_287 - .L_286)
.L_286:
        /*0040*/ 	.word	0x00000000
        /*0044*/ 	.short	0x0002
        /*0046*/ 	.short	0x0010
        /*0048*/ 	.byte	0x00, 0xf0, 0x21, 0x00


	//----- nvinfo : EIATTR_KPARAM_INFO
	.align		4
.L_287:
        /*004c*/ 	.byte	0x04, 0x17
        /*004e*/ 	.short	(.L_289 - .L_288)
.L_288:
        /*0050*/ 	.word	0x00000000
        /*0054*/ 	.short	0x0001
        /*0056*/ 	.short	0x0008
        /*0058*/ 	.byte	0x00, 0xf0, 0x21, 0x00


	//----- nvinfo : EIATTR_KPARAM_INFO
	.align		4
.L_289:
        /*005c*/ 	.byte	0x04, 0x17
        /*005e*/ 	.short	(.L_291 - .L_290)
.L_290:
        /*0060*/ 	.word	0x00000000
        /*0064*/ 	.short	0x0000
        /*0066*/ 	.short	0x0000
        /*0068*/ 	.byte	0x00, 0xf0, 0x21, 0x00


	//----- nvinfo : EIATTR_MAXREG_COUNT
	.align		4
.L_291:
        /*006c*/ 	.byte	0x03, 0x1b
        /*006e*/ 	.short	0x00ff


	//----- nvinfo : EIATTR_EXIT_INSTR_OFFSETS
	.align		4
        /*0070*/ 	.byte	0x04, 0x1c
        /*0072*/ 	.short	(.L_293 - .L_292)


	//   ....[0]....
.L_292:
        /*0074*/ 	.word	0x00001890


	//----- nvinfo : EIATTR_CTAIDZ_USED
	.align		4
.L_293:
        /*0078*/ 	.byte	0x01, 0x04
	.zero		2


	//----- nvinfo : EIATTR_MAX_THREADS
	.align		4
        /*007c*/ 	.byte	0x04, 0x05
        /*007e*/ 	.short	(.L_295 - .L_294)
.L_294:
        /*0080*/ 	.word	0x00000070
        /*0084*/ 	.word	0x00000001
        /*0088*/ 	.word	0x00000001
.L_295:


//--------------------- .nv.info.tvmgen_default_fused_nn_global_avg_pool2d_kernel_1 --------------------------
	.section	.nv.info.tvmgen_default_fused_nn_global_avg_pool2d_kernel_1,"",@"SHT_CUDA_INFO"
	.sectionflags	@""
	.align	4


	//----- nvinfo : EIATTR_CUDA_API_VERSION
	.align		4
        /*0000*/ 	.byte	0x04, 0x37
        /*0002*/ 	.short	(.L_297 - .L_296)
.L_296:
        /*0004*/ 	.word	0x0000007e


	//----- nvinfo : EIATTR_SW2861232_WAR
	.align		4
.L_297:
        /*0008*/ 	.byte	0x01, 0x35
	.zero		2


	//----- nvinfo : EIATTR_PARAM_CBANK
	.align		4
        /*000c*/ 	.byte	0x04, 0x0a
        /*000e*/ 	.short	(.L_299 - .L_298)
	.align		4
.L_298:
        /*0010*/ 	.word	index@(.nv.constant0.tvmgen_default_fused_nn_global_avg_pool2d_kernel_1)
        /*0014*/ 	.short	0x0160
        /*0016*/ 	.short	0x0010


	//----- nvinfo : EIATTR_CBANK_PARAM_SIZE
	.align		4
.L_299:
        /*0018*/ 	.byte	0x03, 0x19
        /*001a*/ 	.short	0x0010


	//----- nvinfo : EIATTR_KPARAM_INFO
	.align		4
        /*001c*/ 	.byte	0x04, 0x17
        /*001e*/ 	.short	(.L_301 - .L_300)
.L_300:
        /*0020*/ 	.word	0x00000000
        /*0024*/ 	.short	0x0001
        /*0026*/ 	.short	0x0008
        /*0028*/ 	.byte	0x00, 0xf0, 0x21, 0x00


	//----- nvinfo : EIATTR_KPARAM_INFO
	.align		4
.L_301:
        /*002c*/ 	.byte	0x04, 0x17
        /*002e*/ 	.short	(.L_303 - .L_302)
.L_302:
        /*0030*/ 	.word	0x00000000
        /*0034*/ 	.short	0x0000
        /*0036*/ 	.short	0x0000
        /*0038*/ 	.byte	0x00, 0xf0, 0x21, 0x00


	//----- nvinfo : EIATTR_MAXREG_COUNT
	.align		4
.L_303:
        /*003c*/ 	.byte	0x03, 0x1b
        /*003e*/ 	.short	0x0040


	//----- nvinfo : EIATTR_EXIT_INSTR_OFFSETS
	.align		4
        /*0040*/ 	.byte	0x04, 0x1c
        /*0042*/ 	.short	(.L_305 - .L_304)


	//   ....[0]....
.L_304:
        /*0044*/ 	.word	0x000000b0


	//----- nvinfo : EIATTR_MAX_THREADS
	.align		4
.L_305:
        /*0048*/ 	.byte	0x04, 0x05
        /*004a*/ 	.short	(.L_307 - .L_306)
.L_306:
        /*004c*/ 	.word	0x00000400
        /*0050*/ 	.word	0x00000001
        /*0054*/ 	.word	0x00000001
.L_307:


//--------------------- .nv.info.tvmgen_default_fused_nn_conv2d_add_nn_relu_1_kernel --------------------------
	.section	.nv.info.tvmgen_default_fused_nn_conv2d_add_nn_relu_1_kernel,"",@"SHT_CUDA_INFO"
	.sectionflags	@""
	.align	4


	//----- nvinfo : EIATTR_CUDA_API_VERSION
	.align		4
        /*0000*/ 	.byte	0x04, 0x37
        /*0002*/ 	.short	(.L_309 - .L_308)
.L_308:
        /*0004*/ 	.word	0x0000007e


	//----- nvinfo : EIATTR_SW2861232_WAR
	.align		4
.L_309:
        /*0008*/ 	.byte	0x01, 0x35
	.zero		2


	//----- nvinfo : EIATTR_PARAM_CBANK
	.align		4
        /*000c*/ 	.byte	0x04, 0x0a
        /*000e*/ 	.short	(.L_311 - .L_310)
	.align		4
.L_310:
        /*0010*/ 	.word	index@(.nv.constant0.tvmgen_default_fused_nn_conv2d_add_nn_relu_1_kernel)
        /*0014*/ 	.short	0x0160
        /*0016*/ 	.short	0x0020


	//----- nvinfo : EIATTR_CBANK_PARAM_SIZE
	.align		4
.L_311:
        /*0018*/ 	.byte	0x03, 0x19
        /*001a*/ 	.short	0x0020


	//----- nvinfo : EIATTR_KPARAM_INFO
	.align		4
        /*001c*/ 	.byte	0x04, 0x17
        /*001e*/ 	.short	(.L_313 - .L_312)
.L_312:
        /*0020*/ 	.word	0x00000000
        /*0024*/ 	.short	0x0003
        /*0026*/ 	.short	0x0018
        /*0028*/ 	.byte	0x00, 0xf0, 0x21, 0x00


	//----- nvinfo : EIATTR_KPARAM_INFO
	.align		4
.L_313:
        /*002c*/ 	.byte	0x04, 0x17
        /*002e*/ 	.short	(.L_315 - .L_314)
.L_314:
        /*0030*/ 	.word	0x00000000
        /*0034*/ 	.short	0x0002
        /*0036*/ 	.short	0x0010
        /*0038*/ 	.byte	0x00, 0xf0, 0x21, 0x00


	//----- nvinfo : EIATTR_KPARAM_INFO
	.align		4
.L_315:
        /*003c*/ 	.byte	0x04, 0x17
        /*003e*/ 	.short	(.L_317 - .L_316)
.L_316:
        /*0040*/ 	.word	0x00000000
        /*0044*/ 	.short	0x0001
        /*0046*/ 	.short	0x0008
        /*0048*/ 	.byte	0x00, 0xf0, 0x21, 0x00


	//----- nvinfo : EIATTR_KPARAM_INFO
	.align		4
.L_317:
        /*004c*/ 	.byte	0x04, 0x17
        /*004e*/ 	.short	(.L_319 - .L_318)
.L_318:
        /*0050*/ 	.word	0x00000000
        /*0054*/ 	.short	0x0000
        /*0056*/ 	.short	0x0000
        /*0058*/ 	.byte	0x00, 0xf0, 0x21, 0x00


	//----- nvinfo : EIATTR_MAXREG_COUNT
	.align		4
.L_319:
        /*005c*/ 	.byte	0x03, 0x1b
        /*005e*/ 	.short	0x00ff


	//----- nvinfo : EIATTR_EXIT_INSTR_OFFSETS
	.align		4
        /*0060*/ 	.byte	0x04, 0x1c
        /*0062*/ 	.short	(.L_321 - .L_320)


	//   ....[0]....
.L_320:
        /*0064*/ 	.word	0x00001590


	//----- nvinfo : EIATTR_MAX_THREADS
	.align		4
.L_321:
        /*0068*/ 	.byte	0x04, 0x05
        /*006a*/ 	.short	(.L_323 - .L_322)
.L_322:
        /*006c*/ 	.word	0x000000e0
        /*0070*/ 	.word	0x00000001
        /*0074*/ 	.word	0x00000001
.L_323:


//--------------------- .nv.info.tvmgen_default_fused_nn_max_pool2d_kernel --------------------------
	.section	.nv.info.tvmgen_default_fused_nn_max_pool2d_kernel,"",@"SHT_CUDA_INFO"
	.sectionflags	@""
	.align	4


	//----- nvinfo : EIATTR_CUDA_API_VERSION
	.align		4
        /*0000*/ 	.byte	0x04, 0x37
        /*0002*/ 	.short	(.L_325 - .L_324)
.L_324:
        /*0004*/ 	.word	0x0000007e


	//----- nvinfo : EIATTR_SW2861232_WAR
	.align		4
.L_325:
        /*0008*/ 	.byte	0x01, 0x35
	.zero		2


	//----- nvinfo : EIATTR_PARAM_CBANK
	.align		4
        /*000c*/ 	.byte	0x04, 0x0a
        /*000e*/ 	.short	(.L_327 - .L_326)
	.align		4
.L_326:
        /*0010*/ 	.word	index@(.nv.constant0.tvmgen_default_fused_nn_max_pool2d_kernel)
        /*0014*/ 	.short	0x0160
        /*0016*/ 	.short	0x0010


	//----- nvinfo : EIATTR_CBANK_PARAM_SIZE
	.align		4
.L_327:
        /*0018*/ 	.byte	0x03, 0x19
        /*001a*/ 	.short	0x0010


	//----- nvinfo : EIATTR_KPARAM_INFO
	.align		4
        /*001c*/ 	.byte	0x04, 0x17
        /*001e*/ 	.short	(.L_329 - .L_328)
.L_328:
        /*0020*/ 	.word	0x00000000
        /*0024*/ 	.short	0x0001
        /*0026*/ 	.short	0x0008
        /*0028*/ 	.byte	0x00, 0xf0, 0x21, 0x00


	//----- nvinfo : EIATTR_KPARAM_INFO
	.align		4
.L_329:
        /*002c*/ 	.byte	0x04, 0x17
        /*002e*/ 	.short	(.L_331 - .L_330)
.L_330:
        /*0030*/ 	.word	0x00000000
        /*0034*/ 	.short	0x0000
        /*0036*/ 	.short	0x0000
        /*0038*/ 	.byte	0x00, 0xf0, 0x21, 0x00


	//----- nvinfo : EIATTR_MAXREG_COUNT
	.align		4
.L_331:
        /*003c*/ 	.byte	0x03, 0x1b
        /*003e*/ 	.short	0x0040


	//----- nvinfo : EIATTR_EXIT_INSTR_OFFSETS
	.align		4
        /*0040*/ 	.byte	0x04, 0x1c
        /*0042*/ 	.short	(.L_333 - .L_332)


	//   ....[0]....
.L_332:
        /*0044*/ 	.word	0x000003d0


	//----- nvinfo : EIATTR_MAX_THREADS
	.align		4
.L_333:
        /*0048*/ 	.byte	0x04, 0x05
        /*004a*/ 	.short	(.L_335 - .L_334)
.L_334:
        /*004c*/ 	.word	0x00000400
        /*0050*/ 	.word	0x00000001
        /*0054*/ 	.word	0x00000001
.L_335:


//--------------------- .nv.info.tvmgen_default_fused_nn_conv2d_add_2_kernel --------------------------
	.section	.nv.info.tvmgen_default_fused_nn_conv2d_add_2_kernel,"",@"SHT_CUDA_INFO"
	.sectionflags	@""
	.align	4


	//----- nvinfo : EIATTR_CUDA_API_VERSION
	.align		4
        /*0000*/ 	.byte	0x04, 0x37
        /*0002*/ 	.short	(.L_337 - .L_336)
.L_336:
        /*0004*/ 	.word	0x0000007e


	//----- nvinfo : EIATTR_SW2861232_WAR
	.align		4
.L_337:
        /*0008*/ 	.byte	0x01, 0x35
	.zero		2


	//----- nvinfo : EIATTR_PARAM_CBANK
	.align		4
        /*000c*/ 	.byte	0x04, 0x0a
        /*000e*/ 	.short	(.L_339 - .L_338)
	.align		4
.L_338:
        /*0010*/ 	.word	index@(.nv.constant0.tvmgen_default_fused_nn_conv2d_add_2_kernel)
        /*0014*/ 	.short	0x0160
        /*0016*/ 	.short	0x0020


	//----- nvinfo : EIATTR_CBANK_PARAM_SIZE
	.align		4
.L_339:
        /*0018*/ 	.byte	0x03, 0x19
        /*001a*/ 	.short	0x0020


	//----- nvinfo : EIATTR_KPARAM_INFO
	.align		4
        /*001c*/ 	.byte	0x04, 0x17
        /*001e*/ 	.short	(.L_341 - .L_340)
.L_340:
        /*0020*/ 	.word	0x00000000
        /*0024*/ 	.short	0x0003
        /*0026*/ 	.short	0x0018
        /*0028*/ 	.byte	0x00, 0xf0, 0x21, 0x00


	//----- nvinfo : EIATTR_KPARAM_INFO
	.align		4
.L_341:
        /*002c*/ 	.byte	0x04, 0x17
        /*002e*/ 	.short	(.L_343 - .L_342)
.L_342:
        /*0030*/ 	.word	0x00000000
        /*0034*/ 	.short	0x0002
        /*0036*/ 	.short	0x0010
        /*0038*/ 	.byte	0x00, 0xf0, 0x21, 0x00


	//----- nvinfo : EIATTR_KPARAM_INFO
	.align		4
.L_343:
        /*003c*/ 	.byte	0x04, 0x17
        /*003e*/ 	.short	(.L_345 - .L_344)
.L_344:
        /*0040*/ 	.word	0x00000000
        /*0044*/ 	.short	0x0001
        /*0046*/ 	.short	0x0008
        /*0048*/ 	.byte	0x00, 0xf0, 0x21, 0x00


	//----- nvinfo : EIATTR_KPARAM_INFO
	.align		4
.L_345:
        /*004c*/ 	.byte	0x04, 0x17
        /*004e*/ 	.short	(.L_347 - .L_346)
.L_346:
        /*0050*/ 	.word	0x00000000
        /*0054*/ 	.short	0x0000
        /*0056*/ 	.short	0x0000
        /*0058*/ 	.byte	0x00, 0xf0, 0x21, 0x00


	//----- nvinfo : EIATTR_MAXREG_COUNT
	.align		4
.L_347:
        /*005c*/ 	.byte	0x03, 0x1b
        /*005e*/ 	.short	0x00ff


	//----- nvinfo : EIATTR_EXIT_INSTR_OFFSETS
	.align		4
        /*0060*/ 	.byte	0x04, 0x1c
        /*0062*/ 	.short	(.L_349 - .L_348)


	//   ....[0]....
.L_348:
        /*0064*/ 	.word	0x000011b0


	//----- nvinfo : EIATTR_CTAIDZ_USED
	.align		4
.L_349:
        /*0068*/ 	.byte	0x01, 0x04
	.zero		2


	//----- nvinfo : EIATTR_MAX_THREADS
	.align		4
        /*006c*/ 	.byte	0x04, 0x05
        /*006e*/ 	.short	(.L_351 - .L_350)
.L_350:
        /*0070*/ 	.word	0x00000070
        /*0074*/ 	.word	0x00000001
        /*0078*/ 	.word	0x00000001
.L_351:


//--------------------- .nv.info.tvmgen_default_fused_nn_conv2d_add_nn_relu_9_kernel --------------------------
	.section	.nv.info.tvmgen_default_fused_nn_conv2d_add_nn_relu_9_kernel,"",@"SHT_CUDA_INFO"
	.sectionflags	@""
	.align	4


	//----- nvinfo : EIATTR_CUDA_API_VERSION
	.align		4
        /*0000*/ 	.byte	0x04, 0x37
        /*0002*/ 	.short	(.L_353 - .L_352)
.L_352:
        /*0004*/ 	.word	0x0000007e


	//----- nvinfo : EIATTR_SW2861232_WAR
	.align		4
.L_353:
        /*0008*/ 	.byte	0x01, 0x35
	.zero		2


	//----- nvinfo : EIATTR_PARAM_CBANK
	.align		4
        /*000c*/ 	.byte	0x04, 0x0a
        /*000e*/ 	.short	(.L_355 - .L_354)
	.align		4
.L_354:
        /*0010*/ 	.word	index@(.nv.constant0.tvmgen_default_fused_nn_conv2d_add_nn_relu_9_kernel)
        /*0014*/ 	.short	0x0160
        /*0016*/ 	.short	0x0020


	//----- nvinfo : EIATTR_CBANK_PARAM_SIZE
	.align		4
.L_355:
        /*0018*/ 	.byte	0x03, 0x19
        /*001a*/ 	.short	0x0020


	//----- nvinfo : EIATTR_KPARAM_INFO
	.align		4
        /*001c*/ 	.byte	0x04, 0x17
        /*001e*/ 	.short	(.L_357 - .L_356)
.L_356:
        /*0020*/ 	.word	0x00000000
        /*0024*/ 	.short	0x0003
        /*0026*/ 	.short	0x0018
        /*0028*/ 	.byte	0x00, 0xf0, 0x21, 0x00


	//----- nvinfo : EIATTR_KPARAM_INFO
	.align		4
.L_357:
        /*002c*/ 	.byte	0x04, 0x17
        /*002e*/ 	.short	(.L_359 - .L_358)
.L_358:
        /*0030*/ 	.word	0x00000000
        /*0034*/ 	.short	0x0002
        /*0036*/ 	.short	0x0010
        /*0038*/ 	.byte	0x00, 0xf0, 0x21, 0x00


	//----- nvinfo : EIATTR_KPARAM_INFO
	.align		4
.L_359:
        /*003c*/ 	.byte	0x04, 0x17
        /*003e*/ 	.short	(.L_361 - .L_360)
.L_360:
        /*0040*/ 	.word	0x00000000
        /*0044*/ 	.short	0x0001
        /*0046*/ 	.short	0x0008
        /*0048*/ 	.byte	0x00, 0xf0, 0x21, 0x00


	//----- nvinfo : EIATTR_KPARAM_INFO
	.align		4
.L_361:
        /*004c*/ 	.byte	0x04, 0x17
        /*004e*/ 	.short	(.L_363 - .L_362)
.L_362:
        /*0050*/ 	.word	0x00000000
        /*0054*/ 	.short	0x0000
        /*0056*/ 	.short	0x0000
        /*0058*/ 	.byte	0x00, 0xf0, 0x21, 0x00


	//----- nvinfo : EIATTR_MAXREG_COUNT
	.align		4
.L_363:
        /*005c*/ 	.byte	0x03, 0x1b
        /*005e*/ 	.short	0x00ff


	//----- nvinfo : EIATTR_EXIT_INSTR_OFFSETS
	.align		4
        /*0060*/ 	.byte	0x04, 0x1c
        /*0062*/ 	.short	(.L_365 - .L_364)


	//   ....[0]....
.L_364:
        /*0064*/ 	.word	0x00000dd0


	//----- nvinfo : EIATTR_CTAIDZ_USED
	.align		4
.L_365:
        /*0068*/ 	.byte	0x01, 0x04
	.zero		2


	//----- nvinfo : EIATTR_MAX_THREADS
	.align		4
        /*006c*/ 	.byte	0x04, 0x05
        /*006e*/ 	.short	(.L_367 - .L_366)
.L_366:
        /*0070*/ 	.word	0x000000e0
        /*0074*/ 	.word	0x00000001
        /*0078*/ 	.word	0x00000001
.L_367:


//--------------------- .nv.info.tvmgen_default_fused_nn_dense_add_kernel --------------------------
	.section	.nv.info.tvmgen_default_fused_nn_dense_add_kernel,"",@"SHT_CUDA_INFO"
	.sectionflags	@""
	.align	4


	//----- nvinfo : EIATTR_CUDA_API_VERSION
	.align		4
        /*0000*/ 	.byte	0x04, 0x37
        /*0002*/ 	.short	(.L_369 - .L_368)
.L_368:
        /*0004*/ 	.word	0x0000007e


	//----- nvinfo : EIATTR_SW2861232_WAR
	.align		4
.L_369:
        /*0008*/ 	.byte	0x01, 0x35
	.zero		2


	//----- nvinfo : EIATTR_PARAM_CBANK
	.align		4
        /*000c*/ 	.byte	0x04, 0x0a
        /*000e*/ 	.short	(.L_371 - .L_370)
	.align		4
.L_370:
        /*0010*/ 	.word	index@(.nv.constant0.tvmgen_default_fused_nn_dense_add_kernel)
        /*0014*/ 	.short	0x0160
        /*0016*/ 	.short	0x0020


	//----- nvinfo : EIATTR_CBANK_PARAM_SIZE
	.align		4
.L_371:
        /*0018*/ 	.byte	0x03, 0x19
        /*001a*/ 	.short	0x0020


	//----- nvinfo : EIATTR_KPARAM_INFO
	.align		4
        /*001c*/ 	.byte	0x04, 0x17
        /*001e*/ 	.short	(.L_373 - .L_372)
.L_372:
        /*0020*/ 	.word	0x00000000
        /*0024*/ 	.short	0x0003
        /*0026*/ 	.short	0x0018
        /*0028*/ 	.byte	0x00, 0xf0, 0x21, 0x00


	//----- nvinfo : EIATTR_KPARAM_INFO
	.align		4
.L_373:
        /*002c*/ 	.byte	0x04, 0x17
        /*002e*/ 	.short	(.L_375 - .L_374)
.L_374:
        /*0030*/ 	.word	0x00000000
        /*0034*/ 	.short	0x0002
        /*0036*/ 	.short	0x0010
        /*0038*/ 	.byte	0x00, 0xf0, 0x21, 0x00


	//----- nvinfo : EIATTR_KPARAM_INFO
	.align		4
.L_375:
        /*003c*/ 	.byte	0x04, 0x17
        /*003e*/ 	.short	(.L_377 - .L_376)
.L_376:
        /*0040*/ 	.word	0x00000000
        /*0044*/ 	.short	0x0001
        /*0046*/ 	.short	0x0008
        /*0048*/ 	.byte	0x00, 0xf0, 0x21, 0x00


	//----- nvinfo : EIATTR_KPARAM_INFO
	.align		4
.L_377:
        /*004c*/ 	.byte	0x04, 0x17
        /*004e*/ 	.short	(.L_379 - .L_378)
.L_378:
        /*0050*/ 	.word	0x00000000
        /*0054*/ 	.short	0x0000
        /*0056*/ 	.short	0x0000
        /*0058*/ 	.byte	0x00, 0xf0, 0x21, 0x00


	//----- nvinfo : EIATTR_MAXREG_COUNT
	.align		4
.L_379:
        /*005c*/ 	.byte	0x03, 0x1b
        /*005e*/ 	.short	0x00ff


	//----- nvinfo : EIATTR_COOP_GROUP_MASK_REGIDS
	.align		4
        /*0060*/ 	.byte	0x04, 0x29
        /*0062*/ 	.short	(.L_381 - .L_380)


	//   ....[0]....
.L_380:
        /*0064*/ 	.word	0x05000003


	//   ....[1]....
        /*0068*/ 	.word	0x05000003


	//   ....[2]....
        /*006c*/ 	.word	0x05000003


	//   ....[3]....
        /*0070*/ 	.word	0x05000003


	//   ....[4]....
        /*0074*/ 	.word	0x05000003


	//   ....[5]....
        /*0078*/ 	.word	0x05000005


	//----- nvinfo : EIATTR_COOP_GROUP_INSTR_OFFSETS
	.align		4
.L_381:
        /*007c*/ 	.byte	0x04, 0x28
        /*007e*/ 	.short	(.L_383 - .L_382)


	//   ....[0]....
.L_382:
        /*0080*/ 	.word	0x00000690


	//   ....[1]....
        /*0084*/ 	.word	0x000006b0


	//   ....[2]....
        /*0088*/ 	.word	0x000006d0


	//   ....[3]....
        /*008c*/ 	.word	0x000006f0


	//   ....[4]....
        /*0090*/ 	.word	0x00000720


	//   ....[5]....
        /*0094*/ 	.word	0x000007b0


	//----- nvinfo : EIATTR_EXIT_INSTR_OFFSETS
	.align		4
.L_383:
        /*0098*/ 	.byte	0x04, 0x1c
        /*009a*/ 	.short	(.L_385 - .L_384)


	//   ....[0]....
.L_384:
        /*009c*/ 	.word	0x00000820


	//   ....[1]....
        /*00a0*/ 	.word	0x00000890


	//----- nvinfo : EIATTR_MAX_THREADS
	.align		4
.L_385:
        /*00a4*/ 	.byte	0x04, 0x05
        /*00a6*/ 	.short	(.L_387 - .L_386)
.L_386:
        /*00a8*/ 	.word	0x00000040
        /*00ac*/ 	.word	0x00000001
        /*00b0*/ 	.word	0x00000001
.L_387:


//--------------------- .nv.info.tvmgen_default_fused_nn_global_avg_pool2d_kernel --------------------------
	.section	.nv.info.tvmgen_default_fused_nn_global_avg_pool2d_kernel,"",@"SHT_CUDA_INFO"
	.sectionflags	@""
	.align	4


	//----- nvinfo : EIATTR_CUDA_API_VERSION
	.align		4
        /*0000*/ 	.byte	0x04, 0x37
        /*0002*/ 	.short	(.L_389 - .L_388)
.L_388:
        /*0004*/ 	.word	0x0000007e


	//----- nvinfo : EIATTR_SW2861232_WAR
	.align		4
.L_389:
        /*0008*/ 	.byte	0x01, 0x35
	.zero		2


	//----- nvinfo : EIATTR_PARAM_CBANK
	.align		4
        /*000c*/ 	.byte	0x04, 0x0a
        /*000e*/ 	.short	(.L_391 - .L_390)
	.align		4
.L_390:
        /*0010*/ 	.word	index@(.nv.constant0.tvmgen_default_fused_nn_global_avg_pool2d_kernel)
        /*0014*/ 	.short	0x0160
        /*0016*/ 	.short	0x0010


	//----- nvinfo : EIATTR_CBANK_PARAM_SIZE
	.align		4
.L_391:
        /*0018*/ 	.byte	0x03, 0x19
        /*001a*/ 	.short	0x0010


	//----- nvinfo : EIATTR_KPARAM_INFO
	.align		4
        /*001c*/ 	.byte	0x04, 0x17
        /*001e*/ 	.short	(.L_393 - .L_392)
.L_392:
        /*0020*/ 	.word	0x00000000
        /*0024*/ 	.short	0x0001
        /*0026*/ 	.short	0x0008
        /*0028*/ 	.byte	0x00, 0xf0, 0x21, 0x00


	//----- nvinfo : EIATTR_KPARAM_INFO
	.align		4
.L_393:
        /*002c*/ 	.byte	0x04, 0x17
        /*002e*/ 	.short	(.L_395 - .L_394)
.L_394:
        /*0030*/ 	.word	0x00000000
        /*0034*/ 	.short	0x0000
        /*0036*/ 	.short	0x0000
        /*0038*/ 	.byte	0x00, 0xf0, 0x21, 0x00


	//----- nvinfo : EIATTR_MAXREG_COUNT
	.align		4
.L_395:
        /*003c*/ 	.byte	0x03, 0x1b
        /*003e*/ 	.short	0x0040


	//----- nvinfo : EIATTR_COOP_GROUP_MASK_REGIDS
	.align		4
        /*0040*/ 	.byte	0x04, 0x29
        /*0042*/ 	.short	(.L_397 - .L_396)


	//   ....[0]....
.L_396:
        /*0044*/ 	.word	0x05000007


	//   ....[1]....
        /*0048*/ 	.word	0x05000007


	//   ....[2]....
        /*004c*/ 	.word	0x05000007


	//   ....[3]....
        /*0050*/ 	.word	0x05000007


	//   ....[4]....
        /*0054*/ 	.word	0x05000007


	//   ....[5]....
        /*0058*/ 	.word	0x05000007


	//----- nvinfo : EIATTR_COOP_GROUP_INSTR_OFFSETS
	.align		4
.L_397:
        /*005c*/ 	.byte	0x04, 0x28
        /*005e*/ 	.short	(.L_399 - .L_398)


	//   ....[0]....
.L_398:
        /*0060*/ 	.word	0x00000120


	//   ....[1]....
        /*0064*/ 	.word	0x00000140


	//   ....[2]....
        /*0068*/ 	.word	0x00000160


	//   ....[3]....
        /*006c*/ 	.word	0x00000190


	//   ....[4]....
        /*0070*/ 	.word	0x000001b0


	//   ....[5]....
        /*0074*/ 	.word	0x000001d0


	//----- nvinfo : EIATTR_EXIT_INSTR_OFFSETS
	.align		4
.L_399:
        /*0078*/ 	.byte	0x04, 0x1c
        /*007a*/ 	.short	(.L_401 - .L_400)


	//   ....[0]....
.L_400:
        /*007c*/ 	.word	0x000001e0


	//   ....[1]....
        /*0080*/ 	.word	0x00000220


	//----- nvinfo : EIATTR_MAX_THREADS
	.align		4
.L_401:
        /*0084*/ 	.byte	0x04, 0x05
        /*0086*/ 	.short	(.L_403 - .L_402)
.L_402:
        /*0088*/ 	.word	0x00000400
        /*008c*/ 	.word	0x00000001
        /*0090*/ 	.word	0x00000001
.L_403:


//--------------------- .nv.info.tvmgen_default_fused_nn_conv2d_add_add_nn_relu_kernel --------------------------
	.section	.nv.info.tvmgen_default_fused_nn_conv2d_add_add_nn_relu_kernel,"",@"SHT_CUDA_INFO"
	.sectionflags	@""
	.align	4


	//----- nvinfo : EIATTR_CUDA_API_VERSION
	.align		4
        /*0000*/ 	.byte	0x04, 0x37
        /*0002*/ 	.short	(.L_405 - .L_404)
.L_404:
        /*0004*/ 	.word	0x0000007e


	//----- nvinfo : EIATTR_SW2861232_WAR
	.align		4
.L_405:
        /*0008*/ 	.byte	0x01, 0x35
	.zero		2


	//----- nvinfo : EIATTR_PARAM_CBANK
	.align		4
        /*000c*/ 	.byte	0x04, 0x0a
        /*000e*/ 	.short	(.L_407 - .L_406)
	.align		4
.L_406:
        /*0010*/ 	.word	index@(.nv.constant0.tvmgen_default_fused_nn_conv2d_add_add_nn_relu_kernel)
        /*0014*/ 	.short	0x0160
        /*0016*/ 	.short	0x0028


	//----- nvinfo : EIATTR_CBANK_PARAM_SIZE
	.align		4
.L_407:
        /*0018*/ 	.byte	0x03, 0x19
        /*001a*/ 	.short	0x0028


	//----- nvinfo : EIATTR_KPARAM_INFO
	.align		4
        /*001c*/ 	.byte	0x04, 0x17
        /*001e*/ 	.short	(.L_409 - .L_408)
.L_408:
        /*0020*/ 	.word	0x00000000
        /*0024*/ 	.short	0x0004
        /*0026*/ 	.short	0x0020
        /*0028*/ 	.byte	0x00, 0xf0, 0x21, 0x00


	//----- nvinfo : EIATTR_KPARAM_INFO
	.align		4
.L_409:
        /*002c*/ 	.byte	0x04, 0x17
        /*002e*/ 	.short	(.L_411 - .L_410)
.L_410:
        /*0030*/ 	.word	0x00000000
        /*0034*/ 	.short	0x0003
        /*0036*/ 	.short	0x0018
        /*0038*/ 	.byte	0x00, 0xf0, 0x21, 0x00


	//----- nvinfo : EIATTR_KPARAM_INFO
	.align		4
.L_411:
        /*003c*/ 	.byte	0x04, 0x17
        /*003e*/ 	.short	(.L_413 - .L_412)
.L_412:
        /*0040*/ 	.word	0x00000000
        /*0044*/ 	.short	0x0002
        /*0046*/ 	.short	0x0010
        /*0048*/ 	.byte	0x00, 0xf0, 0x21, 0x00


	//----- nvinfo : EIATTR_KPARAM_INFO
	.align		4
.L_413:
        /*004c*/ 	.byte	0x04, 0x17
        /*004e*/ 	.short	(.L_415 - .L_414)
.L_414:
        /*0050*/ 	.word	0x00000000
        /*0054*/ 	.short	0x0001
        /*0056*/ 	.short	0x0008
        /*0058*/ 	.byte	0x00, 0xf0, 0x21, 0x00


	//----- nvinfo : EIATTR_KPARAM_INFO
	.align		4
.L_415:
        /*005c*/ 	.byte	0x04, 0x17
        /*005e*/ 	.short	(.L_417 - .L_416)
.L_416:
        /*0060*/ 	.word	0x00000000
        /*0064*/ 	.short	0x0000
        /*0066*/ 	.short	0x0000
        /*0068*/ 	.byte	0x00, 0xf0, 0x21, 0x00


	//----- nvinfo : EIATTR_MAXREG_COUNT
	.align		4
.L_417:
        /*006c*/ 	.byte	0x03, 0x1b
        /*006e*/ 	.short	0x0080


	//----- nvinfo : EIATTR_EXIT_INSTR_OFFSETS
	.align		4
        /*0070*/ 	.byte	0x04, 0x1c
        /*0072*/ 	.short	(.L_419 - .L_418)


	//   ....[0]....
.L_418:
        /*0074*/ 	.word	0x000016f0


	//----- nvinfo : EIATTR_CTAIDZ_USED
	.align		4
.L_419:
        /*0078*/ 	.byte	0x01, 0x04
	.zero		2


	//----- nvinfo : EIATTR_MAX_THREADS
	.align		4
        /*007c*/ 	.byte	0x04, 0x05
        /*007e*/ 	.short	(.L_421 - .L_420)
.L_420:
        /*0080*/ 	.word	0x000001c0
        /*0084*/ 	.word	0x00000001
        /*0088*/ 	.word	0x00000001
.L_421:


//--------------------- .nv.info.tvmgen_default_fused_nn_conv2d_add_nn_relu_10_kernel --------------------------
	.section	.nv.info.tvmgen_default_fused_nn_conv2d_add_nn_relu_10_kernel,"",@"SHT_CUDA_INFO"
	.sectionflags	@""
	.align	4


	//----- nvinfo : EIATTR_CUDA_API_VERSION
	.align		4
        /*0000*/ 	.byte	0x04, 0x37
        /*0002*/ 	.short	(.L_423 - .L_422)
.L_422:
        /*0004*/ 	.word	0x0000007e


	//----- nvinfo : EIATTR_SW2861232_WAR
	.align		4
.L_423:
        /*0008*/ 	.byte	0x01, 0x35
	.zero		2


	//----- nvinfo : EIATTR_PARAM_CBANK
	.align		4
        /*000c*/ 	.byte	0x04, 0x0a
        /*000e*/ 	.short	(.L_425 - .L_424)
	.align		4
.L_424:
        /*0010*/ 	.word	index@(.nv.constant0.tvmgen_default_fused_nn_conv2d_add_nn_relu_10_kernel)
        /*0014*/ 	.short	0x0160
        /*0016*/ 	.short	0x0020


	//----- nvinfo : EIATTR_CBANK_PARAM_SIZE
	.align		4
.L_425:
        /*0018*/ 	.byte	0x03, 0x19
        /*001a*/ 	.short	0x0020


	//----- nvinfo : EIATTR_KPARAM_INFO
	.align		4
        /*001c*/ 	.byte	0x04, 0x17
        /*001e*/ 	.short	(.L_427 - .L_426)
.L_426:
        /*0020*/ 	.word	0x00000000
        /*0024*/ 	.short	0x0003
        /*0026*/ 	.short	0x0018
        /*0028*/ 	.byte	0x00, 0xf0, 0x21, 0x00


	//----- nvinfo : EIATTR_KPARAM_INFO
	.align		4
.L_427:
        /*002c*/ 	.byte	0x04, 0x17
        /*002e*/ 	.short	(.L_429 - .L_428)
.L_428:
        /*0030*/ 	.word	0x00000000
        /*0034*/ 	.short	0x0002
        /*0036*/ 	.short	0x0010
        /*0038*/ 	.byte	0x00, 0xf0, 0x21, 0x00


	//----- nvinfo : EIATTR_KPARAM_INFO
	.align		4
.L_429:
        /*003c*/ 	.byte	0x04, 0x17
        /*003e*/ 	.short	(.L_431 - .L_430)
.L_430:
        /*0040*/ 	.word	0x00000000
        /*0044*/ 	.short	0x0001
        /*0046*/ 	.short	0x0008
        /*0048*/ 	.byte	0x00, 0xf0, 0x21, 0x00


	//----- nvinfo : EIATTR_KPARAM_INFO
	.align		4
.L_431:
        /*004c*/ 	.byte	0x04, 0x17
        /*004e*/ 	.short	(.L_433 - .L_432)
.L_432:
        /*0050*/ 	.word	0x00000000
        /*0054*/ 	.short	0x0000
        /*0056*/ 	.short	0x0000
        /*0058*/ 	.byte	0x00, 0xf0, 0x21, 0x00


	//----- nvinfo : EIATTR_MAXREG_COUNT
	.align		4
.L_433:
        /*005c*/ 	.byte	0x03, 0x1b
        /*005e*/ 	.short	0x00ff


	//----- nvinfo : EIATTR_EXIT_INSTR_OFFSETS
	.align		4
        /*0060*/ 	.byte	0x04, 0x1c
        /*0062*/ 	.short	(.L_435 - .L_434)


	//   ....[0]....
.L_434:
        /*0064*/ 	.word	0x00001d20


	//----- nvinfo : EIATTR_CTAIDZ_USED
	.align		4
.L_435:
        /*0068*/ 	.byte	0x01, 0x04
	.zero		2


	//----- nvinfo : EIATTR_MAX_THREADS
	.align		4
        /*006c*/ 	.byte	0x04, 0x05
        /*006e*/ 	.short	(.L_437 - .L_436)
.L_436:
        /*0070*/ 	.word	0x000000e0
        /*0074*/ 	.word	0x00000001
        /*0078*/ 	.word	0x00000001


	//----- nvinfo : EIATTR_CRS_STACK_SIZE
	.align		4
.L_437:
        /*007c*/ 	.byte	0x04, 0x1e
        /*007e*/ 	.short	(.L_439 - .L_438)
.L_438:
        /*0080*/ 	.word	0x00000000
.L_439:


//--------------------- .nv.info.tvmgen_default_fused_nn_conv2d_add_nn_relu_6_kernel --------------------------
	.section	.nv.info.tvmgen_default_fused_nn_conv2d_add_nn_relu_6_kernel,"",@"SHT_CUDA_INFO"
	.sectionflags	@""
	.align	4


	//----- nvinfo : EIATTR_CUDA_API_VERSION
	.align		4
        /*0000*/ 	.byte	0x04, 0x37
        /*0002*/ 	.short	(.L_441 - .L_440)
.L_440:
        /*0004*/ 	.word	0x0000007e


	//----- nvinfo : EIATTR_SW2861232_WAR
	.align		4
.L_441:
        /*0008*/ 	.byte	0x01, 0x35
	.zero		2


	//----- nvinfo : EIATTR_PARAM_CBANK
	.align		4
        /*000c*/ 	.byte	0x04, 0x0a
        /*000e*/ 	.short	(.L_443 - .L_442)
	.align		4
.L_442:
        /*0010*/ 	.word	index@(.nv.constant0.tvmgen_default_fused_nn_conv2d_add_nn_relu_6_kernel)
        /*0014*/ 	.short	0x0160
        /*0016*/ 	.short	0x0020


	//----- nvinfo : EIATTR_CBANK_PARAM_SIZE
	.align		4
.L_443:
        /*0018*/ 	.byte	0x03, 0x19
        /*001a*/ 	.short	0x0020


	//----- nvinfo : EIATTR_KPARAM_INFO
	.align		4
        /*001c*/ 	.byte	0x04, 0x17
        /*001e*/ 	.short	(.L_445 - .L_444)
.L_444:
        /*0020*/ 	.word	0x00000000
        /*0024*/ 	.short	0x0003
        /*0026*/ 	.short	0x0018
        /*0028*/ 	.byte	0x00, 0xf0, 0x21, 0x00


	//----- nvinfo : EIATTR_KPARAM_INFO
	.align		4
.L_445:
        /*002c*/ 	.byte	0x04, 0x17
        /*002e*/ 	.short	(.L_447 - .L_446)
.L_446:
        /*0030*/ 	.word	0x00000000
        /*0034*/ 	.short	0x0002
        /*0036*/ 	.short	0x0010
        /*0038*/ 	.byte	0x00, 0xf0, 0x21, 0x00


	//----- nvinfo : EIATTR_KPARAM_INFO
	.align		4
.L_447:
        /*003c*/ 	.byte	0x04, 0x17
        /*003e*/ 	.short	(.L_449 - .L_448)
.L_448:
        /*0040*/ 	.word	0x00000000
        /*0044*/ 	.short	0x0001
        /*0046*/ 	.short	0x0008
        /*0048*/ 	.byte	0x00, 0xf0, 0x21, 0x00


	//----- nvinfo : EIATTR_KPARAM_INFO
	.align		4
.L_449:
        /*004c*/ 	.byte	0x04, 0x17
        /*004e*/ 	.short	(.L_451 - .L_450)
.L_450:
        /*0050*/ 	.word	0x00000000
        /*0054*/ 	.short	0x0000
        /*0056*/ 	.short	0x0000
        /*0058*/ 	.byte	0x00, 0xf0, 0x21, 0x00


	//----- nvinfo : EIATTR_MAXREG_COUNT
	.align		4
.L_451:
        /*005c*/ 	.byte	0x03, 0x1b
        /*005e*/ 	.short	0x00ff


	//----- nvinfo : EIATTR_EXIT_INSTR_OFFSETS
	.align		4
        /*0060*/ 	.byte	0x04, 0x1c
        /*0062*/ 	.short	(.L_453 - .L_452)


	//   ....[0]....
.L_452:
        /*0064*/ 	.word	0x00002f00


	//----- nvinfo : EIATTR_CTAIDZ_USED
	.align		4
.L_453:
        /*0068*/ 	.byte	0x01, 0x04
	.zero		2


	//----- nvinfo : EIATTR_MAX_THREADS
	.align		4
        /*006c*/ 	.byte	0x04, 0x05
        /*006e*/ 	.short	(.L_455 - .L_454)
.L_454:
        /*0070*/ 	.word	0x00000080
        /*0074*/ 	.word	0x00000001
        /*0078*/ 	.word	0x00000001
.L_455:


//--------------------- .nv.info.tvmgen_default_fused_nn_batch_flatten_kernel --------------------------
	.section	.nv.info.tvmgen_default_fused_nn_batch_flatten_kernel,"",@"SHT_CUDA_INFO"
	.sectionflags	@""
	.align	4


	//----- nvinfo : EIATTR_CUDA_API_VERSION
	.align		4
        /*0000*/ 	.byte	0x04, 0x37
        /*0002*/ 	.short	(.L_457 - .L_456)
.L_456:
        /*0004*/ 	.word	0x0000007e


	//----- nvinfo : EIATTR_SW2861232_WAR
	.align		4
.L_457:
        /*0008*/ 	.byte	0x01, 0x35
	.zero		2


	//----- nvinfo : EIATTR_PARAM_CBANK
	.align		4
        /*000c*/ 	.byte	0x04, 0x0a
        /*000e*/ 	.short	(.L_459 - .L_458)
	.align		4
.L_458:
        /*0010*/ 	.word	index@(.nv.constant0.tvmgen_default_fused_nn_batch_flatten_kernel)
        /*0014*/ 	.short	0x0160
        /*0016*/ 	.short	0x0010


	//----- nvinfo : EIATTR_CBANK_PARAM_SIZE
	.align		4
.L_459:
        /*0018*/ 	.byte	0x03, 0x19
        /*001a*/ 	.short	0x0010


	//----- nvinfo : EIATTR_KPARAM_INFO
	.align		4
        /*001c*/ 	.byte	0x04, 0x17
        /*001e*/ 	.short	(.L_461 - .L_460)
.L_460:
        /*0020*/ 	.word	0x00000000
        /*0024*/ 	.short	0x0001
        /*0026*/ 	.short	0x0008
        /*0028*/ 	.byte	0x00, 0xf0, 0x21, 0x00


	//----- nvinfo : EIATTR_KPARAM_INFO
	.align		4
.L_461:
        /*002c*/ 	.byte	0x04, 0x17
        /*002e*/ 	.short	(.L_463 - .L_462)
.L_462:
        /*0030*/ 	.word	0x00000000
        /*0034*/ 	.short	0x0000
        /*0036*/ 	.short	0x0000
        /*0038*/ 	.byte	0x00, 0xf0, 0x21, 0x00


	//----- nvinfo : EIATTR_MAXREG_COUNT
	.align		4
.L_463:
        /*003c*/ 	.byte	0x03, 0x1b
        /*003e*/ 	.short	0x0040


	//----- nvinfo : EIATTR_EXIT_INSTR_OFFSETS
	.align		4
        /*0040*/ 	.byte	0x04, 0x1c
        /*0042*/ 	.short	(.L_465 - .L_464)


	//   ....[0]....
.L_464:
        /*0044*/ 	.word	0x000000a0


	//----- nvinfo : EIATTR_MAX_THREADS
	.align		4
.L_465:
        /*0048*/ 	.byte	0x04, 0x05
        /*004a*/ 	.short	(.L_467 - .L_466)
.L_466:
        /*004c*/ 	.word	0x00000400
        /*0050*/ 	.word	0x00000001
        /*0054*/ 	.word	0x00000001
.L_467:


//--------------------- .nv.info.tvmgen_default_fused_nn_conv2d_add_nn_relu_4_kernel --------------------------
	.section	.nv.info.tvmgen_default_fused_nn_conv2d_add_nn_relu_4_kernel,"",@"SHT_CUDA_INFO"
	.sectionflags	@""
	.align	4


	//----- nvinfo : EIATTR_CUDA_API_VERSION
	.align		4
        /*0000*/ 	.byte	0x04, 0x37
        /*0002*/ 	.short	(.L_469 - .L_468)
.L_468:
        /*0004*/ 	.word	0x0000007e


	//----- nvinfo : EIATTR_SW2861232_WAR
	.align		4
.L_469:
        /*0008*/ 	.byte	0x01, 0x35
	.zero		2


	//----- nvinfo : EIATTR_PARAM_CBANK
	.align		4
        /*000c*/ 	.byte	0x04, 0x0a
        /*000e*/ 	.short	(.L_471 - .L_470)
	.align		4
.L_470:
        /*0010*/ 	.word	index@(.nv.constant0.tvmgen_default_fused_nn_conv2d_add_nn_relu_4_kernel)
        /*0014*/ 	.short	0x0160
        /*0016*/ 	.short	0x0020


	//----- nvinfo : EIATTR_CBANK_PARAM_SIZE
	.align		4
.L_471:
        /*0018*/ 	.byte	0x03, 0x19
        /*001a*/ 	.short	0x0020


	//----- nvinfo : EIATTR_KPARAM_INFO
	.align		4
        /*001c*/ 	.byte	0x04, 0x17
        /*001e*/ 	.short	(.L_473 - .L_472)
.L_472:
        /*0020*/ 	.word	0x00000000
        /*0024*/ 	.short	0x0003
        /*0026*/ 	.short	0x0018
        /*0028*/ 	.byte	0x00, 0xf0, 0x21, 0x00


	//----- nvinfo : EIATTR_KPARAM_INFO
	.align		4
.L_473:
        /*002c*/ 	.byte	0x04, 0x17
        /*002e*/ 	.short	(.L_475 - .L_474)
.L_474:
        /*0030*/ 	.word	0x00000000
        /*0034*/ 	.short	0x0002
        /*0036*/ 	.short	0x0010
        /*0038*/ 	.byte	0x00, 0xf0, 0x21, 0x00


	//----- nvinfo : EIATTR_KPARAM_INFO
	.align		4
.L_475:
        /*003c*/ 	.byte	0x04, 0x17
        /*003e*/ 	.short	(.L_477 - .L_476)
.L_476:
        /*0040*/ 	.word	0x00000000
        /*0044*/ 	.short	0x0001
        /*0046*/ 	.short	0x0008
        /*0048*/ 	.byte	0x00, 0xf0, 0x21, 0x00


	//----- nvinfo : EIATTR_KPARAM_INFO
	.align		4
.L_477:
        /*004c*/ 	.byte	0x04, 0x17
        /*004e*/ 	.short	(.L_479 - .L_478)
.L_478:
        /*0050*/ 	.word	0x00000000
        /*0054*/ 	.short	0x0000
        /*0056*/ 	.short	0x0000
        /*0058*/ 	.byte	0x00, 0xf0, 0x21, 0x00


	//----- nvinfo : EIATTR_MAXREG_COUNT
	.align		4
.L_479:
        /*005c*/ 	.byte	0x03, 0x1b
        /*005e*/ 	.short	0x00ff


	//----- nvinfo : EIATTR_EXIT_INSTR_OFFSETS
	.align		4
        /*0060*/ 	.byte	0x04, 0x1c
        /*0062*/ 	.short	(.L_481 - .L_480)


	//   ....[0]....
.L_480:
        /*0064*/ 	.word	0x000022f0


	//----- nvinfo : EIATTR_CTAIDZ_USED
	.align		4
.L_481:
        /*0068*/ 	.byte	0x01, 0x04
	.zero		2


	//----- nvinfo : EIATTR_MAX_THREADS
	.align		4
        /*006c*/ 	.byte	0x04, 0x05
        /*006e*/ 	.short	(.L_483 - .L_482)
.L_482:
        /*0070*/ 	.word	0x000000e0
        /*0074*/ 	.word	0x00000001
        /*0078*/ 	.word	0x00000001


	//----- nvinfo : EIATTR_CRS_STACK_SIZE
	.align		4
.L_483:
        /*007c*/ 	.byte	0x04, 0x1e
        /*007e*/ 	.short	(.L_485 - .L_484)
.L_484:
        /*0080*/ 	.word	0x00000000
.L_485:


//--------------------- .nv.info.tvmgen_default_fused_nn_contrib_conv2d_winograd_without_weight_transform_add_nn_relu_1_kernel_2 --------------------------
	.section	.nv.info.tvmgen_default_fused_nn_contrib_conv2d_winograd_without_weight_transform_add_nn_relu_1_kernel_2,"",@"SHT_CUDA_INFO"
	.sectionflags	@""
	.align	4


	//----- nvinfo : EIATTR_CUDA_API_VERSION
	.align		4
        /*0000*/ 	.byte	0x04, 0x37
        /*0002*/ 	.short	(.L_487 - .L_486)
.L_486:
        /*0004*/ 	.word	0x0000007e


	//----- nvinfo : EIATTR_SW2861232_WAR
	.align		4
.L_487:
        /*0008*/ 	.byte	0x01, 0x35
	.zero		2


	//----- nvinfo : EIATTR_PARAM_CBANK
	.align		4
        /*000c*/ 	.byte	0x04, 0x0a
        /*000e*/ 	.short	(.L_489 - .L_488)
	.align		4
.L_488:
        /*0010*/ 	.word	index@(.nv.constant0.tvmgen_default_fused_nn_contrib_conv2d_winograd_without_weight_transform_add_nn_relu_1_kernel_2)
        /*0014*/ 	.short	0x0160
        /*0016*/ 	.short	0x0018


	//----- nvinfo : EIATTR_CBANK_PARAM_SIZE
	.align		4
.L_489:
        /*0018*/ 	.byte	0x03, 0x19
        /*001a*/ 	.short	0x0018


	//----- nvinfo : EIATTR_KPARAM_INFO
	.align		4
        /*001c*/ 	.byte	0x04, 0x17
        /*001e*/ 	.short	(.L_491 - .L_490)
.L_490:
        /*0020*/ 	.word	0x00000000
        /*0024*/ 	.short	0x0002
        /*0026*/ 	.short	0x0010
        /*0028*/ 	.byte	0x00, 0xf0, 0x21, 0x00


	//----- nvinfo : EIATTR_KPARAM_INFO
	.align		4
.L_491:
        /*002c*/ 	.byte	0x04, 0x17
        /*002e*/ 	.short	(.L_493 - .L_492)
.L_492:
        /*0030*/ 	.word	0x00000000
        /*0034*/ 	.short	0x0001
        /*0036*/ 	.short	0x0008
        /*0038*/ 	.byte	0x00, 0xf0, 0x21, 0x00


	//----- nvinfo : EIATTR_KPARAM_INFO
	.align		4
.L_493:
        /*003c*/ 	.byte	0x04, 0x17
        /*003e*/ 	.short	(.L_495 - .L_494)
.L_494:
        /*0040*/ 	.word	0x00000000
        /*0044*/ 	.short	0x0000
        /*0046*/ 	.short	0x0000
        /*0048*/ 	.byte	0x00, 0xf0, 0x21, 0x00


	//----- nvinfo : EIATTR_MAXREG_COUNT
	.align		4
.L_495:
        /*004c*/ 	.byte	0x03, 0x1b
        /*004e*/ 	.short	0x00ff


	//----- nvinfo : EIATTR_EXIT_INSTR_OFFSETS
	.align		4
        /*0050*/ 	.byte	0x04, 0x1c
        /*0052*/ 	.short	(.L_497 - .L_496)


	//   ....[0]....
.L_496:
        /*0054*/ 	.word	0x000005d0


	//----- nvinfo : EIATTR_MAX_THREADS
	.align		4
.L_497:
        /*0058*/ 	.byte	0x04, 0x05
        /*005a*/ 	.short	(.L_499 - .L_498)
.L_498:
        /*005c*/ 	.word	0x00000080
        /*0060*/ 	.word	0x00000001
        /*0064*/ 	.word	0x00000001
.L_499:


//--------------------- .nv.info.tvmgen_default_fused_nn_conv2d_add_kernel --------------------------
	.section	.nv.info.tvmgen_default_fused_nn_conv2d_add_kernel,"",@"SHT_CUDA_INFO"
	.sectionflags	@""
	.align	4


	//----- nvinfo : EIATTR_CUDA_API_VERSION
	.align		4
        /*0000*/ 	.byte	0x04, 0x37
        /*0002*/ 	.short	(.L_501 - .L_500)
.L_500:
        /*0004*/ 	.word	0x0000007e


	//----- nvinfo : EIATTR_SW2861232_WAR
	.align		4
.L_501:
        /*0008*/ 	.byte	0x01, 0x35
	.zero		2


	//----- nvinfo : EIATTR_PARAM_CBANK
	.align		4
        /*000c*/ 	.byte	0x04, 0x0a
        /*000e*/ 	.short	(.L_503 - .L_502)
	.align		4
.L_502:
        /*0010*/ 	.word	index@(.nv.constant0.tvmgen_default_fused_nn_conv2d_add_kernel)
        /*0014*/ 	.short	0x0160
        /*0016*/ 	.short	0x0020


	//----- nvinfo : EIATTR_CBANK_PARAM_SIZE
	.align		4
.L_503:
        /*0018*/ 	.byte	0x03, 0x19
        /*001a*/ 	.short	0x0020


	//----- nvinfo : EIATTR_KPARAM_INFO
	.align		4
        /*001c*/ 	.byte	0x04, 0x17
        /*001e*/ 	.short	(.L_505 - .L_504)
.L_504:
        /*0020*/ 	.word	0x00000000
        /*0024*/ 	.short	0x0003
        /*0026*/ 	.short	0x0018
        /*0028*/ 	.byte	0x00, 0xf0, 0x21, 0x00


	//----- nvinfo : EIATTR_KPARAM_INFO
	.align		4
.L_505:
        /*002c*/ 	.byte	0x04, 0x17
        /*002e*/ 	.short	(.L_507 - .L_506)
.L_506:
        /*0030*/ 	.word	0x00000000
        /*0034*/ 	.short	0x0002
        /*0036*/ 	.short	0x0010
        /*0038*/ 	.byte	0x00, 0xf0, 0x21, 0x00


	//----- nvinfo : EIATTR_KPARAM_INFO
	.align		4
.L_507:
        /*003c*/ 	.byte	0x04, 0x17
        /*003e*/ 	.short	(.L_509 - .L_508)
.L_508:
        /*0040*/ 	.word	0x00000000
        /*0044*/ 	.short	0x0001
        /*0046*/ 	.short	0x0008
        /*0048*/ 	.byte	0x00, 0xf0, 0x21, 0x00


	//----- nvinfo : EIATTR_KPARAM_INFO
	.align		4
.L_509:
        /*004c*/ 	.byte	0x04, 0x17
        /*004e*/ 	.short	(.L_511 - .L_510)
.L_510:
        /*0050*/ 	.word	0x00000000
        /*0054*/ 	.short	0x0000
        /*0056*/ 	.short	0x0000
        /*0058*/ 	.byte	0x00, 0xf0, 0x21, 0x00


	//----- nvinfo : EIATTR_MAXREG_COUNT
	.align		4
.L_511:
        /*005c*/ 	.byte	0x03, 0x1b
        /*005e*/ 	.short	0x0080


	//----- nvinfo : EIATTR_EXIT_INSTR_OFFSETS
	.align		4
        /*0060*/ 	.byte	0x04, 0x1c
        /*0062*/ 	.short	(.L_513 - .L_512)


	//   ....[0]....
.L_512:
        /*0064*/ 	.word	0x000013e0


	//----- nvinfo : EIATTR_CTAIDZ_USED
	.align		4
.L_513:
        /*0068*/ 	.byte	0x01, 0x04
	.zero		2


	//----- nvinfo : EIATTR_MAX_THREADS
	.align		4
        /*006c*/ 	.byte	0x04, 0x05
        /*006e*/ 	.short	(.L_515 - .L_514)
.L_514:
        /*0070*/ 	.word	0x000001c0
        /*0074*/ 	.word	0x00000001
        /*0078*/ 	.word	0x00000001
.L_515:


//--------------------- .nv.info.tvmgen_default_fused_nn_contrib_conv2d_winograd_without_weight_transform_add_nn_relu_kernel_2 --------------------------
	.section	.nv.info.tvmgen_default_fused_nn_contrib_conv2d_winograd_without_weight_transform_add_nn_relu_kernel_2,"",@"SHT_CUDA_INFO"
	.sectionflags	@""
	.align	4


	//----- nvinfo : EIATTR_CUDA_API_VERSION
	.align		4
        /*0000*/ 	.byte	0x04, 0x37
        /*0002*/ 	.short	(.L_517 - .L_516)
.L_516:
        /*0004*/ 	.word	0x0000007e


	//----- nvinfo : EIATTR_SW2861232_WAR
	.align		4
.L_517:
        /*0008*/ 	.byte	0x01, 0x35
	.zero		2


	//----- nvinfo : EIATTR_PARAM_CBANK
	.align		4
        /*000c*/ 	.byte	0x04, 0x0a
        /*000e*/ 	.short	(.L_519 - .L_518)
	.align		4
.L_518:
        /*0010*/ 	.word	index@(.nv.constant0.tvmgen_default_fused_nn_contrib_conv2d_winograd_without_weight_transform_add_nn_relu_kernel_2)
        /*0014*/ 	.short	0x0160
        /*0016*/ 	.short	0x0018


	//----- nvinfo : EIATTR_CBANK_PARAM_SIZE
	.align		4
.L_519:
        /*0018*/ 	.byte	0x03, 0x19
        /*001a*/ 	.short	0x0018


	//----- nvinfo : EIATTR_KPARAM_INFO
	.align		4
        /*001c*/ 	.byte	0x04, 0x17
        /*001e*/ 	.short	(.L_521 - .L_520)
.L_520:
        /*0020*/ 	.word	0x00000000
        /*0024*/ 	.short	0x0002
        /*0026*/ 	.short	0x0010
        /*0028*/ 	.byte	0x00, 0xf0, 0x21, 0x00


	//----- nvinfo : EIATTR_KPARAM_INFO
	.align		4
.L_521:
        /*002c*/ 	.byte	0x04, 0x17
        /*002e*/ 	.short	(.L_523 - .L_522)
.L_522:
        /*0030*/ 	.word	0x00000000
        /*0034*/ 	.short	0x0001
        /*0036*/ 	.short	0x0008
        /*0038*/ 	.byte	0x00, 0xf0, 0x21, 0x00


	//----- nvinfo : EIATTR_KPARAM_INFO
	.align		4
.L_523:
        /*003c*/ 	.byte	0x04, 0x17
        /*003e*/ 	.short	(.L_525 - .L_524)
.L_524:
        /*0040*/ 	.word	0x00000000
        /*0044*/ 	.short	0x0000
        /*0046*/ 	.short	0x0000
        /*0048*/ 	.byte	0x00, 0xf0, 0x21, 0x00


	//----- nvinfo : EIATTR_MAXREG_COUNT
	.align		4
.L_525:
        /*004c*/ 	.byte	0x03, 0x1b
        /*004e*/ 	.short	0x00ff


	//----- nvinfo : EIATTR_EXIT_INSTR_OFFSETS
	.align		4
        /*0050*/ 	.byte	0x04, 0x1c
        /*0052*/ 	.short	(.L_527 - .L_526)


	//   ....[0]....
.L_526:
        /*0054*/ 	.word	0x00001a60


	//----- nvinfo : EIATTR_MAX_THREADS
	.align		4
.L_527:
        /*0058*/ 	.byte	0x04, 0x05
        /*005a*/ 	.short	(.L_529 - .L_528)
.L_528:
        /*005c*/ 	.word	0x00000080
        /*0060*/ 	.word	0x00000001
        /*0064*/ 	.word	0x00000001
.L_529:


//--------------------- .nv.info.tvmgen_default_fused_nn_contrib_conv2d_winograd_without_weight_transform_add_nn_relu_kernel_1 --------------------------
	.section	.nv.info.tvmgen_default_fused_nn_contrib_conv2d_winograd_without_weight_transform_add_nn_relu_kernel_1,"",@"SHT_CUDA_INFO"
	.sectionflags	@""
	.align	4


	//----- nvinfo : EIATTR_CUDA_API_VERSION
	.align		4
        /*0000*/ 	.byte	0x04, 0x37
        /*0002*/ 	.short	(.L_531 - .L_530)
.L_530:
        /*0004*/ 	.word	0x0000007e


	//----- nvinfo : EIATTR_SW2861232_WAR
	.align		4
.L_531:
        /*0008*/ 	.byte	0x01, 0x35
	.zero		2


	//----- nvinfo : EIATTR_PARAM_CBANK
	.align		4
        /*000c*/ 	.byte	0x04, 0x0a
        /*000e*/ 	.short	(.L_533 - .L_532)
	.align		4
.L_532:
        /*0010*/ 	.word	index@(.nv.constant0.tvmgen_default_fused_nn_contrib_conv2d_winograd_without_weight_transform_add_nn_relu_kernel_1)
        /*0014*/ 	.short	0x0160
        /*0016*/ 	.short	0x0018


	//----- nvinfo : EIATTR_CBANK_PARAM_SIZE
	.align		4
.L_533:
        /*0018*/ 	.byte	0x03, 0x19
        /*001a*/ 	.short	0x0018


	//----- nvinfo : EIATTR_KPARAM_INFO
	.align		4
        /*001c*/ 	.byte	0x04, 0x17
        /*001e*/ 	.short	(.L_535 - .L_534)
.L_534:
        /*0020*/ 	.word	0x00000000
        /*0024*/ 	.short	0x0002
        /*0026*/ 	.short	0x0010
        /*0028*/ 	.byte	0x00, 0xf0, 0x21, 0x00


	//----- nvinfo : EIATTR_KPARAM_INFO
	.align		4
.L_535:
        /*002c*/ 	.byte	0x04, 0x17
        /*002e*/ 	.short	(.L_537 - .L_536)
.L_536:
        /*0030*/ 	.word	0x00000000
        /*0034*/ 	.short	0x0001
        /*0036*/ 	.short	0x0008
        /*0038*/ 	.byte	0x00, 0xf0, 0x21, 0x00


	//----- nvinfo : EIATTR_KPARAM_INFO
	.align		4
.L_537:
        /*003c*/ 	.byte	0x04, 0x17
        /*003e*/ 	.short	(.L_539 - .L_538)
.L_538:
        /*0040*/ 	.word	0x00000000
        /*0044*/ 	.short	0x0000
        /*0046*/ 	.short	0x0000
        /*0048*/ 	.byte	0x00, 0xf0, 0x21, 0x00


	//----- nvinfo : EIATTR_MAXREG_COUNT
	.align		4
.L_539:
        /*004c*/ 	.byte	0x03, 0x1b
        /*004e*/ 	.short	0x00ff


	//----- nvinfo : EIATTR_EXIT_INSTR_OFFSETS
	.align		4
        /*0050*/ 	.byte	0x04, 0x1c
        /*0052*/ 	.short	(.L_541 - .L_540)


	//   ....[0]....
.L_540:
        /*0054*/ 	.word	0x00001180


	//----- nvinfo : EIATTR_CTAIDZ_USED
	.align		4
.L_541:
        /*0058*/ 	.byte	0x01, 0x04
	.zero		2


	//----- nvinfo : EIATTR_MAX_THREADS
	.align		4
        /*005c*/ 	.byte	0x04, 0x05
        /*005e*/ 	.short	(.L_543 - .L_542)
.L_542:
        /*0060*/ 	.word	0x000000c4
        /*0064*/ 	.word	0x00000001
        /*0068*/ 	.word	0x00000001
.L_543:


//--------------------- .nv.info.tvmgen_default_fused_nn_contrib_conv2d_winograd_without_weight_transform_add_nn_relu_kernel --------------------------
	.section	.nv.info.tvmgen_default_fused_nn_contrib_conv2d_winograd_without_weight_transform_add_nn_relu_kernel,"",@"SHT_CUDA_INFO"
	.sectionflags	@""
	.align	4


	//----- nvinfo : EIATTR_CUDA_API_VERSION
	.align		4
        /*0000*/ 	.byte	0x04, 0x37
        /*0002*/ 	.short	(.L_545 - .L_544)
.L_544:
        /*0004*/ 	.word	0x0000007e


	//----- nvinfo : EIATTR_SW2861232_WAR
	.align		4
.L_545:
        /*0008*/ 	.byte	0x01, 0x35
	.zero		2


	//----- nvinfo : EIATTR_PARAM_CBANK
	.align		4
        /*000c*/ 	.byte	0x04, 0x0a
        /*000e*/ 	.short	(.L_547 - .L_546)
	.align		4
.L_546:
        /*0010*/ 	.word	index@(.nv.constant0.tvmgen_default_fused_nn_contrib_conv2d_winograd_without_weight_transform_add_nn_relu_kernel)
        /*0014*/ 	.short	0x0160
        /*0016*/ 	.short	0x0010


	//----- nvinfo : EIATTR_CBANK_PARAM_SIZE
	.align		4
.L_547:
        /*0018*/ 	.byte	0x03, 0x19
        /*001a*/ 	.short	0x0010


	//----- nvinfo : EIATTR_KPARAM_INFO
	.align		4
        /*001c*/ 	.byte	0x04, 0x17
        /*001e*/ 	.short	(.L_549 - .L_548)
.L_548:
        /*0020*/ 	.word	0x00000000
        /*0024*/ 	.short	0x0001
        /*0026*/ 	.short	0x0008
        /*0028*/ 	.byte	0x00, 0xf0, 0x21, 0x00


	//----- nvinfo : EIATTR_KPARAM_INFO
	.align		4
.L_549:
        /*002c*/ 	.byte	0x04, 0x17
        /*002e*/ 	.short	(.L_551 - .L_550)
.L_550:
        /*0030*/ 	.word	0x00000000
        /*0034*/ 	.short	0x0000
        /*0036*/ 	.short	0x0000
        /*0038*/ 	.byte	0x00, 0xf0, 0x21, 0x00


	//----- nvinfo : EIATTR_MAXREG_COUNT
	.align		4
.L_551:
        /*003c*/ 	.byte	0x03, 0x1b
        /*003e*/ 	.short	0x00ff


	//----- nvinfo : EIATTR_EXIT_INSTR_OFFSETS
	.align		4
        /*0040*/ 	.byte	0x04, 0x1c
        /*0042*/ 	.short	(.L_553 - .L_552)


	//   ....[0]....
.L_552:
        /*0044*/ 	.word	0x00003ad0


	//----- nvinfo : EIATTR_MAX_THREADS
	.align		4
.L_553:
        /*0048*/ 	.byte	0x04, 0x05
        /*004a*/ 	.short	(.L_555 - .L_554)
.L_554:
        /*004c*/ 	.word	0x00000080
        /*0050*/ 	.word	0x00000001
        /*0054*/ 	.word	0x00000001
.L_555:


//--------------------- .nv.info.tvmgen_default_fused_nn_conv2d_add_add_nn_relu_1_kernel --------------------------
	.section	.nv.info.tvmgen_default_fused_nn_conv2d_add_add_nn_relu_1_kernel,"",@"SHT_CUDA_INFO"
	.sectionflags	@""
	.align	4


	//----- nvinfo : EIATTR_CUDA_API_VERSION
	.align		4
        /*0000*/ 	.byte	0x04, 0x37
        /*0002*/ 	.short	(.L_557 - .L_556)
.L_556:
        /*0004*/ 	.word	0x0000007e


	//----- nvinfo : EIATTR_SW2861232_WAR
	.align		4
.L_557:
        /*0008*/ 	.byte	0x01, 0x35
	.zero		2


	//----- nvinfo : EIATTR_PARAM_CBANK
	.align		4
        /*000c*/ 	.byte	0x04, 0x0a
        /*000e*/ 	.short	(.L_559 - .L_558)
	.align		4
.L_558:
        /*0010*/ 	.word	index@(.nv.constant0.tvmgen_default_fused_nn_conv2d_add_add_nn_relu_1_kernel)
        /*0014*/ 	.short	0x0160
        /*0016*/ 	.short	0x0028


	//----- nvinfo : EIATTR_CBANK_PARAM_SIZE
	.align		4
.L_559:
        /*0018*/ 	.byte	0x03, 0x19
        /*001a*/ 	.short	0x0028


	//----- nvinfo : EIATTR_KPARAM_INFO
	.align		4
        /*001c*/ 	.byte	0x04, 0x17
        /*001e*/ 	.short	(.L_561 - .L_560)
.L_560:
        /*0020*/ 	.word	0x00000000
        /*0024*/ 	.short	0x0004
        /*0026*/ 	.short	0x0020
        /*0028*/ 	.byte	0x00, 0xf0, 0x21, 0x00


	//----- nvinfo : EIATTR_KPARAM_INFO
	.align		4
.L_561:
        /*002c*/ 	.byte	0x04, 0x17
        /*002e*/ 	.short	(.L_563 - .L_562)
.L_562:
        /*0030*/ 	.word	0x00000000
        /*0034*/ 	.short	0x0003
        /*0036*/ 	.short	0x0018
        /*0038*/ 	.byte	0x00, 0xf0, 0x21, 0x00


	//----- nvinfo : EIATTR_KPARAM_INFO
	.align		4
.L_563:
        /*003c*/ 	.byte	0x04, 0x17
        /*003e*/ 	.short	(.L_565 - .L_564)
.L_564:
        /*0040*/ 	.word	0x00000000
        /*0044*/ 	.short	0x0002
        /*0046*/ 	.short	0x0010
        /*0048*/ 	.byte	0x00, 0xf0, 0x21, 0x00


	//----- nvinfo : EIATTR_KPARAM_INFO
	.align		4
.L_565:
        /*004c*/ 	.byte	0x04, 0x17
        /*004e*/ 	.short	(.L_567 - .L_566)
.L_566:
        /*0050*/ 	.word	0x00000000
        /*0054*/ 	.short	0x0001
        /*0056*/ 	.short	0x0008
        /*0058*/ 	.byte	0x00, 0xf0, 0x21, 0x00


	//----- nvinfo : EIATTR_KPARAM_INFO
	.align		4
.L_567:
        /*005c*/ 	.byte	0x04, 0x17
        /*005e*/ 	.short	(.L_569 - .L_568)
.L_568:
        /*0060*/ 	.word	0x00000000
        /*0064*/ 	.short	0x0000
        /*0066*/ 	.short	0x0000
        /*0068*/ 	.byte	0x00, 0xf0, 0x21, 0x00


	//----- nvinfo : EIATTR_MAXREG_COUNT
	.align		4
.L_569:
        /*006c*/ 	.byte	0x03, 0x1b
        /*006e*/ 	.short	0x0048


	//----- nvinfo : EIATTR_EXIT_INSTR_OFFSETS
	.align		4
        /*0070*/ 	.byte	0x04, 0x1c
        /*0072*/ 	.short	(.L_571 - .L_570)


	//   ....[0]....
.L_570:
        /*0074*/ 	.word	0x000013c0


	//----- nvinfo : EIATTR_CTAIDZ_USED
	.align		4
.L_571:
        /*0078*/ 	.byte	0x01, 0x04
	.zero		2


	//----- nvinfo : EIATTR_MAX_THREADS
	.align		4
        /*007c*/ 	.byte	0x04, 0x05
        /*007e*/ 	.short	(.L_573 - .L_572)
.L_572:
        /*0080*/ 	.word	0x00000380
        /*0084*/ 	.word	0x00000001
        /*0088*/ 	.word	0x00000001
.L_573:


//--------------------- .nv.info.tvmgen_default_fused_nn_contrib_conv2d_winograd_without_weight_transform_add_nn_relu_3_kernel_1 --------------------------
	.section	.nv.info.tvmgen_default_fused_nn_contrib_conv2d_winograd_without_weight_transform_add_nn_relu_3_kernel_1,"",@"SHT_CUDA_INFO"
	.sectionflags	@""
	.align	4


	//----- nvinfo : EIATTR_CUDA_API_VERSION
	.align		4
        /*0000*/ 	.byte	0x04, 0x37
        /*0002*/ 	.short	(.L_575 - .L_574)
.L_574:
        /*0004*/ 	.word	0x0000007e


	//----- nvinfo : EIATTR_SW2861232_WAR
	.align		4
.L_575:
        /*0008*/ 	.byte	0x01, 0x35
	.zero		2


	//----- nvinfo : EIATTR_PARAM_CBANK
	.align		4
        /*000c*/ 	.byte	0x04, 0x0a
        /*000e*/ 	.short	(.L_577 - .L_576)
	.align		4
.L_576:
        /*0010*/ 	.word	index@(.nv.constant0.tvmgen_default_fused_nn_contrib_conv2d_winograd_without_weight_transform_add_nn_relu_3_kernel_1)
        /*0014*/ 	.short	0x0160
        /*0016*/ 	.short	0x0018


	//----- nvinfo : EIATTR_CBANK_PARAM_SIZE
	.align		4
.L_577:
        /*0018*/ 	.byte	0x03, 0x19
        /*001a*/ 	.short	0x0018


	//----- nvinfo : EIATTR_KPARAM_INFO
	.align		4
        /*001c*/ 	.byte	0x04, 0x17
        /*001e*/ 	.short	(.L_579 - .L_578)
.L_578:
        /*0020*/ 	.word	0x00000000
        /*0024*/ 	.short	0x0002
        /*0026*/ 	.short	0x0010
        /*0028*/ 	.byte	0x00, 0xf0, 0x21, 0x00


	//----- nvinfo : EIATTR_KPARAM_INFO
	.align		4
.L_579:
        /*002c*/ 	.byte	0x04, 0x17
        /*002e*/ 	.short	(.L_581 - .L_580)
.L_580:
        /*0030*/ 	.word	0x00000000
        /*0034*/ 	.short	0x0001
        /*0036*/ 	.short	0x0008
        /*0038*/ 	.byte	0x00, 0xf0, 0x21, 0x00


	//----- nvinfo : EIATTR_KPARAM_INFO
	.align		4
.L_581:
        /*003c*/ 	.byte	0x04, 0x17
        /*003e*/ 	.short	(.L_583 - .L_582)
.L_582:
        /*0040*/ 	.word	0x00000000
        /*0044*/ 	.short	0x0000
        /*0046*/ 	.short	0x0000
        /*0048*/ 	.byte	0x00, 0xf0, 0x21, 0x00


	//----- nvinfo : EIATTR_MAXREG_COUNT
	.align		4
.L_583:
        /*004c*/ 	.byte	0x03, 0x1b
        /*004e*/ 	.short	0x00ff


	//----- nvinfo : EIATTR_EXIT_INSTR_OFFSETS
	.align		4
        /*0050*/ 	.byte	0x04, 0x1c
        /*0052*/ 	.short	(.L_585 - .L_584)


	//   ....[0]....
.L_584:
        /*0054*/ 	.word	0x00000e10


	//----- nvinfo : EIATTR_CTAIDZ_USED
	.align		4
.L_585:
        /*0058*/ 	.byte	0x01, 0x04
	.zero		2


	//----- nvinfo : EIATTR_MAX_THREADS
	.align		4
        /*005c*/ 	.byte	0x04, 0x05
        /*005e*/ 	.short	(.L_587 - .L_586)
.L_586:
        /*0060*/ 	.word	0x00000080
        /*0064*/ 	.word	0x00000001
        /*0068*/ 	.word	0x00000001
.L_587:


//--------------------- .nv.info.tvmgen_default_fused_nn_conv2d_add_nn_relu_3_kernel --------------------------
	.section	.nv.info.tvmgen_default_fused_nn_conv2d_add_nn_relu_3_kernel,"",@"SHT_CUDA_INFO"
	.sectionflags	@""
	.align	4


	//----- nvinfo : EIATTR_CUDA_API_VERSION
	.align		4
        /*0000*/ 	.byte	0x04, 0x37
        /*0002*/ 	.short	(.L_589 - .L_588)
.L_588:
        /*0004*/ 	.word	0x0000007e


	//----- nvinfo : EIATTR_SW2861232_WAR
	.align		4
.L_589:
        /*0008*/ 	.byte	0x01, 0x35
	.zero		2


	//----- nvinfo : EIATTR_PARAM_CBANK
	.align		4
        /*000c*/ 	.byte	0x04, 0x0a
        /*000e*/ 	.short	(.L_591 - .L_590)
	.align		4
.L_590:
        /*0010*/ 	.word	index@(.nv.constant0.tvmgen_default_fused_nn_conv2d_add_nn_relu_3_kernel)
        /*0014*/ 	.short	0x0160
        /*0016*/ 	.short	0x0020


	//----- nvinfo : EIATTR_CBANK_PARAM_SIZE
	.align		4
.L_591:
        /*0018*/ 	.byte	0x03, 0x19
        /*001a*/ 	.short	0x0020


	//----- nvinfo : EIATTR_KPARAM_INFO
	.align		4
        /*001c*/ 	.byte	0x04, 0x17
        /*001e*/ 	.short	(.L_593 - .L_592)
.L_592:
        /*0020*/ 	.word	0x00000000
        /*0024*/ 	.short	0x0003
        /*0026*/ 	.short	0x0018
        /*0028*/ 	.byte	0x00, 0xf0, 0x21, 0x00


	//----- nvinfo : EIATTR_KPARAM_INFO
	.align		4
.L_593:
        /*002c*/ 	.byte	0x04, 0x17
        /*002e*/ 	.short	(.L_595 - .L_594)
.L_594:
        /*0030*/ 	.word	0x00000000
        /*0034*/ 	.short	0x0002
        /*0036*/ 	.short	0x0010
        /*0038*/ 	.byte	0x00, 0xf0, 0x21, 0x00


	//----- nvinfo : EIATTR_KPARAM_INFO
	.align		4
.L_595:
        /*003c*/ 	.byte	0x04, 0x17
        /*003e*/ 	.short	(.L_597 - .L_596)
.L_596:
        /*0040*/ 	.word	0x00000000
        /*0044*/ 	.short	0x0001
        /*0046*/ 	.short	0x0008
        /*0048*/ 	.byte	0x00, 0xf0, 0x21, 0x00


	//----- nvinfo : EIATTR_KPARAM_INFO
	.align		4
.L_597:
        /*004c*/ 	.byte	0x04, 0x17
        /*004e*/ 	.short	(.L_599 - .L_598)
.L_598:
        /*0050*/ 	.word	0x00000000
        /*0054*/ 	.short	0x0000
        /*0056*/ 	.short	0x0000
        /*0058*/ 	.byte	0x00, 0xf0, 0x21, 0x00


	//----- nvinfo : EIATTR_MAXREG_COUNT
	.align		4
.L_599:
        /*005c*/ 	.byte	0x03, 0x1b
        /*005e*/ 	.short	0x00ff


	//----- nvinfo : EIATTR_EXIT_INSTR_OFFSETS
	.align		4
        /*0060*/ 	.byte	0x04, 0x1c
        /*0062*/ 	.short	(.L_601 - .L_600)


	//   ....[0]....
.L_600:
        /*0064*/ 	.word	0x00001230


	//----- nvinfo : EIATTR_CTAIDZ_USED
	.align		4
.L_601:
        /*0068*/ 	.byte	0x01, 0x04
	.zero		2


	//----- nvinfo : EIATTR_MAX_THREADS
	.align		4
        /*006c*/ 	.byte	0x04, 0x05
        /*006e*/ 	.short	(.L_603 - .L_602)
.L_602:
        /*0070*/ 	.word	0x000000e0
        /*0074*/ 	.word	0x00000001
        /*0078*/ 	.word	0x00000001
.L_603:


//--------------------- .nv.info.tvmgen_default_fused_nn_conv2d_add_nn_relu_kernel --------------------------
	.section	.nv.info.tvmgen_default_fused_nn_conv2d_add_nn_relu_kernel,"",@"SHT_CUDA_INFO"
	.sectionflags	@""
	.align	4


	//----- nvinfo : EIATTR_CUDA_API_VERSION
	.align		4
        /*0000*/ 	.byte	0x04, 0x37
        /*0002*/ 	.short	(.L_605 - .L_604)
.L_604:
        /*0004*/ 	.word	0x0000007e


	//----- nvinfo : EIATTR_SW2861232_WAR
	.align		4
.L_605:
        /*0008*/ 	.byte	0x01, 0x35
	.zero		2


	//----- nvinfo : EIATTR_PARAM_CBANK
	.align		4
        /*000c*/ 	.byte	0x04, 0x0a
        /*000e*/ 	.short	(.L_607 - .L_606)
	.align		4
.L_606:
        /*0010*/ 	.word	index@(.nv.constant0.tvmgen_default_fused_nn_conv2d_add_nn_relu_kernel)
        /*0014*/ 	.short	0x0160
        /*0016*/ 	.short	0x0020


	//----- nvinfo : EIATTR_CBANK_PARAM_SIZE
	.align		4
.L_607:
        /*0018*/ 	.byte	0x03, 0x19
        /*001a*/ 	.short	0x0020


	//----- nvinfo : EIATTR_KPARAM_INFO
	.align		4
        /*001c*/ 	.byte	0x04, 0x17
        /*001e*/ 	.short	(.L_609 - .L_608)
.L_608:
        /*0020*/ 	.word	0x00000000
        /*0024*/ 	.short	0x0003
        /*0026*/ 	.short	0x0018
        /*0028*/ 	.byte	0x00, 0xf0, 0x21, 0x00


	//----- nvinfo : EIATTR_KPARAM_INFO
	.align		4
.L_609:
        /*002c*/ 	.byte	0x04, 0x17
        /*002e*/ 	.short	(.L_611 - .L_610)
.L_610:
        /*0030*/ 	.word	0x00000000
        /*0034*/ 	.short	0x0002
        /*0036*/ 	.short	0x0010
        /*0038*/ 	.byte	0x00, 0xf0, 0x21, 0x00


	//----- nvinfo : EIATTR_KPARAM_INFO
	.align		4
.L_611:
        /*003c*/ 	.byte	0x04, 0x17
        /*003e*/ 	.short	(.L_613 - .L_612)
.L_612:
        /*0040*/ 	.word	0x00000000
        /*0044*/ 	.short	0x0001
        /*0046*/ 	.short	0x0008
        /*0048*/ 	.byte	0x00, 0xf0, 0x21, 0x00


	//----- nvinfo : EIATTR_KPARAM_INFO
	.align		4
.L_613:
        /*004c*/ 	.byte	0x04, 0x17
        /*004e*/ 	.short	(.L_615 - .L_614)
.L_614:
        /*0050*/ 	.word	0x00000000
        /*0054*/ 	.short	0x0000
        /*0056*/ 	.short	0x0000
        /*0058*/ 	.byte	0x00, 0xf0, 0x21, 0x00


	//----- nvinfo : EIATTR_MAXREG_COUNT
	.align		4
.L_615:
        /*005c*/ 	.byte	0x03, 0x1b
        /*005e*/ 	.short	0x00ff


	//----- nvinfo : EIATTR_EXIT_INSTR_OFFSETS
	.align		4
        /*0060*/ 	.byte	0x04, 0x1c
        /*0062*/ 	.short	(.L_617 - .L_616)


	//   ....[0]....
.L_616:
        /*0064*/ 	.word	0x000019d0


	//----- nvinfo : EIATTR_MAX_THREADS
	.align		4
.L_617:
        /*0068*/ 	.byte	0x04, 0x05
        /*006a*/ 	.short	(.L_619 - .L_618)
.L_618:
        /*006c*/ 	.word	0x00000080
        /*0070*/ 	.word	0x00000001
        /*0074*/ 	.word	0x00000001


	//----- nvinfo : EIATTR_CRS_STACK_SIZE
	.align		4
.L_619:
        /*0078*/ 	.byte	0x04, 0x1e
        /*007a*/ 	.short	(.L_621 - .L_620)
.L_620:
        /*007c*/ 	.word	0x00000000
.L_621:


//--------------------- .nv.info.tvmgen_default_fused_nn_conv2d_add_nn_relu_7_kernel --------------------------
	.section	.nv.info.tvmgen_default_fused_nn_conv2d_add_nn_relu_7_kernel,"",@"SHT_CUDA_INFO"
	.sectionflags	@""
	.align	4


	//----- nvinfo : EIATTR_CUDA_API_VERSION
	.align		4
        /*0000*/ 	.byte	0x04, 0x37
        /*0002*/ 	.short	(.L_623 - .L_622)
.L_622:
        /*0004*/ 	.word	0x0000007e


	//----- nvinfo : EIATTR_SW2861232_WAR
	.align		4
.L_623:
        /*0008*/ 	.byte	0x01, 0x35
	.zero		2


	//----- nvinfo : EIATTR_PARAM_CBANK
	.align		4
        /*000c*/ 	.byte	0x04, 0x0a
        /*000e*/ 	.short	(.L_625 - .L_624)
	.align		4
.L_624:
        /*0010*/ 	.word	index@(.nv.constant0.tvmgen_default_fused_nn_conv2d_add_nn_relu_7_kernel)
        /*0014*/ 	.short	0x0160
        /*0016*/ 	.short	0x0020


	//----- nvinfo : EIATTR_CBANK_PARAM_SIZE
	.align		4
.L_625:
        /*0018*/ 	.byte	0x03, 0x19
        /*001a*/ 	.short	0x0020


	//----- nvinfo : EIATTR_KPARAM_INFO
	.align		4
        /*001c*/ 	.byte	0x04, 0x17
        /*001e*/ 	.short	(.L_627 - .L_626)
.L_626:
        /*0020*/ 	.word	0x00000000
        /*0024*/ 	.short	0x0003
        /*0026*/ 	.short	0x0018
        /*0028*/ 	.byte	0x00, 0xf0, 0x21, 0x00


	//----- nvinfo : EIATTR_KPARAM_INFO
	.align		4
.L_627:
        /*002c*/ 	.byte	0x04, 0x17
        /*002e*/ 	.short	(.L_629 - .L_628)
.L_628:
        /*0030*/ 	.word	0x00000000
        /*0034*/ 	.short	0x0002
        /*0036*/ 	.short	0x0010
        /*0038*/ 	.byte	0x00, 0xf0, 0x21, 0x00


	//----- nvinfo : EIATTR_KPARAM_INFO
	.align		4
.L_629:
        /*003c*/ 	.byte	0x04, 0x17
        /*003e*/ 	.short	(.L_631 - .L_630)
.L_630:
        /*0040*/ 	.word	0x00000000
        /*0044*/ 	.short	0x0001
        /*0046*/ 	.short	0x0008
        /*0048*/ 	.byte	0x00, 0xf0, 0x21, 0x00


	//----- nvinfo : EIATTR_KPARAM_INFO
	.align		4
.L_631:
        /*004c*/ 	.byte	0x04, 0x17
        /*004e*/ 	.short	(.L_633 - .L_632)
.L_632:
        /*0050*/ 	.word	0x00000000
        /*0054*/ 	.short	0x0000
        /*0056*/ 	.short	0x0000
        /*0058*/ 	.byte	0x00, 0xf0, 0x21, 0x00


	//----- nvinfo : EIATTR_MAXREG_COUNT
	.align		4
.L_633:
        /*005c*/ 	.byte	0x03, 0x1b
        /*005e*/ 	.short	0x00ff


	//----- nvinfo : EIATTR_EXIT_INSTR_OFFSETS
	.align		4
        /*0060*/ 	.byte	0x04, 0x1c
        /*0062*/ 	.short	(.L_635 - .L_634)


	//   ....[0]....
.L_634:
        /*0064*/ 	.word	0x00003e20


	//----- nvinfo : EIATTR_CTAIDZ_USED
	.align		4
.L_635:
        /*0068*/ 	.byte	0x01, 0x04
	.zero		2


	//----- nvinfo : EIATTR_MAX_THREADS
	.align		4
        /*006c*/ 	.byte	0x04, 0x05
        /*006e*/ 	.short	(.L_637 - .L_636)
.L_636:
        /*0070*/ 	.word	0x00000070
        /*0074*/ 	.word	0x00000001
        /*0078*/ 	.word	0x00000001


	//----- nvinfo : EIATTR_CRS_STACK_SIZE
	.align		4
.L_637:
        /*007c*/ 	.byte	0x04, 0x1e
        /*007e*/ 	.short	(.L_639 - .L_638)
.L_638:
        /*0080*/ 	.word	0x00000000
.L_639:


//--------------------- .nv.info.tvmgen_default_fused_nn_conv2d_add_nn_relu_5_kernel --------------------------
	.section	.nv.info.tvmgen_default_fused_nn_conv2d_add_nn_relu_5_kernel,"",@"SHT_CUDA_INFO"
	.sectionflags	@""
	.align	4


	//----- nvinfo : EIATTR_CUDA_API_VERSION
	.align		4
        /*0000*/ 	.byte	0x04, 0x37
        /*0002*/ 	.short	(.L_641 - .L_640)
.L_640:
        /*0004*/ 	.word	0x0000007e


	//----- nvinfo : EIATTR_SW2861232_WAR
	.align		4
.L_641:
        /*0008*/ 	.byte	0x01, 0x35
	.zero		2


	//----- nvinfo : EIATTR_PARAM_CBANK
	.align		4
        /*000c*/ 	.byte	0x04, 0x0a
        /*000e*/ 	.short	(.L_643 - .L_642)
	.align		4
.L_642:
        /*0010*/ 	.word	index@(.nv.constant0.tvmgen_default_fused_nn_conv2d_add_nn_relu_5_kernel)
        /*0014*/ 	.short	0x0160
        /*0016*/ 	.short	0x0020


	//----- nvinfo : EIATTR_CBANK_PARAM_SIZE
	.align		4
.L_643:
        /*0018*/ 	.byte	0x03, 0x19
        /*001a*/ 	.short	0x0020


	//----- nvinfo : EIATTR_KPARAM_INFO
	.align		4
        /*001c*/ 	.byte	0x04, 0x17
        /*001e*/ 	.short	(.L_645 - .L_644)
.L_644:
        /*0020*/ 	.word	0x00000000
        /*0024*/ 	.short	0x0003
        /*0026*/ 	.short	0x0018
        /*0028*/ 	.byte	0x00, 0xf0, 0x21, 0x00


	//----- nvinfo : EIATTR_KPARAM_INFO
	.align		4
.L_645:
        /*002c*/ 	.byte	0x04, 0x17
        /*002e*/ 	.short	(.L_647 - .L_646)
.L_646:
        /*0030*/ 	.word	0x00000000
        /*0034*/ 	.short	0x0002
        /*0036*/ 	.short	0x0010
        /*0038*/ 	.byte	0x00, 0xf0, 0x21, 0x00


	//----- nvinfo : EIATTR_KPARAM_INFO
	.align		4
.L_647:
        /*003c*/ 	.byte	0x04, 0x17
        /*003e*/ 	.short	(.L_649 - .L_648)
.L_648:
        /*0040*/ 	.word	0x00000000
        /*0044*/ 	.short	0x0001
        /*0046*/ 	.short	0x0008
        /*0048*/ 	.byte	0x00, 0xf0, 0x21, 0x00


	//----- nvinfo : EIATTR_KPARAM_INFO
	.align		4
.L_649:
        /*004c*/ 	.byte	0x04, 0x17
        /*004e*/ 	.short	(.L_651 - .L_650)
.L_650:
        /*0050*/ 	.word	0x00000000
        /*0054*/ 	.short	0x0000
        /*0056*/ 	.short	0x0000
        /*0058*/ 	.byte	0x00, 0xf0, 0x21, 0x00


	//----- nvinfo : EIATTR_MAXREG_COUNT
	.align		4
.L_651:
        /*005c*/ 	.byte	0x03, 0x1b
        /*005e*/ 	.short	0x0080


	//----- nvinfo : EIATTR_EXIT_INSTR_OFFSETS
	.align		4
        /*0060*/ 	.byte	0x04, 0x1c
        /*0062*/ 	.short	(.L_653 - .L_652)


	//   ....[0]....
.L_652:
        /*0064*/ 	.word	0x00000770


	//----- nvinfo : EIATTR_CTAIDZ_USED
	.align		4
.L_653:
        /*0068*/ 	.byte	0x01, 0x04
	.zero		2


	//----- nvinfo : EIATTR_MAX_THREADS
	.align		4
        /*006c*/ 	.byte	0x04, 0x05
        /*006e*/ 	.short	(.L_655 - .L_654)
.L_654:
        /*0070*/ 	.word	0x000001c0
        /*0074*/ 	.word	0x00000001
        /*0078*/ 	.word	0x00000001
.L_655:


//--------------------- .nv.info.tvmgen_default_fused_nn_conv2d_add_nn_relu_11_kernel --------------------------
	.section	.nv.info.tvmgen_default_fused_nn_conv2d_add_nn_relu_11_kernel,"",@"SHT_CUDA_INFO"
	.sectionflags	@""
	.align	4


	//----- nvinfo : EIATTR_CUDA_API_VERSION
	.align		4
        /*0000*/ 	.byte	0x04, 0x37
        /*0002*/ 	.short	(.L_657 - .L_656)
.L_656:
        /*0004*/ 	.word	0x0000007e


	//----- nvinfo : EIATTR_SW2861232_WAR
	.align		4
.L_657:
        /*0008*/ 	.byte	0x01, 0x35
	.zero		2


	//----- nvinfo : EIATTR_PARAM_CBANK
	.align		4
        /*000c*/ 	.byte	0x04, 0x0a
        /*000e*/ 	.short	(.L_659 - .L_658)
	.align		4
.L_658:
        /*0010*/ 	.word	index@(.nv.constant0.tvmgen_default_fused_nn_conv2d_add_nn_relu_11_kernel)
        /*0014*/ 	.short	0x0160
        /*0016*/ 	.short	0x0020


	//----- nvinfo : EIATTR_CBANK_PARAM_SIZE
	.align		4
.L_659:
        /*0018*/ 	.byte	0x03, 0x19
        /*001a*/ 	.short	0x0020


	//----- nvinfo : EIATTR_KPARAM_INFO
	.align		4
        /*001c*/ 	.byte	0x04, 0x17
        /*001e*/ 	.short	(.L_661 - .L_660)
.L_660:
        /*0020*/ 	.word	0x00000000
        /*0024*/ 	.short	0x0003
        /*0026*/ 	.short	0x0018
        /*0028*/ 	.byte	0x00, 0xf0, 0x21, 0x00


	//----- nvinfo : EIATTR_KPARAM_INFO
	.align		4
.L_661:
        /*002c*/ 	.byte	0x04, 0x17
        /*002e*/ 	.short	(.L_663 - .L_662)
.L_662:
        /*0030*/ 	.word	0x00000000
        /*0034*/ 	.short	0x0002
        /*0036*/ 	.short	0x0010
        /*0038*/ 	.byte	0x00, 0xf0, 0x21, 0x00


	//----- nvinfo : EIATTR_KPARAM_INFO
	.align		4
.L_663:
        /*003c*/ 	.byte	0x04, 0x17
        /*003e*/ 	.short	(.L_665 - .L_664)
.L_664:
        /*0040*/ 	.word	0x00000000
        /*0044*/ 	.short	0x0001
        /*0046*/ 	.short	0x0008
        /*0048*/ 	.byte	0x00, 0xf0, 0x21, 0x00


	//----- nvinfo : EIATTR_KPARAM_INFO
	.align		4
.L_665:
        /*004c*/ 	.byte	0x04, 0x17
        /*004e*/ 	.short	(.L_667 - .L_666)
.L_666:
        /*0050*/ 	.word	0x00000000
        /*0054*/ 	.short	0x0000
        /*0056*/ 	.short	0x0000
        /*0058*/ 	.byte	0x00, 0xf0, 0x21, 0x00


	//----- nvinfo : EIATTR_MAXREG_COUNT
	.align		4
.L_667:
        /*005c*/ 	.byte	0x03, 0x1b
        /*005e*/ 	.short	0x00ff


	//----- nvinfo : EIATTR_EXIT_INSTR_OFFSETS
	.align		4
        /*0060*/ 	.byte	0x04, 0x1c
        /*0062*/ 	.short	(.L_669 - .L_668)


	//   ....[0]....
.L_668:
        /*0064*/ 	.word	0x00000980


	//----- nvinfo : EIATTR_CTAIDZ_USED
	.align		4
.L_669:
        /*0068*/ 	.byte	0x01, 0x04
	.zero		2


	//----- nvinfo : EIATTR_MAX_THREADS
	.align		4
        /*006c*/ 	.byte	0x04, 0x05
        /*006e*/ 	.short	(.L_671 - .L_670)
.L_670:
        /*0070*/ 	.word	0x000000e0
        /*0074*/ 	.word	0x00000001
        /*0078*/ 	.word	0x00000001
.L_671:


//--------------------- .nv.info.tvmgen_default_fused_nn_conv2d_add_add_nn_relu_2_kernel --------------------------
	.section	.nv.info.tvmgen_default_fused_nn_conv2d_add_add_nn_relu_2_kernel,"",@"SHT_CUDA_INFO"
	.sectionflags	@""
	.align	4


	//----- nvinfo : EIATTR_CUDA_API_VERSION
	.align		4
        /*0000*/ 	.byte	0x04, 0x37
        /*0002*/ 	.short	(.L_673 - .L_672)
.L_672:
        /*0004*/ 	.word	0x0000007e


	//----- nvinfo : EIATTR_SW2861232_WAR
	.align		4
.L_673:
        /*0008*/ 	.byte	0x01, 0x35
	.zero		2


	//----- nvinfo : EIATTR_PARAM_CBANK
	.align		4
        /*000c*/ 	.byte	0x04, 0x0a
        /*000e*/ 	.short	(.L_675 - .L_674)
	.align		4
.L_674:
        /*0010*/ 	.word	index@(.nv.constant0.tvmgen_default_fused_nn_conv2d_add_add_nn_relu_2_kernel)
        /*0014*/ 	.short	0x0160
        /*0016*/ 	.short	0x0028


	//----- nvinfo : EIATTR_CBANK_PARAM_SIZE
	.align		4
.L_675:
        /*0018*/ 	.byte	0x03, 0x19
        /*001a*/ 	.short	0x0028


	//----- nvinfo : EIATTR_KPARAM_INFO
	.align		4
        /*001c*/ 	.byte	0x04, 0x17
        /*001e*/ 	.short	(.L_677 - .L_676)
.L_676:
        /*0020*/ 	.word	0x00000000
        /*0024*/ 	.short	0x0004
        /*0026*/ 	.short	0x0020
        /*0028*/ 	.byte	0x00, 0xf0, 0x21, 0x00


	//----- nvinfo : EIATTR_KPARAM_INFO
	.align		4
.L_677:
        /*002c*/ 	.byte	0x04, 0x17
        /*002e*/ 	.short	(.L_679 - .L_678)
.L_678:
        /*0030*/ 	.word	0x00000000
        /*0034*/ 	.short	0x0003
        /*0036*/ 	.short	0x0018
        /*0038*/ 	.byte	0x00, 0xf0, 0x21, 0x00


	//----- nvinfo : EIATTR_KPARAM_INFO
	.align		4
.L_679:
        /*003c*/ 	.byte	0x04, 0x17
        /*003e*/ 	.short	(.L_681 - .L_680)
.L_680:
        /*0040*/ 	.word	0x00000000
        /*0044*/ 	.short	0x0002
        /*0046*/ 	.short	0x0010
        /*0048*/ 	.byte	0x00, 0xf0, 0x21, 0x00


	//----- nvinfo : EIATTR_KPARAM_INFO
	.align		4
.L_681:
        /*004c*/ 	.byte	0x04, 0x17
        /*004e*/ 	.short	(.L_683 - .L_682)
.L_682:
        /*0050*/ 	.word	0x00000000
        /*0054*/ 	.short	0x0001
        /*0056*/ 	.short	0x0008
        /*0058*/ 	.byte	0x00, 0xf0, 0x21, 0x00


	//----- nvinfo : EIATTR_KPARAM_INFO
	.align		4
.L_683:
        /*005c*/ 	.byte	0x04, 0x17
        /*005e*/ 	.short	(.L_685 - .L_684)
.L_684:
        /*0060*/ 	.word	0x00000000
        /*0064*/ 	.short	0x0000
        /*0066*/ 	.short	0x0000
        /*0068*/ 	.byte	0x00, 0xf0, 0x21, 0x00


	//----- nvinfo : EIATTR_MAXREG_COUNT
	.align		4
.L_685:
        /*006c*/ 	.byte	0x03, 0x1b
        /*006e*/ 	.short	0x00ff


	//----- nvinfo : EIATTR_EXIT_INSTR_OFFSETS
	.align		4
        /*0070*/ 	.byte	0x04, 0x1c
        /*0072*/ 	.short	(.L_687 - .L_686)


	//   ....[0]....
.L_686:
        /*0074*/ 	.word	0x00000dd0


	//----- nvinfo : EIATTR_CTAIDZ_USED
	.align		4
.L_687:
        /*0078*/ 	.byte	0x01, 0x04
	.zero		2


	//----- nvinfo : EIATTR_MAX_THREADS
	.align		4
        /*007c*/ 	.byte	0x04, 0x05
        /*007e*/ 	.short	(.L_689 - .L_688)
.L_688:
        /*0080*/ 	.word	0x000000e0
        /*0084*/ 	.word	0x00000001
        /*0088*/ 	.word	0x00000001
.L_689:


//--------------------- .nv.info.tvmgen_default_fused_nn_conv2d_add_1_kernel --------------------------
	.section	.nv.info.tvmgen_default_fused_nn_conv2d_add_1_kernel,"",@"SHT_CUDA_INFO"
	.sectionflags	@""
	.align	4


	//----- nvinfo : EIATTR_CUDA_API_VERSION
	.align		4
        /*0000*/ 	.byte	0x04, 0x37
        /*0002*/ 	.short	(.L_691 - .L_690)
.L_690:
        /*0004*/ 	.word	0x0000007e


	//----- nvinfo : EIATTR_SW2861232_WAR
	.align		4
.L_691:
        /*0008*/ 	.byte	0x01, 0x35
	.zero		2


	//----- nvinfo : EIATTR_PARAM_CBANK
	.align		4
        /*000c*/ 	.byte	0x04, 0x0a
        /*000e*/ 	.short	(.L_693 - .L_692)
	.align		4
.L_692:
        /*0010*/ 	.word	index@(.nv.constant0.tvmgen_default_fused_nn_conv2d_add_1_kernel)
        /*0014*/ 	.short	0x0160
        /*0016*/ 	.short	0x0020


	//----- nvinfo : EIATTR_CBANK_PARAM_SIZE
	.align		4
.L_693:
        /*0018*/ 	.byte	0x03, 0x19
        /*001a*/ 	.short	0x0020


	//----- nvinfo : EIATTR_KPARAM_INFO
	.align		4
        /*001c*/ 	.byte	0x04, 0x17
        /*001e*/ 	.short	(.L_695 - .L_694)
.L_694:
        /*0020*/ 	.word	0x00000000
        /*0024*/ 	.short	0x0003
        /*0026*/ 	.short	0x0018
        /*0028*/ 	.byte	0x00, 0xf0, 0x21, 0x00


	//----- nvinfo : EIATTR_KPARAM_INFO
	.align		4
.L_695:
        /*002c*/ 	.byte	0x04, 0x17
        /*002e*/ 	.short	(.L_697 - .L_696)
.L_696:
        /*0030*/ 	.word	0x00000000
        /*0034*/ 	.short	0x0002
        /*0036*/ 	.short	0x0010
        /*0038*/ 	.byte	0x00, 0xf0, 0x21, 0x00


	//----- nvinfo : EIATTR_KPARAM_INFO
	.align		4
.L_697:
        /*003c*/ 	.byte	0x04, 0x17
        /*003e*/ 	.short	(.L_699 - .L_698)
.L_698:
        /*0040*/ 	.word	0x00000000
        /*0044*/ 	.short	0x0001
        /*0046*/ 	.short	0x0008
        /*0048*/ 	.byte	0x00, 0xf0, 0x21, 0x00


	//----- nvinfo : EIATTR_KPARAM_INFO
	.align		4
.L_699:
        /*004c*/ 	.byte	0x04, 0x17
        /*004e*/ 	.short	(.L_701 - .L_700)
.L_700:
        /*0050*/ 	.word	0x00000000
        /*0054*/ 	.short	0x0000
        /*0056*/ 	.short	0x0000
        /*0058*/ 	.byte	0x00, 0xf0, 0x21, 0x00


	//----- nvinfo : EIATTR_MAXREG_COUNT
	.align		4
.L_701:
        /*005c*/ 	.byte	0x03, 0x1b
        /*005e*/ 	.short	0x00ff


	//----- nvinfo : EIATTR_EXIT_INSTR_OFFSETS
	.align		4
        /*0060*/ 	.byte	0x04, 0x1c
        /*0062*/ 	.short	(.L_703 - .L_702)


	//   ....[0]....
.L_702:
        /*0064*/ 	.word	0x00001d30


	//----- nvinfo : EIATTR_CTAIDZ_USED
	.align		4
.L_703:
        /*0068*/ 	.byte	0x01, 0x04
	.zero		2


	//----- nvinfo : EIATTR_MAX_THREADS
	.align		4
        /*006c*/ 	.byte	0x04, 0x05
        /*006e*/ 	.short	(.L_705 - .L_704)
.L_704:
        /*0070*/ 	.word	0x00000080
        /*0074*/ 	.word	0x00000001
        /*0078*/ 	.word	0x00000001
.L_705:


//--------------------- .nv.info.tvmgen_default_fused_nn_conv2d_add_nn_relu_2_kernel --------------------------
	.section	.nv.info.tvmgen_default_fused_nn_conv2d_add_nn_relu_2_kernel,"",@"SHT_CUDA_INFO"
	.sectionflags	@""
	.align	4


	//----- nvinfo : EIATTR_CUDA_API_VERSION
	.align		4
        /*0000*/ 	.byte	0x04, 0x37
        /*0002*/ 	.short	(.L_707 - .L_706)
.L_706:
        /*0004*/ 	.word	0x0000007e


	//----- nvinfo : EIATTR_SW2861232_WAR
	.align		4
.L_707:
        /*0008*/ 	.byte	0x01, 0x35
	.zero		2


	//----- nvinfo : EIATTR_PARAM_CBANK
	.align		4
        /*000c*/ 	.byte	0x04, 0x0a
        /*000e*/ 	.short	(.L_709 - .L_708)
	.align		4
.L_708:
        /*0010*/ 	.word	index@(.nv.constant0.tvmgen_default_fused_nn_conv2d_add_nn_relu_2_kernel)
        /*0014*/ 	.short	0x0160
        /*0016*/ 	.short	0x0020


	//----- nvinfo : EIATTR_CBANK_PARAM_SIZE
	.align		4
.L_709:
        /*0018*/ 	.byte	0x03, 0x19
        /*001a*/ 	.short	0x0020


	//----- nvinfo : EIATTR_KPARAM_INFO
	.align		4
        /*001c*/ 	.byte	0x04, 0x17
        /*001e*/ 	.short	(.L_711 - .L_710)
.L_710:
        /*0020*/ 	.word	0x00000000
        /*0024*/ 	.short	0x0003
        /*0026*/ 	.short	0x0018
        /*0028*/ 	.byte	0x00, 0xf0, 0x21, 0x00


	//----- nvinfo : EIATTR_KPARAM_INFO
	.align		4
.L_711:
        /*002c*/ 	.byte	0x04, 0x17
        /*002e*/ 	.short	(.L_713 - .L_712)
.L_712:
        /*0030*/ 	.word	0x00000000
        /*0034*/ 	.short	0x0002
        /*0036*/ 	.short	0x0010
        /*0038*/ 	.byte	0x00, 0xf0, 0x21, 0x00


	//----- nvinfo : EIATTR_KPARAM_INFO
	.align		4
.L_713:
        /*003c*/ 	.byte	0x04, 0x17
        /*003e*/ 	.short	(.L_715 - .L_714)
.L_714:
        /*0040*/ 	.word	0x00000000
        /*0044*/ 	.short	0x0001
        /*0046*/ 	.short	0x0008
        /*0048*/ 	.byte	0x00, 0xf0, 0x21, 0x00


	//----- nvinfo : EIATTR_KPARAM_INFO
	.align		4
.L_715:
        /*004c*/ 	.byte	0x04, 0x17
        /*004e*/ 	.short	(.L_717 - .L_716)
.L_716:
        /*0050*/ 	.word	0x00000000
        /*0054*/ 	.short	0x0000
        /*0056*/ 	.short	0x0000
        /*0058*/ 	.byte	0x00, 0xf0, 0x21, 0x00


	//----- nvinfo : EIATTR_MAXREG_COUNT
	.align		4
.L_717:
        /*005c*/ 	.byte	0x03, 0x1b
        /*005e*/ 	.short	0x00ff


	//----- nvinfo : EIATTR_EXIT_INSTR_OFFSETS
	.align		4
        /*0060*/ 	.byte	0x04, 0x1c
        /*0062*/ 	.short	(.L_719 - .L_718)


	//   ....[0]....
.L_718:
        /*0064*/ 	.word	0x00001240


	//----- nvinfo : EIATTR_CTAIDZ_USED
	.align		4
.L_719:
        /*0068*/ 	.byte	0x01, 0x04
	.zero		2


	//----- nvinfo : EIATTR_MAX_THREADS
	.align		4
        /*006c*/ 	.byte	0x04, 0x05
        /*006e*/ 	.short	(.L_721 - .L_720)
.L_720:
        /*0070*/ 	.word	0x000000e0
        /*0074*/ 	.word	0x00000001
        /*0078*/ 	.word	0x00000001
.L_721:


//--------------------- .nv.info.tvmgen_default_fused_nn_conv2d_add_nn_relu_8_kernel --------------------------
	.section	.nv.info.tvmgen_default_fused_nn_conv2d_add_nn_relu_8_kernel,"",@"SHT_CUDA_INFO"
	.sectionflags	@""
	.align	4


	//----- nvinfo : EIATTR_CUDA_API_VERSION
	.align		4
        /*0000*/ 	.byte	0x04, 0x37
        /*0002*/ 	.short	(.L_723 - .L_722)
.L_722:
        /*0004*/ 	.word	0x0000007e


	//----- nvinfo : EIATTR_SW2861232_WAR
	.align		4
.L_723:
        /*0008*/ 	.byte	0x01, 0x35
	.zero		2


	//----- nvinfo : EIATTR_PARAM_CBANK
	.align		4
        /*000c*/ 	.byte	0x04, 0x0a
        /*000e*/ 	.short	(.L_725 - .L_724)
	.align		4
.L_724:
        /*0010*/ 	.word	index@(.nv.constant0.tvmgen_default_fused_nn_conv2d_add_nn_relu_8_kernel)
        /*0014*/ 	.short	0x0160
        /*0016*/ 	.short	0x0020


	//----- nvinfo : EIATTR_CBANK_PARAM_SIZE
	.align		4
.L_725:
        /*0018*/ 	.byte	0x03, 0x19
        /*001a*/ 	.short	0x0020


	//----- nvinfo : EIATTR_KPARAM_INFO
	.align		4
        /*001c*/ 	.byte	0x04, 0x17
        /*001e*/ 	.short	(.L_727 - .L_726)
.L_726:
        /*0020*/ 	.word	0x00000000
        /*0024*/ 	.short	0x0003
        /*0026*/ 	.short	0x0018
        /*0028*/ 	.byte	0x00, 0xf0, 0x21, 0x00


	//----- nvinfo : EIATTR_KPARAM_INFO
	.align		4
.L_727:
        /*002c*/ 	.byte	0x04, 0x17
        /*002e*/ 	.short	(.L_729 - .L_728)
.L_728:
        /*0030*/ 	.word	0x00000000
        /*0034*/ 	.short	0x0002
        /*0036*/ 	.short	0x0010
        /*0038*/ 	.byte	0x00, 0xf0, 0x21, 0x00


	//----- nvinfo : EIATTR_KPARAM_INFO
	.align		4
.L_729:
        /*003c*/ 	.byte	0x04, 0x17
        /*003e*/ 	.short	(.L_731 - .L_730)
.L_730:
        /*0040*/ 	.word	0x00000000
        /*0044*/ 	.short	0x0001
        /*0046*/ 	.short	0x0008
        /*0048*/ 	.byte	0x00, 0xf0, 0x21, 0x00


	//----- nvinfo : EIATTR_KPARAM_INFO
	.align		4
.L_731:
        /*004c*/ 	.byte	0x04, 0x17
        /*004e*/ 	.short	(.L_733 - .L_732)
.L_732:
        /*0050*/ 	.word	0x00000000
        /*0054*/ 	.short	0x0000
        /*0056*/ 	.short	0x0000
        /*0058*/ 	.byte	0x00, 0xf0, 0x21, 0x00


	//----- nvinfo : EIATTR_MAXREG_COUNT
	.align		4
.L_733:
        /*005c*/ 	.byte	0x03, 0x1b
        /*005e*/ 	.short	0x0080


	//----- nvinfo : EIATTR_EXIT_INSTR_OFFSETS
	.align		4
        /*0060*/ 	.byte	0x04, 0x1c
        /*0062*/ 	.short	(.L_735 - .L_734)


	//   ....[0]....
.L_734:
        /*0064*/ 	.word	0x00000750


	//----- nvinfo : EIATTR_CTAIDZ_USED
	.align		4
.L_735:
        /*0068*/ 	.byte	0x01, 0x04
	.zero		2


	//----- nvinfo : EIATTR_MAX_THREADS
	.align		4
        /*006c*/ 	.byte	0x04, 0x05
        /*006e*/ 	.short	(.L_737 - .L_736)
.L_736:
        /*0070*/ 	.word	0x000001c0
        /*0074*/ 	.word	0x00000001
        /*0078*/ 	.word	0x00000001
.L_737:


//--------------------- .nv.info.tvmgen_default_fused_nn_contrib_conv2d_winograd_without_weight_transform_add_nn_relu_2_kernel_1 --------------------------
	.section	.nv.info.tvmgen_default_fused_nn_contrib_conv2d_winograd_without_weight_transform_add_nn_relu_2_kernel_1,"",@"SHT_CUDA_INFO"
	.sectionflags	@""
	.align	4


	//----- nvinfo : EIATTR_CUDA_API_VERSION
	.align		4
        /*0000*/ 	.byte	0x04, 0x37
        /*0002*/ 	.short	(.L_739 - .L_738)
.L_738:
        /*0004*/ 	.word	0x0000007e


	//----- nvinfo : EIATTR_SW2861232_WAR
	.align		4
.L_739:
        /*0008*/ 	.byte	0x01, 0x35
	.zero		2


	//----- nvinfo : EIATTR_PARAM_CBANK
	.align		4
        /*000c*/ 	.byte	0x04, 0x0a
        /*000e*/ 	.short	(.L_741 - .L_740)
	.align		4
.L_740:
        /*0010*/ 	.word	index@(.nv.constant0.tvmgen_default_fused_nn_contrib_conv2d_winograd_without_weight_transform_add_nn_relu_2_kernel_1)
        /*0014*/ 	.short	0x0160
        /*0016*/ 	.short	0x0018


	//----- nvinfo : EIATTR_CBANK_PARAM_SIZE
	.align		4
.L_741:
        /*0018*/ 	.byte	0x03, 0x19
        /*001a*/ 	.short	0x0018


	//----- nvinfo : EIATTR_KPARAM_INFO
	.align		4
        /*001c*/ 	.byte	0x04, 0x17
        /*001e*/ 	.short	(.L_743 - .L_742)
.L_742:
        /*0020*/ 	.word	0x00000000
        /*0024*/ 	.short	0x0002
        /*0026*/ 	.short	0x0010
        /*0028*/ 	.byte	0x00, 0xf0, 0x21, 0x00


	//----- nvinfo : EIATTR_KPARAM_INFO
	.align		4
.L_743:
        /*002c*/ 	.byte	0x04, 0x17
        /*002e*/ 	.short	(.L_745 - .L_744)
.L_744:
        /*0030*/ 	.word	0x00000000
        /*0034*/ 	.short	0x0001
        /*0036*/ 	.short	0x0008
        /*0038*/ 	.byte	0x00, 0xf0, 0x21, 0x00


	//----- nvinfo : EIATTR_KPARAM_INFO
	.align		4
.L_745:
        /*003c*/ 	.byte	0x04, 0x17
        /*003e*/ 	.short	(.L_747 - .L_746)
.L_746:
        /*0040*/ 	.word	0x00000000
        /*0044*/ 	.short	0x0000
        /*0046*/ 	.short	0x0000
        /*0048*/ 	.byte	0x00, 0xf0, 0x21, 0x00


	//----- nvinfo : EIATTR_MAXREG_COUNT
	.align		4
.L_747:
        /*004c*/ 	.byte	0x03, 0x1b
        /*004e*/ 	.short	0x00ff


	//----- nvinfo : EIATTR_EXIT_INSTR_OFFSETS
	.align		4
        /*0050*/ 	.byte	0x04, 0x1c
        /*0052*/ 	.short	(.L_749 - .L_748)


	//   ....[0]....
.L_748:
        /*0054*/ 	.word	0x000010e0


	//----- nvinfo : EIATTR_CTAIDZ_USED
	.align		4
.L_749:
        /*0058*/ 	.byte	0x01, 0x04
	.zero		2


	//----- nvinfo : EIATTR_MAX_THREADS
	.align		4
        /*005c*/ 	.byte	0x04, 0x05
        /*005e*/ 	.short	(.L_751 - .L_750)
.L_750:
        /*0060*/ 	.word	0x00000031
        /*0064*/ 	.word	0x00000001
        /*0068*/ 	.word	0x00000001
.L_751:


//--------------------- .nv.info.tvmgen_default_fused_nn_contrib_conv2d_winograd_without_weight_transform_add_nn_relu_1_kernel_1 --------------------------
	.section	.nv.info.tvmgen_default_fused_nn_contrib_conv2d_winograd_without_weight_transform_add_nn_relu_1_kernel_1,"",@"SHT_CUDA_INFO"
	.sectionflags	@""
	.align	4


	//----- nvinfo : EIATTR_CUDA_API_VERSION
	.align		4
        /*0000*/ 	.byte	0x04, 0x37
        /*0002*/ 	.short	(.L_753 - .L_752)
.L_752:
        /*0004*/ 	.word	0x0000007e


	//----- nvinfo : EIATTR_SW2861232_WAR
	.align		4
.L_753:
        /*0008*/ 	.byte	0x01, 0x35
	.zero		2


	//----- nvinfo : EIATTR_PARAM_CBANK
	.align		4
        /*000c*/ 	.byte	0x04, 0x0a
        /*000e*/ 	.short	(.L_755 - .L_754)
	.align		4
.L_754:
        /*0010*/ 	.word	index@(.nv.constant0.tvmgen_default_fused_nn_contrib_conv2d_winograd_without_weight_transform_add_nn_relu_1_kernel_1)
        /*0014*/ 	.short	0x0160
        /*0016*/ 	.short	0x0018


	//----- nvinfo : EIATTR_CBANK_PARAM_SIZE
	.align		4
.L_755:
        /*0018*/ 	.byte	0x03, 0x19
        /*001a*/ 	.short	0x0018


	//----- nvinfo : EIATTR_KPARAM_INFO
	.align		4
        /*001c*/ 	.byte	0x04, 0x17
        /*001e*/ 	.short	(.L_757 - .L_756)
.L_756:
        /*0020*/ 	.word	0x00000000
        /*0024*/ 	.short	0x0002
        /*0026*/ 	.short	0x0010
        /*0028*/ 	.byte	0x00, 0xf0, 0x21, 0x00


	//----- nvinfo : EIATTR_KPARAM_INFO
	.align		4
.L_757:
        /*002c*/ 	.byte	0x04, 0x17
        /*002e*/ 	.short	(.L_759 - .L_758)
.L_758:
        /*0030*/ 	.word	0x00000000
        /*0034*/ 	.short	0x0001
        /*0036*/ 	.short	0x0008
        /*0038*/ 	.byte	0x00, 0xf0, 0x21, 0x00


	//----- nvinfo : EIATTR_KPARAM_INFO
	.align		4
.L_759:
        /*003c*/ 	.byte	0x04, 0x17
        /*003e*/ 	.short	(.L_761 - .L_760)
.L_760:
        /*0040*/ 	.word	0x00000000
        /*0044*/ 	.short	0x0000
        /*0046*/ 	.short	0x0000
        /*0048*/ 	.byte	0x00, 0xf0, 0x21, 0x00


	//----- nvinfo : EIATTR_MAXREG_COUNT
	.align		4
.L_761:
        /*004c*/ 	.byte	0x03, 0x1b
        /*004e*/ 	.short	0x00ff


	//----- nvinfo : EIATTR_EXIT_INSTR_OFFSETS
	.align		4
        /*0050*/ 	.byte	0x04, 0x1c
        /*0052*/ 	.short	(.L_763 - .L_762)


	//   ....[0]....
.L_762:
        /*0054*/ 	.word	0x00001200


	//----- nvinfo : EIATTR_CTAIDZ_USED
	.align		4
.L_763:
        /*0058*/ 	.byte	0x01, 0x04
	.zero		2


	//----- nvinfo : EIATTR_MAX_THREADS
	.align		4
        /*005c*/ 	.byte	0x04, 0x05
        /*005e*/ 	.short	(.L_765 - .L_764)
.L_764:
        /*0060*/ 	.word	0x000000c4
        /*0064*/ 	.word	0x00000001
        /*0068*/ 	.word	0x00000001
.L_765:


//--------------------- .nv.info.tvmgen_default_fused_nn_contrib_conv2d_winograd_without_weight_transform_add_nn_relu_2_kernel --------------------------
	.section	.nv.info.tvmgen_default_fused_nn_contrib_conv2d_winograd_without_weight_transform_add_nn_relu_2_kernel,"",@"SHT_CUDA_INFO"
	.sectionflags	@""
	.align	4


	//----- nvinfo : EIATTR_CUDA_API_VERSION
	.align		4
        /*0000*/ 	.byte	0x04, 0x37
        /*0002*/ 	.short	(.L_767 - .L_766)
.L_766:
        /*0004*/ 	.word	0x0000007e


	//----- nvinfo : EIATTR_SW2861232_WAR
	.align		4
.L_767:
        /*0008*/ 	.byte	0x01, 0x35
	.zero		2


	//----- nvinfo : EIATTR_PARAM_CBANK
	.align		4
        /*000c*/ 	.byte	0x04, 0x0a
        /*000e*/ 	.short	(.L_769 - .L_768)
	.align		4
.L_768:
        /*0010*/ 	.word	index@(.nv.constant0.tvmgen_default_fused_nn_contrib_conv2d_winograd_without_weight_transform_add_nn_relu_2_kernel)
        /*0014*/ 	.short	0x0160
        /*0016*/ 	.short	0x0010


	//----- nvinfo : EIATTR_CBANK_PARAM_SIZE
	.align		4
.L_769:
        /*0018*/ 	.byte	0x03, 0x19
        /*001a*/ 	.short	0x0010


	//----- nvinfo : EIATTR_KPARAM_INFO
	.align		4
        /*001c*/ 	.byte	0x04, 0x17
        /*001e*/ 	.short	(.L_771 - .L_770)
.L_770:
        /*0020*/ 	.word	0x00000000
        /*0024*/ 	.short	0x0001
        /*0026*/ 	.short	0x0008
        /*0028*/ 	.byte	0x00, 0xf0, 0x21, 0x00


	//----- nvinfo : EIATTR_KPARAM_INFO
	.align		4
.L_771:
        /*002c*/ 	.byte	0x04, 0x17
        /*002e*/ 	.short	(.L_773 - .L_772)
.L_772:
        /*0030*/ 	.word	0x00000000
        /*0034*/ 	.short	0x0000
        /*0036*/ 	.short	0x0000
        /*0038*/ 	.byte	0x00, 0xf0, 0x21, 0x00


	//----- nvinfo : EIATTR_MAXREG_COUNT
	.align		4
.L_773:
        /*003c*/ 	.byte	0x03, 0x1b
        /*003e*/ 	.short	0x00ff


	//----- nvinfo : EIATTR_EXIT_INSTR_OFFSETS
	.align		4
        /*0040*/ 	.byte	0x04, 0x1c
        /*0042*/ 	.short	(.L_775 - .L_774)


	//   ....[0]....
.L_774:
        /*0044*/ 	.word	0x00000990


	//----- nvinfo : EIATTR_MAX_THREADS
	.align		4
.L_775:
        /*0048*/ 	.byte	0x04, 0x05
        /*004a*/ 	.short	(.L_777 - .L_776)
.L_776:
        /*004c*/ 	.word	0x00000080
        /*0050*/ 	.word	0x00000001
        /*0054*/ 	.word	0x00000001
.L_777:


//--------------------- .nv.info.tvmgen_default_fused_nn_contrib_conv2d_winograd_without_weight_transform_add_nn_relu_1_kernel --------------------------
	.section	.nv.info.tvmgen_default_fused_nn_contrib_conv2d_winograd_without_weight_transform_add_nn_relu_1_kernel,"",@"SHT_CUDA_INFO"
	.sectionflags	@""
	.align	4


	//----- nvinfo : EIATTR_CUDA_API_VERSION
	.align		4
        /*0000*/ 	.byte	0x04, 0x37
        /*0002*/ 	.short	(.L_779 - .L_778)
.L_778:
        /*0004*/ 	.word	0x0000007e


	//----- nvinfo : EIATTR_SW2861232_WAR
	.align		4
.L_779:
        /*0008*/ 	.byte	0x01, 0x35
	.zero		2


	//----- nvinfo : EIATTR_PARAM_CBANK
	.align		4
        /*000c*/ 	.byte	0x04, 0x0a
        /*000e*/ 	.short	(.L_781 - .L_780)
	.align		4
.L_780:
        /*0010*/ 	.word	index@(.nv.constant0.tvmgen_default_fused_nn_contrib_conv2d_winograd_without_weight_transform_add_nn_relu_1_kernel)
        /*0014*/ 	.short	0x0160
        /*0016*/ 	.short	0x0010


	//----- nvinfo : EIATTR_CBANK_PARAM_SIZE
	.align		4
.L_781:
        /*0018*/ 	.byte	0x03, 0x19
        /*001a*/ 	.short	0x0010


	//----- nvinfo : EIATTR_KPARAM_INFO
	.align		4
        /*001c*/ 	.byte	0x04, 0x17
        /*001e*/ 	.short	(.L_783 - .L_782)
.L_782:
        /*0020*/ 	.word	0x00000000
        /*0024*/ 	.short	0x0001
        /*0026*/ 	.short	0x0008
        /*0028*/ 	.byte	0x00, 0xf0, 0x21, 0x00


	//----- nvinfo : EIATTR_KPARAM_INFO
	.align		4
.L_783:
        /*002c*/ 	.byte	0x04, 0x17
        /*002e*/ 	.short	(.L_785 - .L_784)
.L_784:
        /*0030*/ 	.word	0x00000000
        /*0034*/ 	.short	0x0000
        /*0036*/ 	.short	0x0000
        /*0038*/ 	.byte	0x00, 0xf0, 0x21, 0x00


	//----- nvinfo : EIATTR_MAXREG_COUNT
	.align		4
.L_785:
        /*003c*/ 	.byte	0x03, 0x1b
        /*003e*/ 	.short	0x00ff


	//----- nvinfo : EIATTR_EXIT_INSTR_OFFSETS
	.align		4
        /*0040*/ 	.byte	0x04, 0x1c
        /*0042*/ 	.short	(.L_787 - .L_786)


	//   ....[0]....
.L_786:
        /*0044*/ 	.word	0x00000970


	//----- nvinfo : EIATTR_MAX_THREADS
	.align		4
.L_787:
        /*0048*/ 	.byte	0x04, 0x05
        /*004a*/ 	.short	(.L_789 - .L_788)
.L_788:
        /*004c*/ 	.word	0x00000080
        /*0050*/ 	.word	0x00000001
        /*0054*/ 	.word	0x00000001
.L_789:


//--------------------- .nv.callgraph             --------------------------
	.section	.nv.callgraph,"",@"SHT_CUDA_CALLGRAPH"
	.align	4
	.sectionentsize	8
	.align		4
        /*0000*/ 	.word	0x00000000
	.align		4
        /*0004*/ 	.word	0xffffffff
	.align		4
        /*0008*/ 	.word	0x00000000
	.align		4
        /*000c*/ 	.word	0xfffffffe
	.align		4
        /*0010*/ 	.word	0x00000000
	.align		4
        /*0014*/ 	.word	0xfffffffd
	.align		4
        /*0018*/ 	.word	0x00000000
	.align		4
        /*001c*/ 	.word	0xfffffffc


//--------------------- .nv.rel.action            --------------------------
	.section	.nv.rel.action,"",@"SHT_CUDA_RELOCINFO"
	.align	8
	.sectionentsize	8
        /*0000*/ 	.byte	0x73, 0x00, 0x00, 0x00, 0x00, 0x00, 0x00, 0x00, 0x00, 0x00, 0x00, 0x11, 0x25, 0x00, 0x05, 0x36


//--------------------- .nv.constant0.tvmgen_default_fused_nn_contrib_conv2d_winograd_without_weight_transform_add_nn_relu_3_kernel --------------------------
	.section	.nv.constant0.tvmgen_default_fused_nn_contrib_conv2d_winograd_without_weight_transform_add_nn_relu_3_kernel,"a",@progbits
	.sectionflags	@""
	.align	4
.nv.constant0.tvmgen_default_fused_nn_contrib_conv2d_winograd_without_weight_transform_add_nn_relu_3_kernel:
	.zero		368


//--------------------- .nv.constant0.tvmgen_default_fused_nn_conv2d_add_3_kernel --------------------------
	.section	.nv.constant0.tvmgen_default_fused_nn_conv2d_add_3_kernel,"a",@progbits
	.sectionflags	@""
	.align	4
.nv.constant0.tvmgen_default_fused_nn_conv2d_add_3_kernel:
	.zero		384


//--------------------- .nv.constant0.tvmgen_default_fused_nn_contrib_conv2d_winograd_without_weight_transform_add_nn_relu_3_kernel_2 --------------------------
	.section	.nv.constant0.tvmgen_default_fused_nn_contrib_conv2d_winograd_without_weight_transform_add_nn_relu_3_kernel_2,"a",@progbits
	.sectionflags	@""
	.align	4
.nv.constant0.tvmgen_default_fused_nn_contrib_conv2d_winograd_without_weight_transform_add_nn_relu_3_kernel_2:
	.zero		376


//--------------------- .nv.constant0.tvmgen_default_fused_nn_contrib_conv2d_winograd_without_weight_transform_add_nn_relu_2_kernel_2 --------------------------
	.section	.nv.constant0.tvmgen_default_fused_nn_contrib_conv2d_winograd_without_weight_transform_add_nn_relu_2_kernel_2,"a",@progbits
	.sectionflags	@""
	.align	4
.nv.constant0.tvmgen_default_fused_nn_contrib_conv2d_winograd_without_weight_transform_add_nn_relu_2_kernel_2:
	.zero		376


//--------------------- .nv.constant0.tvmgen_default_fused_nn_conv2d_add_add_nn_relu_3_kernel --------------------------
	.section	.nv.constant0.tvmgen_default_fused_nn_conv2d_add_add_nn_relu_3_kernel,"a",@progbits
	.sectionflags	@""
	.align	4
.nv.constant0.tvmgen_default_fused_nn_conv2d_add_add_nn_relu_3_kernel:
	.zero		392


//--------------------- .nv.constant0.tvmgen_default_fused_nn_global_avg_pool2d_kernel_1 --------------------------
	.section	.nv.constant0.tvmgen_default_fused_nn_global_avg_pool2d_kernel_1,"a",@progbits
	.sectionflags	@""
	.align	4
.nv.constant0.tvmgen_default_fused_nn_global_avg_pool2d_kernel_1:
	.zero		368


//--------------------- .nv.constant0.tvmgen_default_fused_nn_conv2d_add_nn_relu_1_kernel --------------------------
	.section	.nv.constant0.tvmgen_default_fused_nn_conv2d_add_nn_relu_1_kernel,"a",@progbits
	.sectionflags	@""
	.align	4
.nv.constant0.tvmgen_default_fused_nn_conv2d_add_nn_relu_1_kernel:
	.zero		384


//--------------------- .nv.constant0.tvmgen_default_fused_nn_max_pool2d_kernel --------------------------
	.section	.nv.constant0.tvmgen_default_fused_nn_max_pool2d_kernel,"a",@progbits
	.sectionflags	@""
	.align	4
.nv.constant0.tvmgen_default_fused_nn_max_pool2d_kernel:
	.zero		368


//--------------------- .nv.constant0.tvmgen_default_fused_nn_conv2d_add_2_kernel --------------------------
	.section	.nv.constant0.tvmgen_default_fused_nn_conv2d_add_2_kernel,"a",@progbits
	.sectionflags	@""
	.align	4
.nv.constant0.tvmgen_default_fused_nn_conv2d_add_2_kernel:
	.zero		384


//--------------------- .nv.constant0.tvmgen_default_fused_nn_conv2d_add_nn_relu_9_kernel --------------------------
	.section	.nv.constant0.tvmgen_default_fused_nn_conv2d_add_nn_relu_9_kernel,"a",@progbits
	.sectionflags	@""
	.align	4
.nv.constant0.tvmgen_default_fused_nn_conv2d_add_nn_relu_9_kernel:
	.zero		384


//--------------------- .nv.constant0.tvmgen_default_fused_nn_dense_add_kernel --------------------------
	.section	.nv.constant0.tvmgen_default_fused_nn_dense_add_kernel,"a",@progbits
	.sectionflags	@""
	.align	4
.nv.constant0.tvmgen_default_fused_nn_dense_add_kernel:
	.zero		384


//--------------------- .nv.constant0.tvmgen_default_fused_nn_global_avg_pool2d_kernel --------------------------
	.section	.nv.constant0.tvmgen_default_fused_nn_global_avg_pool2d_kernel,"a",@progbits
	.sectionflags	@""
	.align	4
.nv.constant0.tvmgen_default_fused_nn_global_avg_pool2d_kernel:
	.zero		368


//--------------------- .nv.constant0.tvmgen_default_fused_nn_conv2d_add_add_nn_relu_kernel --------------------------
	.section	.nv.constant0.tvmgen_default_fused_nn_conv2d_add_add_nn_relu_kernel,"a",@progbits
	.sectionflags	@""
	.align	4
.nv.constant0.tvmgen_default_fused_nn_conv2d_add_add_nn_relu_kernel:
	.zero		392


//--------------------- .nv.constant0.tvmgen_default_fused_nn_conv2d_add_nn_relu_10_kernel --------------------------
	.section	.nv.constant0.tvmgen_default_fused_nn_conv2d_add_nn_relu_10_kernel,"a",@progbits
	.sectionflags	@""
	.align	4
.nv.constant0.tvmgen_default_fused_nn_conv2d_add_nn_relu_10_kernel:
	.zero		384


//--------------------- .nv.constant0.tvmgen_default_fused_nn_conv2d_add_nn_relu_6_kernel --------------------------
	.section	.nv.constant0.tvmgen_default_fused_nn_conv2d_add_nn_relu_6_kernel,"a",@progbits
	.sectionflags	@""
	.align	4
.nv.constant0.tvmgen_default_fused_nn_conv2d_add_nn_relu_6_kernel:
	.zero		384


//--------------------- .nv.constant0.tvmgen_default_fused_nn_batch_flatten_kernel --------------------------
	.section	.nv.constant0.tvmgen_default_fused_nn_batch_flatten_kernel,"a",@progbits
	.sectionflags	@""
	.align	4
.nv.constant0.tvmgen_default_fused_nn_batch_flatten_kernel:
	.zero		368


//--------------------- .nv.constant0.tvmgen_default_fused_nn_conv2d_add_nn_relu_4_kernel --------------------------
	.section	.nv.constant0.tvmgen_default_fused_nn_conv2d_add_nn_relu_4_kernel,"a",@progbits
	.sectionflags	@""
	.align	4
.nv.constant0.tvmgen_default_fused_nn_conv2d_add_nn_relu_4_kernel:
	.zero		384


//--------------------- .nv.constant0.tvmgen_default_fused_nn_contrib_conv2d_winograd_without_weight_transform_add_nn_relu_1_kernel_2 --------------------------
	.section	.nv.constant0.tvmgen_default_fused_nn_contrib_conv2d_winograd_without_weight_transform_add_nn_relu_1_kernel_2,"a",@progbits
	.sectionflags	@""
	.align	4
.nv.constant0.tvmgen_default_fused_nn_contrib_conv2d_winograd_without_weight_transform_add_nn_relu_1_kernel_2:
	.zero		376


//--------------------- .nv.constant0.tvmgen_default_fused_nn_conv2d_add_kernel --------------------------
	.section	.nv.constant0.tvmgen_default_fused_nn_conv2d_add_kernel,"a",@progbits
	.sectionflags	@""
	.align	4
.nv.constant0.tvmgen_default_fused_nn_conv2d_add_kernel:
	.zero		384


//--------------------- .nv.constant0.tvmgen_default_fused_nn_contrib_conv2d_winograd_without_weight_transform_add_nn_relu_kernel_2 --------------------------
	.section	.nv.constant0.tvmgen_default_fused_nn_contrib_conv2d_winograd_without_weight_transform_add_nn_relu_kernel_2,"a",@progbits
	.sectionflags	@""
	.align	4
.nv.constant0.tvmgen_default_fused_nn_contrib_conv2d_winograd_without_weight_transform_add_nn_relu_kernel_2:
	.zero		376


//--------------------- .nv.constant0.tvmgen_default_fused_nn_contrib_conv2d_winograd_without_weight_transform_add_nn_relu_kernel_1 --------------------------
	.section	.nv.constant0.tvmgen_default_fused_nn_contrib_conv2d_winograd_without_weight_transform_add_nn_relu_kernel_1,"a",@progbits
	.sectionflags	@""
	.align	4
.nv.constant0.tvmgen_default_fused_nn_contrib_conv2d_winograd_without_weight_transform_add_nn_relu_kernel_1:
	.zero		376


//--------------------- .nv.constant0.tvmgen_default_fused_nn_contrib_conv2d_winograd_without_weight_transform_add_nn_relu_kernel --------------------------
	.section	.nv.constant0.tvmgen_default_fused_nn_contrib_conv2d_winograd_without_weight_transform_add_nn_relu_kernel,"a",@progbits
	.sectionflags	@""
	.align	4
.nv.constant0.tvmgen_default_fused_nn_contrib_conv2d_winograd_without_weight_transform_add_nn_relu_kernel:
	.zero		368


//--------------------- .nv.constant0.tvmgen_default_fused_nn_conv2d_add_add_nn_relu_1_kernel --------------------------
	.section	.nv.constant0.tvmgen_default_fused_nn_conv2d_add_add_nn_relu_1_kernel,"a",@progbits
	.sectionflags	@""
	.align	4
.nv.constant0.tvmgen_default_fused_nn_conv2d_add_add_nn_relu_1_kernel:
	.zero		392


//--------------------- .nv.constant0.tvmgen_default_fused_nn_contrib_conv2d_winograd_without_weight_transform_add_nn_relu_3_kernel_1 --------------------------
	.section	.nv.constant0.tvmgen_default_fused_nn_contrib_conv2d_winograd_without_weight_transform_add_nn_relu_3_kernel_1,"a",@progbits
	.sectionflags	@""
	.align	4
.nv.constant0.tvmgen_default_fused_nn_contrib_conv2d_winograd_without_weight_transform_add_nn_relu_3_kernel_1:
	.zero		376


//--------------------- .nv.constant0.tvmgen_default_fused_nn_conv2d_add_nn_relu_3_kernel --------------------------
	.section	.nv.constant0.tvmgen_default_fused_nn_conv2d_add_nn_relu_3_kernel,"a",@progbits
	.sectionflags	@""
	.align	4
.nv.constant0.tvmgen_default_fused_nn_conv2d_add_nn_relu_3_kernel:
	.zero		384


//--------------------- .nv.constant0.tvmgen_default_fused_nn_conv2d_add_nn_relu_kernel --------------------------
	.section	.nv.constant0.tvmgen_default_fused_nn_conv2d_add_nn_relu_kernel,"a",@progbits
	.sectionflags	@""
	.align	4
.nv.constant0.tvmgen_default_fused_nn_conv2d_add_nn_relu_kernel:
	.zero		384


//--------------------- .nv.constant0.tvmgen_default_fused_nn_conv2d_add_nn_relu_7_kernel --------------------------
	.section	.nv.constant0.tvmgen_default_fused_nn_conv2d_add_nn_relu_7_kernel,"a",@progbits
	.sectionflags	@""
	.align	4
.nv.constant0.tvmgen_default_fused_nn_conv2d_add_nn_relu_7_kernel:
	.zero		384


//--------------------- .nv.constant0.tvmgen_default_fused_nn_conv2d_add_nn_relu_5_kernel --------------------------
	.section	.nv.constant0.tvmgen_default_fused_nn_conv2d_add_nn_relu_5_kernel,"a",@progbits
	.sectionflags	@""
	.align	4
.nv.constant0.tvmgen_default_fused_nn_conv2d_add_nn_relu_5_kernel:
	.zero		384


//--------------------- .nv.constant0.tvmgen_default_fused_nn_conv2d_add_nn_relu_11_kernel --------------------------
	.section	.nv.constant0.tvmgen_default_fused_nn_conv2d_add_nn_relu_11_kernel,"a",@progbits
	.sectionflags	@""
	.align	4
.nv.constant0.tvmgen_default_fused_nn_conv2d_add_nn_relu_11_kernel:
	.zero		384


//--------------------- .nv.constant0.tvmgen_default_fused_nn_conv2d_add_add_nn_relu_2_kernel --------------------------
	.section	.nv.constant0.tvmgen_default_fused_nn_conv2d_add_add_nn_relu_2_kernel,"a",@progbits
	.sectionflags	@""
	.align	4
.nv.constant0.tvmgen_default_fused_nn_conv2d_add_add_nn_relu_2_kernel:
	.zero		392


//--------------------- .nv.constant0.tvmgen_default_fused_nn_conv2d_add_1_kernel --------------------------
	.section	.nv.constant0.tvmgen_default_fused_nn_conv2d_add_1_kernel,"a",@progbits
	.sectionflags	@""
	.align	4
.nv.constant0.tvmgen_default_fused_nn_conv2d_add_1_kernel:
	.zero		384


//--------------------- .nv.constant0.tvmgen_default_fused_nn_conv2d_add_nn_relu_2_kernel --------------------------
	.section	.nv.constant0.tvmgen_default_fused_nn_conv2d_add_nn_relu_2_kernel,"a",@progbits
	.sectionflags	@""
	.align	4
.nv.constant0.tvmgen_default_fused_nn_conv2d_add_nn_relu_2_kernel:
	.zero		384


//--------------------- .nv.constant0.tvmgen_default_fused_nn_conv2d_add_nn_relu_8_kernel --------------------------
	.section	.nv.constant0.tvmgen_default_fused_nn_conv2d_add_nn_relu_8_kernel,"a",@progbits
	.sectionflags	@""
	.align	4
.nv.constant0.tvmgen_default_fused_nn_conv2d_add_nn_relu_8_kernel:
	.zero		384


//--------------------- .nv.constant0.tvmgen_default_fused_nn_contrib_conv2d_winograd_without_weight_transform_add_nn_relu_2_kernel_1 --------------------------
	.section	.nv.constant0.tvmgen_default_fused_nn_contrib_conv2d_winograd_without_weight_transform_add_nn_relu_2_kernel_1,"a",@progbits
	.sectionflags	@""
	.align	4
.nv.constant0.tvmgen_default_fused_nn_contrib_conv2d_winograd_without_weight_transform_add_nn_relu_2_kernel_1:
	.zero		376


//--------------------- .nv.constant0.tvmgen_default_fused_nn_contrib_conv2d_winograd_without_weight_transform_add_nn_relu_1_kernel_1 --------------------------
	.section	.nv.constant0.tvmgen_default_fused_nn_contrib_conv2d_winograd_without_weight_transform_add_nn_relu_1_kernel_1,"a",@progbits
	.sectionflags	@""
	.align	4
.nv.constant0.tvmgen_default_fused_nn_contrib_conv2d_winograd_without_weight_transform_add_nn_relu_1_kernel_1:
	.zero		376


//--------------------- .nv.constant0.tvmgen_default_fused_nn_contrib_conv2d_winograd_without_weight_transform_add_nn_relu_2_kernel --------------------------
	.section	.nv.constant0.tvmgen_default_fused_nn_contrib_conv2d_winograd_without_weight_transform_add_nn_relu_2_kernel,"a",@progbits
	.sectionflags	@""
	.align	4
.nv.constant0.tvmgen_default_fused_nn_contrib_conv2d_winograd_without_weight_transform_add_nn_relu_2_kernel:
	.zero		368


//--------------------- .nv.constant0.tvmgen_default_fused_nn_contrib_conv2d_winograd_without_weight_transform_add_nn_relu_1_kernel --------------------------
	.section	.nv.constant0.tvmgen_default_fused_nn_contrib_conv2d_winograd_without_weight_transform_add_nn_relu_1_kernel,"a",@progbits
	.sectionflags	@""
	.align	4
.nv.constant0.tvmgen_default_fused_nn_contrib_conv2d_winograd_without_weight_transform_add_nn_relu_1_kernel:
	.zero		368


//--------------------- .text.tvmgen_default_fused_nn_contrib_conv2d_winograd_without_weight_transform_add_nn_relu_3_kernel --------------------------
	.section	.text.tvmgen_default_fused_nn_contrib_conv2d_winograd_without_weight_transform_add_nn_relu_3_kernel,"ax",@progbits
	.sectioninfo	@"SHI_REGISTERS=28"
	.align	128
        .global         tvmgen_default_fused_nn_contrib_conv2d_winograd_without_weight_transform_add_nn_relu_3_kernel
        .type           tvmgen_default_fused_nn_contrib_conv2d_winograd_without_weight_transform_add_nn_relu_3_kernel,@function
        .size           tvmgen_default_fused_nn_contrib_conv2d_winograd_without_weight_transform_add_nn_relu_3_kernel,(.L_x_111 - tvmgen_default_fused_nn_contrib_conv2d_winograd_without_weight_transform_add_nn_relu_3_kernel)
        .other          tvmgen_default_fused_nn_contrib_conv2d_winograd_without_weight_transform_add_nn_relu_3_kernel,@"STO_CUDA_ENTRY STV_DEFAULT"
tvmgen_default_fused_nn_contrib_conv2d_winograd_without_weight_transform_add_nn_relu_3_kernel:
.text.tvmgen_default_fused_nn_contrib_conv2d_winograd_without_weight_transform_add_nn_relu_3_kernel:
[----:B------:R-:W-:Y:S02]  /*0000*/  MOV R1, c[0x0][0x28] ;  /* 0x00000a0000017a02 */ /* 0x000fe40000000f00 */
[----:B------:R-:W0:Y:S01]  /*0010*/  S2R R21, SR_TID.X ;  /* 0x0000000000157919 */ /* 0x000e220000002100 */
[----:B------:R-:W-:Y:S01]  /*0020*/  MOV R23, 0x4 ;  /* 0x0000000400177802 */ /* 0x000fe20000000f00 */
[----:B------:R-:W-:Y:S01]  /*0030*/  ULDC.64 UR4, c[0x0][0x118] ;  /* 0x0000460000047ab9 */ /* 0x000fe20000000a00 */
[----:B------:R-:W-:Y:S01]  /*0040*/  MOV R20, RZ ;  /* 0x000000ff00147202 */ /* 0x000fe20000000f00 */
[----:B------:R-:W1:Y:S01]  /*0050*/  S2R R22, SR_CTAID.X ;  /* 0x0000000000167919 */ /* 0x000e620000002500 */
[----:B------:R-:W-:Y:S01]  /*0060*/  CS2R R16, SRZ ;  /* 0x0000000000107805 */ /* 0x000fe2000001ff00 */
[----:B------:R-:W-:Y:S01]  /*0070*/  CS2R R18, SRZ ;  /* 0x0000000000127805 */ /* 0x000fe2000001ff00 */
[----:B0-----:R-:W-:Y:S02]  /*0080*/  SHF.R.S32.HI R0, RZ, 0x4, R21 ;  /* 0x00000004ff007819 */ /* 0x001fe40000011415 */
[----:B------:R-:W-:Y:S02]  /*0090*/  LOP3.LUT R5, R21, 0xc, RZ, 0xc0, !PT ;  /* 0x0000000c15057812 */ /* 0x000fe400078ec0ff */
[----:B-1----:R-:W-:-:S02]  /*00a0*/  LEA R4, R22, R0, 0x3 ;  /* 0x0000000016047211 */ /* 0x002fc400078e18ff */
[C---:B------:R-:W-:Y:S02]  /*00b0*/  SHF.L.U32 R0, R21.reuse, 0x1, RZ ;  /* 0x0000000115007819 */ /* 0x040fe400000006ff */
[C---:B------:R-:W-:Y:S01]  /*00c0*/  LOP3.LUT P2, RZ, R21.reuse, 0xc, RZ, 0xc0, !PT ;  /* 0x0000000c15ff7812 */ /* 0x040fe2000784c0ff */
[----:B------:R-:W-:Y:S01]  /*00d0*/  IMAD R4, R4, 0x31, RZ ;  /* 0x0000003104047824 */ /* 0x000fe200078e02ff */
[----:B------:R-:W-:Y:S02]  /*00e0*/  LOP3.LUT R3, R0, 0x6, RZ, 0xc0, !PT ;  /* 0x0000000600037812 */ /* 0x000fe400078ec0ff */
[----:B------:R-:W-:Y:S02]  /*00f0*/  SHF.R.U32.HI R0, RZ, 0x2, R5 ;  /* 0x00000002ff007819 */ /* 0x000fe40000011605 */
[----:B------:R-:W-:Y:S02]  /*0100*/  IADD3 R3, R4, -0x8, R3 ;  /* 0xfffffff804037810 */ /* 0x000fe40007ffe003 */
[----:B------:R-:W-:-:S02]  /*0110*/  LOP3.LUT P3, RZ, R21, 0x3, RZ, 0xc0, !PT ;  /* 0x0000000315ff7812 */ /* 0x000fc4000786c0ff */
[----:B------:R-:W-:Y:S01]  /*0120*/  LOP3.LUT R2, R21, 0x3, RZ, 0xc0, !PT ;  /* 0x0000000315027812 */ /* 0x000fe200078ec0ff */
[----:B------:R-:W-:Y:S01]  /*0130*/  IMAD R3, R0, 0xe, R3 ;  /* 0x0000000e00037824 */ /* 0x000fe200078e0203 */
[----:B------:R-:W-:Y:S02]  /*0140*/  PLOP3.LUT P1, PT, P2, P3, PT, 0x2a, 0x0 ;  /* 0x000000000000781c */ /* 0x000fe40001726572 */
[----:B------:R-:W-:Y:S02]  /*0150*/  IADD3 R2, R2, 0x1, RZ ;  /* 0x0000000102027810 */ /* 0x000fe40007ffe0ff */
[----:B------:R-:W-:Y:S02]  /*0160*/  IADD3 R3, R3, 0x8, RZ ;  /* 0x0000000803037810 */ /* 0x000fe40007ffe0ff */
[----:B------:R-:W-:Y:S02]  /*0170*/  ISETP.NE.AND P0, PT, R5, RZ, PT ;  /* 0x000000ff0500720c */ /* 0x000fe40003f05270 */
[----:B------:R-:W-:Y:S01]  /*0180*/  IADD3 R5, R0, 0x1, RZ ;  /* 0x0000000100057810 */ /* 0x000fe20007ffe0ff */
[----:B------:R-:W-:Y:S01]  /*0190*/  IMAD.WIDE R14, R3, R23, c[0x0][0x168] ;  /* 0x00005a00030e7625 */ /* 0x000fe200078e0217 */
[----:B------:R-:W-:-:S02]  /*01a0*/  ISETP.GT.U32.AND P5, PT, R2, 0x3, PT ;  /* 0x000000030200780c */ /* 0x000fc40003fa4070 */
[----:B------:R-:W-:Y:S02]  /*01b0*/  ISETP.LT.U32.AND P0, PT, R2, 0x4, P0 ;  /* 0x000000040200780c */ /* 0x000fe40000701070 */
[C---:B------:R-:W-:Y:S01]  /*01c0*/  ISETP.GT.U32.OR P6, PT, R5.reuse, 0x3, !P3 ;  /* 0x000000030500780c */ /* 0x040fe20005fc4470 */
[----:B------:R-:W2:Y:S01]  /*01d0*/  @!P1 LDG.E.CONSTANT R3, [R14.64+-0x20] ;  /* 0xffffe0040e039981 */ /* 0x000ea2000c1e9900 */
[----:B------:R-:W-:Y:S02]  /*01e0*/  MOV R0, RZ ;  /* 0x000000ff00007202 */ /* 0x000fe40000000f00 */
[----:B------:R-:W-:Y:S01]  /*01f0*/  LOP3.LUT P4, RZ, R5, 0x4, R2, 0xc8, !PT ;  /* 0x0000000405ff7812 */ /* 0x000fe2000788c802 */
[----:B------:R-:W3:Y:S01]  /*0200*/  @P3 LDG.E.CONSTANT R20, [R14.64+-0x4] ;  /* 0xfffffc040e143981 */ /* 0x000ee2000c1e9900 */
[----:B------:R-:W-:-:S03]  /*0210*/  CS2R R12, SRZ ;  /* 0x00000000000c7805 */ /* 0x000fc6000001ff00 */
[----:B------:R-:W4:Y:S01]  /*0220*/  @P2 LDG.E.CONSTANT R17, [R14.64+-0x1c] ;  /* 0xffffe4040e112981 */ /* 0x000f22000c1e9900 */
[----:B------:R-:W-:Y:S01]  /*0230*/  ISETP.GT.U32.AND P2, PT, R5, 0x3, PT ;  /* 0x000000030500780c */ /* 0x000fe20003f44070 */
[----:B------:R-:W-:Y:S02]  /*0240*/  CS2R R8, SRZ ;  /* 0x0000000000087805 */ /* 0x000fe4000001ff00 */
[----:B------:R-:W5:Y:S01]  /*0250*/  @!P5 LDG.E.CONSTANT R0, [R14.64+0x4] ;  /* 0x000004040e00d981 */ /* 0x000f62000c1e9900 */
[----:B------:R-:W-:-:S03]  /*0260*/  CS2R R10, SRZ ;  /* 0x00000000000a7805 */ /* 0x000fc6000001ff00 */
[----:B------:R-:W5:Y:S04]  /*0270*/  @P0 LDG.E.CONSTANT R19, [R14.64+-0x18] ;  /* 0xffffe8040e130981 */ /* 0x000f68000c1e9900 */
[----:B------:R-:W5:Y:S04]  /*0280*/  @!P6 LDG.E.CONSTANT R13, [R14.64+0x18] ;  /* 0x000018040e0de981 */ /* 0x000f68000c1e9900 */
[----:B------:R0:W5:Y:S01]  /*0290*/  @!P4 LDG.E.CONSTANT R9, [R14.64+0x20] ;  /* 0x000020040e09c981 */ /* 0x000162000c1e9900 */
[----:B------:R-:W-:-:S03]  /*02a0*/  MOV R5, RZ ;  /* 0x000000ff00057202 */ /* 0x000fc60000000f00 */
[----:B------:R0:W5:Y:S01]  /*02b0*/  @P0 LDG.E.CONSTANT R16, [R14.64+-0x14] ;  /* 0xffffec040e100981 */ /* 0x000162000c1e9900 */
[----:B------:R-:W-:-:S03]  /*02c0*/  CS2R R6, SRZ ;  /* 0x0000000000067805 */ /* 0x000fc6000001ff00 */
[----:B------:R0:W5:Y:S04]  /*02d0*/  @!P2 LDG.E.CONSTANT R11, [R14.64+0x1c] ;  /* 0x00001c040e0ba981 */ /* 0x000168000c1e9900 */
[----:B------:R0:W5:Y:S04]  /*02e0*/  LDG.E.CONSTANT R4, [R14.64] ;  /* 0x000000040e047981 */ /* 0x000168000c1e9900 */
[----:B------:R0:W5:Y:S04]  /*02f0*/  @!P6 LDG.E.CONSTANT R12, [R14.64+0x34] ;  /* 0x000034040e0ce981 */ /* 0x000168000c1e9900 */
[----:B------:R0:W5:Y:S04]  /*0300*/  @!P4 LDG.E.CONSTANT R5, [R14.64+0x24] ;  /* 0x000024040e05c981 */ /* 0x000168000c1e9900 */
[----:B------:R0:W5:Y:S04]  /*0310*/  @!P5 LDG.E.CONSTANT R7, [R14.64+0x8] ;  /* 0x000008040e07d981 */ /* 0x000168000c1e9900 */
[----:B------:R0:W5:Y:S04]  /*0320*/  @!P2 LDG.E.CONSTANT R6, [R14.64+0x38] ;  /* 0x000038040e06a981 */ /* 0x000168000c1e9900 */
[----:B------:R0:W5:Y:S04]  /*0330*/  @!P4 LDG.E.CONSTANT R10, [R14.64+0x3c] ;  /* 0x00003c040e0ac981 */ /* 0x000168000c1e9900 */
[----:B------:R0:W5:Y:S01]  /*0340*/  @!P4 LDG.E.CONSTANT R8, [R14.64+0x40] ;  /* 0x000040040e08c981 */ /* 0x000162000c1e9900 */
[----:B------:R-:W-:Y:S01]  /*0350*/  LEA R2, R22, R21, 0x7 ;  /* 0x0000001516027211 */ /* 0x000fe200078e38ff */
[----:B--2---:R-:W-:-:S04]  /*0360*/  @!P1 FADD R18, RZ, R3 ;  /* 0x00000003ff129221 */ /* 0x004fc80000000000 */
[----:B------:R-:W-:Y:S01]  /*0370*/  IMAD.WIDE R2, R2, R23, c[0x0][0x160] ;  /* 0x0000580002027625 */ /* 0x000fe200078e0217 */
[----:B---3--:R-:W-:Y:S01]  /*0380*/  FADD R23, RZ, -R20 ;  /* 0x80000014ff177221 */ /* 0x008fe20000000000 */
[--C-:B----4-:R-:W-:Y:S01]  /*0390*/  FADD R21, RZ, -R17.reuse ;  /* 0x80000011ff157221 */ /* 0x110fe20000000000 */
[----:B------:R-:W-:Y:S02]  /*03a0*/  FADD R22, RZ, R17 ;  /* 0x00000011ff167221 */ /* 0x000fe40000000000 */
[----:B-----5:R-:W-:Y:S01]  /*03b0*/  FADD R23, R23, R0 ;  /* 0x0000000017177221 */ /* 0x020fe20000000000 */
[----:B------:R-:W-:Y:S01]  /*03c0*/  FADD R17, RZ, R20 ;  /* 0x00000014ff117221 */ /* 0x000fe20000000000 */
[----:B------:R-:W-:Y:S01]  /*03d0*/  FADD R18, -R19, R18 ;  /* 0x0000001213127221 */ /* 0x000fe20000000100 */
[----:B------:R-:W-:Y:S01]  /*03e0*/  FADD R22, R22, R19 ;  /* 0x0000001316167221 */ /* 0x000fe20000000000 */
[----:B------:R-:W-:Y:S01]  /*03f0*/  FADD R20, R23, R13 ;  /* 0x0000000d17147221 */ /* 0x000fe20000000000 */
[----:B0-----:R-:W-:Y:S01]  /*0400*/  FADD R14, R21, R19 ;  /* 0x00000013150e7221 */ /* 0x001fe20000000000 */
[----:B------:R-:W-:-:S02]  /*0410*/  FADD R18, R18, -R13 ;  /* 0x8000000d12127221 */ /* 0x000fc40000000000 */
[--C-:B------:R-:W-:Y:S01]  /*0420*/  FADD R19, R20, -R9.reuse ;  /* 0x8000000914137221 */ /* 0x100fe20000000000 */
[----:B------:R-:W-:Y:S01]  /*0430*/  FADD R24, R17, -R0 ;  /* 0x8000000011187221 */ /* 0x000fe20000000000 */
[----:B------:R-:W-:Y:S01]  /*0440*/  FADD R15, R18, R9 ;  /* 0x00000009120f7221 */ /* 0x000fe20000000000 */
[----:B------:R-:W-:Y:S02]  /*0450*/  FADD R16, R21, R16 ;  /* 0x0000001015107221 */ /* 0x000fe40000000000 */
[----:B------:R0:W-:Y:S01]  /*0460*/  STG.E [R2.64+0x20000], R19 ;  /* 0x0200001302007986 */ /* 0x0001e2000c101904 */
[--C-:B------:R-:W-:Y:S01]  /*0470*/  FADD R22, R22, -R11.reuse ;  /* 0x8000000b16167221 */ /* 0x100fe20000000000 */
[--C-:B------:R-:W-:Y:S01]  /*0480*/  FADD R14, R14, R11.reuse ;  /* 0x0000000b0e0e7221 */ /* 0x100fe20000000000 */
[----:B------:R-:W-:Y:S01]  /*0490*/  FADD R16, R16, R11 ;  /* 0x0000000b10107221 */ /* 0x000fe20000000000 */
[--C-:B------:R-:W-:Y:S01]  /*04a0*/  FADD R21, RZ, -R4.reuse ;  /* 0x80000004ff157221 */ /* 0x100fe20000000000 */
[----:B------:R-:W-:Y:S01]  /*04b0*/  FADD R17, R22, -R9 ;  /* 0x8000000916117221 */ /* 0x000fe20000000000 */
[----:B------:R-:W-:Y:S01]  /*04c0*/  FADD R24, R24, R13 ;  /* 0x0000000d18187221 */ /* 0x000fe20000000000 */
[----:B0-----:R-:W-:Y:S01]  /*04d0*/  FADD R19, RZ, R4 ;  /* 0x00000004ff137221 */ /* 0x001fe20000000000 */
[----:B------:R0:W-:Y:S01]  /*04e0*/  STG.E [R2.64], R15 ;  /* 0x0000000f02007986 */ /* 0x0001e2000c101904 */
[----:B------:R-:W-:Y:S01]  /*04f0*/  FADD R13, R14, -R9 ;  /* 0x800000090e0d7221 */ /* 0x000fe20000000000 */
[----:B------:R-:W-:Y:S01]  /*0500*/  FADD R23, R23, R12 ;  /* 0x0000000c17177221 */ /* 0x000fe20000000000 */
[--C-:B------:R-:W-:Y:S01]  /*0510*/  FADD R4, R19, -R0.reuse ;  /* 0x8000000013047221 */ /* 0x100fe20000000000 */
[C-C-:B------:R-:W-:Y:S01]  /*0520*/  FADD R14, R21.reuse, R0.reuse ;  /* 0x00000000150e7221 */ /* 0x140fe20000000000 */
[C-C-:B------:R-:W-:Y:S01]  /*0530*/  FADD R12, R21.reuse, -R0.reuse ;  /* 0x80000000150c7221 */ /* 0x140fe20000000000 */
[----:B------:R1:W-:Y:S01]  /*0540*/  STG.E [R2.64+0x10000], R17 ;  /* 0x0100001102007986 */ /* 0x0003e2000c101904 */
[----:B------:R-:W-:Y:S01]  /*0550*/  FADD R18, R21, R7 ;  /* 0x0000000715127221 */ /* 0x000fe20000000000 */
[----:B0-----:R-:W-:Y:S01]  /*0560*/  FADD R15, R16, -R5 ;  /* 0x80000005100f7221 */ /* 0x001fe20000000000 */
[C---:B------:R-:W-:Y:S01]  /*0570*/  FADD R16, R19.reuse, R0 ;  /* 0x0000000013107221 */ /* 0x040fe20000000000 */
[----:B------:R-:W-:Y:S01]  /*0580*/  FADD R19, R19, -R7 ;  /* 0x8000000713137221 */ /* 0x000fe20000000000 */
[--C-:B------:R-:W-:Y:S01]  /*0590*/  FADD R0, R4, -R11.reuse ;  /* 0x8000000b04007221 */ /* 0x100fe20000000000 */
[--C-:B------:R-:W-:Y:S01]  /*05a0*/  FADD R14, R14, -R11.reuse ;  /* 0x8000000b0e0e7221 */ /* 0x100fe20000000000 */
[--C-:B------:R-:W-:Y:S01]  /*05b0*/  FADD R16, R16, R11.reuse ;  /* 0x0000000b10107221 */ /* 0x100fe20000000000 */
[--C-:B-1----:R-:W-:Y:S01]  /*05c0*/  FADD R17, R4, -R6.reuse ;  /* 0x8000000604117221 */ /* 0x102fe20000000000 */
[C-C-:B------:R-:W-:Y:S01]  /*05d0*/  FADD R4, R12.reuse, R11.reuse ;  /* 0x0000000b0c047221 */ /* 0x140fe20000000000 */
[--C-:B------:R-:W-:Y:S01]  /*05e0*/  FADD R21, R12, R6.reuse ;  /* 0x000000060c157221 */ /* 0x100fe20000000000 */
[C-C-:B------:R-:W-:Y:S01]  /*05f0*/  FADD R12, R19.reuse, -R11.reuse ;  /* 0x8000000b130c7221 */ /* 0x140fe20000000000 */
[----:B------:R-:W-:Y:S01]  /*0600*/  FADD R18, R18, -R11 ;  /* 0x8000000b12127221 */ /* 0x000fe20000000000 */
[----:B------:R-:W-:Y:S01]  /*0610*/  FADD R19, R19, -R6 ;  /* 0x8000000613137221 */ /* 0x000fe20000000000 */
[----:B------:R0:W-:Y:S01]  /*0620*/  STG.E [R2.64+0x8000], R13 ;  /* 0x0080000d02007986 */ /* 0x0001e2000c101904 */
[--C-:B------:R-:W-:Y:S01]  /*0630*/  FADD R25, R24, -R9.reuse ;  /* 0x8000000918197221 */ /* 0x100fe20000000000 */
[--C-:B------:R-:W-:Y:S01]  /*0640*/  FADD R7, R0, R9.reuse ;  /* 0x0000000900077221 */ /* 0x100fe20000000000 */
[--C-:B------:R-:W-:Y:S01]  /*0650*/  FADD R11, R4, R9.reuse ;  /* 0x00000009040b7221 */ /* 0x100fe20000000000 */
[----:B------:R1:W-:Y:S01]  /*0660*/  STG.E [R2.64+0x18000], R15 ;  /* 0x0180000f02007986 */ /* 0x0003e2000c101904 */
[--C-:B------:R-:W-:Y:S01]  /*0670*/  FADD R23, R23, -R10.reuse ;  /* 0x8000000a17177221 */ /* 0x100fe20000000000 */
[--C-:B------:R-:W-:Y:S01]  /*0680*/  FADD R17, R17, R10.reuse ;  /* 0x0000000a11117221 */ /* 0x100fe20000000000 */
[----:B------:R-:W-:Y:S01]  /*0690*/  FADD R21, R21, R10 ;  /* 0x0000000a15157221 */ /* 0x000fe20000000000 */
[----:B------:R-:W-:Y:S01]  /*06a0*/  FADD R19, R19, R8 ;  /* 0x0000000813137221 */ /* 0x000fe20000000000 */
[--C-:B0-----:R-:W-:Y:S01]  /*06b0*/  FADD R13, R14, R9.reuse ;  /* 0x000000090e0d7221 */ /* 0x101fe20000000000 */
[----:B-1----:R-:W-:Y:S01]  /*06c0*/  FADD R15, R16, R9 ;  /* 0x00000009100f7221 */ /* 0x002fe20000000000 */
[--C-:B------:R-:W-:Y:S01]  /*06d0*/  FADD R9, R12, R5.reuse ;  /* 0x000000050c097221 */ /* 0x100fe20000000000 */
[----:B------:R-:W-:Y:S01]  /*06e0*/  FADD R5, R18, R5 ;  /* 0x0000000512057221 */ /* 0x000fe20000000000 */
[----:B------:R-:W-:Y:S04]  /*06f0*/  STG.E [R2.64+0x40000], R25 ;  /* 0x0400001902007986 */ /* 0x000fe8000c101904 */
        /* <DEDUP_REMOVED lines=9> */
[----:B------:R-:W-:Y:S01]  /*0790*/  STG.E [R2.64+0x78000], R19 ;  /* 0x0780001302007986 */ /* 0x000fe2000c101904 */
[----:B------:R-:W-:Y:S05]  /*07a0*/  EXIT ;  /* 0x000000000000794d */ /* 0x000fea0003800000 */
.L_x_0:
[----:B------:R-:W-:-:S00]  /*07b0*/  BRA `(.L_x_0) ;  /* 0xfffffff000007947 */ /* 0x000fc0000383ffff */
[----:B------:R-:W-:-:S00]  /*07c0*/  NOP ;  /* 0x0000000000007918 */ /* 0x000fc00000000000 */
        /* <DEDUP_REMOVED lines=11> */
.L_x_111:


//--------------------- .text.tvmgen_default_fused_nn_conv2d_add_3_kernel --------------------------
	.section	.text.tvmgen_default_fused_nn_conv2d_add_3_kernel,"ax",@progbits
	.sectionflags	@"SHF_BARRIERS=1"
	.sectioninfo	@"SHI_REGISTERS=40"
	.align	128
        .global         tvmgen_default_fused_nn_conv2d_add_3_kernel
        .type           tvmgen_default_fused_nn_conv2d_add_3_kernel,@function
        .size           tvmgen_default_fused_nn_conv2d_add_3_kernel,(.L_x_112 - tvmgen_default_fused_nn_conv2d_add_3_kernel)
        .other          tvmgen_default_fused_nn_conv2d_add_3_kernel,@"STO_CUDA_ENTRY STV_DEFAULT"
tvmgen_default_fused_nn_conv2d_add_3_kernel:
.text.tvmgen_default_fused_nn_conv2d_add_3_kernel:
[----:B------:R-:W-:Y:S02]  /*0000*/  MOV R1, c[0x0][0x28] ;  /* 0x00000a0000017a02 */ /* 0x000fe40000000f00 */
[----:B------:R-:W0:Y:S01]  /*0010*/  S2R R35, SR_TID.X ;  /* 0x0000000000237919 */ /* 0x000e220000002100 */
[----:B------:R-:W-:Y:S01]  /*0020*/  CS2R R16, SRZ ;  /* 0x0000000000107805 */ /* 0x000fe2000001ff00 */
[----:B------:R-:W-:Y:S01]  /*0030*/  MOV R20, RZ ;  /* 0x000000ff00147202 */ /* 0x000fe20000000f00 */
[----:B------:R-:W-:Y:S01]  /*0040*/  IMAD.MOV.U32 R31, RZ, RZ, RZ ;  /* 0x000000ffff1f7224 */ /* 0x000fe200078e00ff */
[----:B------:R-:W1:Y:S01]  /*0050*/  S2R R32, SR_TID.Z ;  /* 0x0000000000207919 */ /* 0x000e620000002300 */
[----:B------:R-:W-:-:S03]  /*0060*/  ULDC.64 UR4, c[0x0][0x118] ;  /* 0x0000460000047ab9 */ /* 0x000fc60000000a00 */
[----:B------:R-:W2:Y:S04]  /*0070*/  S2R R37, SR_CTAID.Z ;  /* 0x0000000000257919 */ /* 0x000ea80000002700 */
[----:B------:R-:W3:Y:S01]  /*0080*/  S2R R14, SR_CTAID.Y ;  /* 0x00000000000e7919 */ /* 0x000ee20000002600 */
[C---:B0-----:R-:W-:Y:S01]  /*0090*/  IMAD R2, R35.reuse, 0x280, RZ ;  /* 0x0000028023027824 */ /* 0x041fe200078e02ff */
[C---:B------:R-:W-:Y:S01]  /*00a0*/  ISETP.GE.AND P0, PT, R35.reuse, 0x6, PT ;  /* 0x000000062300780c */ /* 0x040fe20003f06270 */
[C---:B------:R-:W-:Y:S01]  /*00b0*/  IMAD R9, R35.reuse, 0x5, RZ ;  /* 0x0000000523097824 */ /* 0x040fe200078e02ff */
[----:B-1----:R-:W-:Y:S02]  /*00c0*/  LEA.HI.SX32 R4, R35, R32, 0x1e ;  /* 0x0000002023047211 */ /* 0x002fe400078ff2ff */
[----:B------:R-:W-:-:S02]  /*00d0*/  LOP3.LUT R3, R2, 0xfffffc00, RZ, 0xc0, !PT ;  /* 0xfffffc0002037812 */ /* 0x000fc400078ec0ff */
[----:B--2---:R-:W-:Y:S02]  /*00e0*/  LEA R0, R37, R32, 0x5 ;  /* 0x0000002025007211 */ /* 0x004fe400078e28ff */
[C---:B------:R-:W-:Y:S02]  /*00f0*/  LOP3.LUT R2, R9.reuse, 0x7, RZ, 0xc0, !PT ;  /* 0x0000000709027812 */ /* 0x040fe400078ec0ff */
[C---:B------:R-:W-:Y:S01]  /*0100*/  IADD3 R7, R9.reuse, 0x2, RZ ;  /* 0x0000000209077810 */ /* 0x040fe20007ffe0ff */
[----:B------:R-:W-:Y:S01]  /*0110*/  IMAD.SHL.U32 R0, R0, 0x1000, RZ ;  /* 0x0000100000007824 */ /* 0x000fe200078e00ff */
[C---:B------:R-:W-:Y:S02]  /*0120*/  IADD3 R11, R9.reuse, 0x3, RZ ;  /* 0x00000003090b7810 */ /* 0x040fe40007ffe0ff */
[----:B------:R-:W-:Y:S02]  /*0130*/  IADD3 R13, R9, 0x4, RZ ;  /* 0x00000004090d7810 */ /* 0x000fe40007ffe0ff */
[----:B------:R-:W-:-:S02]  /*0140*/  IADD3 R29, R2, R0, R3 ;  /* 0x00000000021d7210 */ /* 0x000fc40007ffe003 */
[----:B------:R-:W-:Y:S02]  /*0150*/  LEA R36, R32, R35, 0x2 ;  /* 0x0000002320247211 */ /* 0x000fe400078e10ff */
[----:B------:R-:W-:Y:S02]  /*0160*/  IADD3 R3, R9, 0x1, RZ ;  /* 0x0000000109037810 */ /* 0x000fe40007ffe0ff */
[-C--:B------:R-:W-:Y:S01]  /*0170*/  LEA.HI.SX32 R5, R7, R32.reuse, 0x1b ;  /* 0x0000002007057211 */ /* 0x080fe200078fdaff */
[----:B------:R-:W-:Y:S01]  /*0180*/  IMAD.HI R2, R36, 0x4ec4ec4f, RZ ;  /* 0x4ec4ec4f24027827 */ /* 0x000fe200078e02ff */
[-C--:B------:R-:W-:Y:S02]  /*0190*/  LEA.HI.SX32 R8, R11, R32.reuse, 0x1b ;  /* 0x000000200b087211 */ /* 0x080fe400078fdaff */
[----:B------:R-:W-:Y:S02]  /*01a0*/  ISETP.GE.AND P1, PT, R4, 0x1a, PT ;  /* 0x0000001a0400780c */ /* 0x000fe40003f26270 */
[----:B------:R-:W-:-:S02]  /*01b0*/  LEA.HI.SX32 R10, R13, R32, 0x1b ;  /* 0x000000200d0a7211 */ /* 0x000fc400078fdaff */
[----:B------:R-:W-:Y:S02]  /*01c0*/  SHF.L.U32 R4, R3, 0x7, RZ ;  /* 0x0000000703047819 */ /* 0x000fe400000006ff */
[----:B------:R-:W-:Y:S02]  /*01d0*/  ISETP.LT.AND P2, PT, R5, 0x20, !P0 ;  /* 0x000000200500780c */ /* 0x000fe40004741270 */
[----:B------:R-:W-:Y:S01]  /*01e0*/  ISETP.LT.AND P3, PT, R8, 0x20, !P0 ;  /* 0x000000200800780c */ /* 0x000fe20004761270 */
[----:B------:R-:W-:Y:S01]  /*01f0*/  IMAD.SHL.U32 R8, R11, 0x80, RZ ;  /* 0x000000800b087824 */ /* 0x000fe200078e00ff */
[----:B------:R-:W-:Y:S02]  /*0200*/  ISETP.LT.AND P0, PT, R10, 0x20, !P0 ;  /* 0x000000200a00780c */ /* 0x000fe40004701270 */
[----:B------:R-:W-:Y:S02]  /*0210*/  LOP3.LUT R6, R3, 0x7, RZ, 0xc0, !PT ;  /* 0x0000000703067812 */ /* 0x000fe400078ec0ff */
[----:B------:R-:W-:-:S02]  /*0220*/  LOP3.LUT R5, R4, 0xfffffc00, RZ, 0xc0, !PT ;  /* 0xfffffc0004057812 */ /* 0x000fc400078ec0ff */
[----:B------:R-:W-:Y:S02]  /*0230*/  SHF.L.U32 R10, R13, 0x7, RZ ;  /* 0x000000070d0a7819 */ /* 0x000fe400000006ff */
[----:B------:R-:W-:Y:S02]  /*0240*/  SHF.R.U32.HI R3, RZ, 0x1f, R2 ;  /* 0x0000001fff037819 */ /* 0x000fe40000011602 */
[----:B------:R-:W-:Y:S02]  /*0250*/  SHF.L.U32 R4, R7, 0x7, RZ ;  /* 0x0000000707047819 */ /* 0x000fe400000006ff */
[----:B------:R-:W-:Y:S02]  /*0260*/  LOP3.LUT R12, R13, 0x7, RZ, 0xc0, !PT ;  /* 0x000000070d0c7812 */ /* 0x000fe400078ec0ff */
[----:B------:R-:W-:Y:S02]  /*0270*/  IADD3 R5, R6, R0, R5 ;  /* 0x0000000006057210 */ /* 0x000fe40007ffe005 */
[----:B------:R-:W-:-:S02]  /*0280*/  LOP3.LUT R13, R10, 0xfffffc00, RZ, 0xc0, !PT ;  /* 0xfffffc000a0d7812 */ /* 0x000fc400078ec0ff */
[----:B------:R-:W-:Y:S02]  /*0290*/  LOP3.LUT R6, R7, 0x7, RZ, 0xc0, !PT ;  /* 0x0000000707067812 */ /* 0x000fe400078ec0ff */
[----:B------:R-:W-:Y:S02]  /*02a0*/  LOP3.LUT R10, R11, 0x7, RZ, 0xc0, !PT ;  /* 0x000000070b0a7812 */ /* 0x000fe400078ec0ff */
[----:B------:R-:W-:Y:S01]  /*02b0*/  LEA.HI.SX32 R3, R2, R3, 0x1e ;  /* 0x0000000302037211 */ /* 0x000fe200078ff2ff */
[----:B------:R-:W-:Y:S01]  /*02c0*/  IMAD.MOV.U32 R2, RZ, RZ, 0x4 ;  /* 0x00000004ff027424 */ /* 0x000fe200078e00ff */
[----:B------:R-:W-:Y:S02]  /*02d0*/  LOP3.LUT R7, R4, 0xfffffc00, RZ, 0xc0, !PT ;  /* 0xfffffc0004077812 */ /* 0x000fe400078ec0ff */
[----:B------:R-:W-:Y:S01]  /*02e0*/  LOP3.LUT R11, R8, 0xfffffc00, RZ, 0xc0, !PT ;  /* 0xfffffc00080b7812 */ /* 0x000fe200078ec0ff */
[----:B------:R-:W-:Y:S01]  /*02f0*/  IMAD.WIDE R28, R29, R2, c[0x0][0x170] ;  /* 0x00005c001d1c7625 */ /* 0x000fe200078e0202 */
[----:B------:R-:W-:-:S02]  /*0300*/  IADD3 R13, R12, R0, R13 ;  /* 0x000000000c0d7210 */ /* 0x000fc40007ffe00d */
[----:B------:R-:W-:Y:S01]  /*0310*/  IADD3 R27, R6, R0, R7 ;  /* 0x00000000061b7210 */ /* 0x000fe20007ffe007 */
[----:B------:R-:W-:Y:S01]  /*0320*/  IMAD.WIDE R4, R5, R2, c[0x0][0x170] ;  /* 0x00005c0005047625 */ /* 0x000fe200078e0202 */
[----:B------:R-:W-:Y:S02]  /*0330*/  IADD3 R11, R10, R0, R11 ;  /* 0x000000000a0b7210 */ /* 0x000fe40007ffe00b */
[----:B------:R-:W-:Y:S01]  /*0340*/  MOV R30, R28 ;  /* 0x0000001c001e7202 */ /* 0x000fe20000000f00 */
[----:B------:R-:W-:Y:S01]  /*0350*/  IMAD R0, R3, -0xd, R36 ;  /* 0xfffffff303007824 */ /* 0x000fe200078e0224 */
[----:B------:R-:W-:Y:S01]  /*0360*/  MOV R28, R4 ;  /* 0x00000004001c7202 */ /* 0x000fe20000000f00 */
[-C--:B------:R-:W-:Y:S01]  /*0370*/  IMAD.WIDE R6, R13, R2.reuse, c[0x0][0x170] ;  /* 0x00005c000d067625 */ /* 0x080fe200078e0202 */
[----:B------:R-:W-:Y:S02]  /*0380*/  ISETP.LT.AND P1, PT, R35, 0x4, !P1 ;  /* 0x000000042300780c */ /* 0x000fe40004f21270 */
[----:B------:R-:W-:Y:S01]  /*0390*/  MOV R4, RZ ;  /* 0x000000ff00047202 */ /* 0x000fe20000000f00 */
[----:B------:R-:W-:Y:S01]  /*03a0*/  IMAD R3, R3, 0xc4, R0 ;  /* 0x000000c403037824 */ /* 0x000fe200078e0200 */
[----:B------:R-:W-:Y:S01]  /*03b0*/  MOV R0, R7 ;  /* 0x0000000700007202 */ /* 0x000fe20000000f00 */
[----:B------:R-:W-:-:S04]  /*03c0*/  IMAD.WIDE R24, R11, R2, c[0x0][0x170] ;  /* 0x00005c000b187625 */ /* 0x000fc800078e0202 */
[----:B------:R-:W-:-:S04]  /*03d0*/  IMAD.WIDE R26, R27, R2, c[0x0][0x170] ;  /* 0x00005c001b1a7625 */ /* 0x000fc800078e0202 */
[----:B---3--:R-:W-:Y:S02]  /*03e0*/  IMAD R3, R14, 0x1c, R3 ;  /* 0x0000001c0e037824 */ /* 0x008fe400078e0203 */
[----:B------:R-:W-:Y:S01]  /*03f0*/  IMAD.MOV.U32 R7, RZ, RZ, R25 ;  /* 0x000000ffff077224 */ /* 0x000fe200078e0019 */
[----:B------:R-:W-:Y:S01]  /*0400*/  MOV R25, R27 ;  /* 0x0000001b00197202 */ /* 0x000fe20000000f00 */
[----:B------:R-:W-:Y:S01]  /*0410*/  IMAD.MOV.U32 R27, RZ, RZ, R5 ;  /* 0x000000ffff1b7224 */ /* 0x000fe200078e0005 */
[C---:B------:R-:W-:Y:S01]  /*0420*/  LEA R5, R32.reuse, R9, 0x5 ;  /* 0x0000000920057211 */ /* 0x040fe200078e28ff */
[----:B------:R-:W-:Y:S01]  /*0430*/  IMAD.WIDE R2, R3, R2, c[0x0][0x168] ;  /* 0x00005a0003027625 */ /* 0x000fe200078e0202 */
[----:B------:R-:W-:-:S03]  /*0440*/  SHF.L.U32 R32, R32, 0x5, RZ ;  /* 0x0000000520207819 */ /* 0x000fc600000006ff */
.L_x_1:
[----:B------:R-:W-:Y:S01]  /*0450*/  IMAD.MOV.U32 R8, RZ, RZ, R30 ;  /* 0x000000ffff087224 */ /* 0x000fe200078e001e */
[----:B------:R-:W-:Y:S01]  /*0460*/  MOV R9, R29 ;  /* 0x0000001d00097202 */ /* 0x000fe20000000f00 */
[----:B------:R-:W-:Y:S01]  /*0470*/  IMAD.MOV.U32 R11, RZ, RZ, R27 ;  /* 0x000000ffff0b7224 */ /* 0x000fe200078e001b */
[----:B------:R-:W-:Y:S01]  /*0480*/  MOV R10, R28 ;  /* 0x0000001c000a7202 */ /* 0x000fe20000000f00 */
[----:B------:R0:W2:Y:S04]  /*0490*/  @P1 LDG.E.CONSTANT R19, [R2.64] ;  /* 0x0000000402131981 */ /* 0x0000a8000c1e9900 */
[----:B------:R1:W3:Y:S04]  /*04a0*/  LDG.E.CONSTANT R18, [R8.64] ;  /* 0x0000000408127981 */ /* 0x0002e8000c1e9900 */
[----:B------:R-:W4:Y:S04]  /*04b0*/  LDG.E.CONSTANT R22, [R10.64] ;  /* 0x000000040a167981 */ /* 0x000f28000c1e9900 */
[----:B------:R-:W-:Y:S01]  /*04c0*/  BAR.SYNC.DEFER_BLOCKING 0x0 ;  /* 0x0000000000007b1d */ /* 0x000fe20000010000 */
[----:B-1----:R-:W-:-:S02]  /*04d0*/  @P2 MOV R8, R26 ;  /* 0x0000001a00082202 */ /* 0x002fc40000000f00 */
[----:B------:R-:W-:-:S05]  /*04e0*/  @P2 MOV R9, R25 ;  /* 0x0000001900092202 */ /* 0x000fca0000000f00 */
[----:B------:R1:W5:Y:S02]  /*04f0*/  @P2 LDG.E.CONSTANT R21, [R8.64] ;  /* 0x0000000408152981 */ /* 0x000364000c1e9900 */
[----:B-1----:R-:W-:Y:S01]  /*0500*/  @P3 IMAD.MOV.U32 R8, RZ, RZ, R24 ;  /* 0x000000ffff083224 */ /* 0x002fe200078e0018 */
[----:B------:R-:W-:-:S05]  /*0510*/  @P3 MOV R9, R7 ;  /* 0x0000000700093202 */ /* 0x000fca0000000f00 */
[----:B------:R1:W5:Y:S02]  /*0520*/  @P3 LDG.E.CONSTANT R23, [R8.64] ;  /* 0x0000000408173981 */ /* 0x000364000c1e9900 */
[----:B-1----:R-:W-:Y:S01]  /*0530*/  @P0 MOV R8, R6 ;  /* 0x0000000600080202 */ /* 0x002fe20000000f00 */
[----:B------:R-:W-:-:S05]  /*0540*/  @P0 IMAD.MOV.U32 R9, RZ, RZ, R0 ;  /* 0x000000ffff090224 */ /* 0x000fca00078e0000 */
[----:B------:R-:W5:Y:S01]  /*0550*/  @P0 LDG.E.CONSTANT R14, [R8.64] ;  /* 0x00000004080e0981 */ /* 0x000f62000c1e9900 */
[----:B------:R-:W-:Y:S02]  /*0560*/  IADD3 R30, P6, R30, 0x20, RZ ;  /* 0x000000201e1e7810 */ /* 0x000fe40007fde0ff */
[----:B------:R-:W-:Y:S02]  /*0570*/  IADD3 R4, R4, 0x1, RZ ;  /* 0x0000000104047810 */ /* 0x000fe40007ffe0ff */
[----:B------:R-:W-:Y:S02]  /*0580*/  IADD3.X R29, RZ, R29, RZ, P6, !PT ;  /* 0x0000001dff1d7210 */ /* 0x000fe400037fe4ff */
[----:B0-----:R-:W-:Y:S02]  /*0590*/  IADD3 R2, P5, R2, 0x1880, RZ ;  /* 0x0000188002027810 */ /* 0x001fe40007fbe0ff */
[----:B------:R-:W-:Y:S02]  /*05a0*/  ISETP.NE.AND P6, PT, R4, 0x80, PT ;  /* 0x000000800400780c */ /* 0x000fe40003fc5270 */
[----:B------:R-:W-:-:S02]  /*05b0*/  IADD3.X R3, RZ, R3, RZ, P5, !PT ;  /* 0x00000003ff037210 */ /* 0x000fc40002ffe4ff */
[----:B------:R-:W-:Y:S02]  /*05c0*/  IADD3 R28, P4, R28, 0x20, RZ ;  /* 0x000000201c1c7810 */ /* 0x000fe40007f9e0ff */
[----:B------:R-:W-:-:S03]  /*05d0*/  IADD3 R26, P5, R26, 0x20, RZ ;  /* 0x000000201a1a7810 */ /* 0x000fc60007fbe0ff */
[----:B------:R-:W-:Y:S01]  /*05e0*/  IMAD.X R27, RZ, RZ, R27, P4 ;  /* 0x000000ffff1b7224 */ /* 0x000fe200020e061b */
[----:B------:R-:W-:Y:S02]  /*05f0*/  IADD3.X R25, RZ, R25, RZ, P5, !PT ;  /* 0x00000019ff197210 */ /* 0x000fe40002ffe4ff */
[----:B------:R-:W-:Y:S02]  /*0600*/  IADD3 R6, P5, R6, 0x20, RZ ;  /* 0x0000002006067810 */ /* 0x000fe40007fbe0ff */
[----:B------:R-:W-:-:S03]  /*0610*/  IADD3 R24, P4, R24, 0x20, RZ ;  /* 0x0000002018187810 */ /* 0x000fc60007f9e0ff */
[----:B------:R-:W-:Y:S01]  /*0620*/  IMAD.X R0, RZ, RZ, R0, P5 ;  /* 0x000000ffff007224 */ /* 0x000fe200028e0600 */
[----:B------:R-:W-:Y:S01]  /*0630*/  IADD3.X R7, RZ, R7, RZ, P4, !PT ;  /* 0x00000007ff077210 */ /* 0x000fe200027fe4ff */
[----:B--2---:R-:W-:Y:S04]  /*0640*/  @P1 STS [R36.X4], R19 ;  /* 0x0000001324001388 */ /* 0x004fe80000004800 */
[----:B---3--:R-:W-:Y:S04]  /*0650*/  STS [R5.X4+0x1a0], R18 ;  /* 0x0001a01205007388 */ /* 0x008fe80000004800 */
[----:B----4-:R-:W-:Y:S04]  /*0660*/  STS [R5.X4+0x1a4], R22 ;  /* 0x0001a41605007388 */ /* 0x010fe80000004800 */
[----:B-----5:R-:W-:Y:S04]  /*0670*/  @P2 STS [R5.X4+0x1a8], R21 ;  /* 0x0001a81505002388 */ /* 0x020fe80000004800 */
[----:B------:R-:W-:Y:S04]  /*0680*/  @P3 STS [R5.X4+0x1ac], R23 ;  /* 0x0001ac1705003388 */ /* 0x000fe80000004800 */
[----:B------:R-:W-:Y:S04]  /*0690*/  @P0 STS [R5.X4+0x1b0], R14 ;  /* 0x0001b00e05000388 */ /* 0x000fe80000004800 */
[----:B------:R-:W-:Y:S06]  /*06a0*/  BAR.SYNC.DEFER_BLOCKING 0x0 ;  /* 0x0000000000007b1d */ /* 0x000fec0000010000 */
[----:B------:R-:W-:Y:S04]  /*06b0*/  LDS R33, [R35.X8] ;  /* 0x0000000023217984 */ /* 0x000fe80000008800 */
[----:B------:R-:W0:Y:S04]  /*06c0*/  LDS.128 R8, [R32+0x1a0] ;  /* 0x0001a00020087984 */ /* 0x000e280000000c00 */
[----:B------:R-:W1:Y:S04]  /*06d0*/  LDS.128 R12, [R32+0x5a0] ;  /* 0x0005a000200c7984 */ /* 0x000e680000000c00 */
[----:B------:R-:W2:Y:S01]  /*06e0*/  LDS R34, [R35.X8+0x34] ;  /* 0x0000340023227984 */ /* 0x000ea20000008800 */
[----:B0-----:R-:W-:Y:S01]  /*06f0*/  FFMA R19, R8, R33, R16 ;  /* 0x0000002108137223 */ /* 0x001fe20000000010 */
[----:B-1----:R-:W-:-:S03]  /*0700*/  FFMA R8, R33, R12, R17 ;  /* 0x0000000c21087223 */ /* 0x002fc60000000011 */
[C---:B--2---:R-:W-:Y:S01]  /*0710*/  FFMA R12, R34.reuse, R9, R19 ;  /* 0x00000009220c7223 */ /* 0x044fe20000000013 */
[----:B------:R-:W-:Y:S01]  /*0720*/  FFMA R21, R34, R13, R8 ;  /* 0x0000000d22157223 */ /* 0x000fe20000000008 */
[----:B------:R-:W0:Y:S04]  /*0730*/  LDS.128 R16, [R32+0x9a0] ;  /* 0x0009a00020107984 */ /* 0x000e280000000c00 */
[----:B------:R-:W1:Y:S01]  /*0740*/  LDS R9, [R35.X8+0x68] ;  /* 0x0000680023097984 */ /* 0x000e620000008800 */
[----:B0-----:R-:W-:Y:S01]  /*0750*/  FFMA R13, R33, R16, R20 ;  /* 0x00000010210d7223 */ /* 0x001fe20000000014 */
[----:B-1----:R-:W-:-:S03]  /*0760*/  FFMA R14, R9, R14, R21 ;  /* 0x0000000e090e7223 */ /* 0x002fc60000000015 */
[C---:B------:R-:W-:Y:S01]  /*0770*/  FFMA R8, R34.reuse, R17, R13 ;  /* 0x0000001122087223 */ /* 0x040fe2000000000d */
[----:B------:R-:W0:Y:S01]  /*0780*/  LDS.128 R20, [R32+0xda0] ;  /* 0x000da00020147984 */ /* 0x000e220000000c00 */
[C---:B------:R-:W-:Y:S02]  /*0790*/  FFMA R10, R9.reuse, R10, R12 ;  /* 0x0000000a090a7223 */ /* 0x040fe4000000000c */
[----:B------:R-:W-:Y:S01]  /*07a0*/  FFMA R8, R9, R18, R8 ;  /* 0x0000001209087223 */ /* 0x000fe20000000008 */
[----:B0-----:R-:W-:Y:S02]  /*07b0*/  FFMA R33, R33, R20, R31 ;  /* 0x0000001421217223 */ /* 0x001fe4000000001f */
[----:B------:R-:W0:Y:S02]  /*07c0*/  LDS R31, [R35.X8+0x9c] ;  /* 0x00009c00231f7984 */ /* 0x000e240000008800 */
[----:B------:R-:W-:Y:S02]  /*07d0*/  FFMA R21, R34, R21, R33 ;  /* 0x0000001522157223 */ /* 0x000fe40000000021 */
[----:B------:R-:W-:Y:S02]  /*07e0*/  LDS R33, [R35.X8+0xd0] ;  /* 0x0000d00023217984 */ /* 0x000fe40000008800 */
[----:B------:R-:W-:-:S02]  /*07f0*/  FFMA R22, R9, R22, R21 ;  /* 0x0000001609167223 */ /* 0x000fc40000000015 */
[----:B------:R-:W-:Y:S01]  /*0800*/  LDS R34, [R35.X8+0x104] ;  /* 0x0001040023227984 */ /* 0x000fe20000008800 */
[C---:B0-----:R-:W-:Y:S01]  /*0810*/  FFMA R17, R31.reuse, R11, R10 ;  /* 0x0000000b1f117223 */ /* 0x041fe2000000000a */
[C---:B------:R-:W-:Y:S01]  /*0820*/  FFMA R20, R31.reuse, R19, R8 ;  /* 0x000000131f147223 */ /* 0x040fe20000000008 */
[C---:B------:R-:W-:Y:S01]  /*0830*/  FFMA R16, R31.reuse, R15, R14 ;  /* 0x0000000f1f107223 */ /* 0x040fe2000000000e */
[----:B------:R-:W0:Y:S01]  /*0840*/  LDS.128 R8, [R32+0x1b0] ;  /* 0x0001b00020087984 */ /* 0x000e220000000c00 */
[----:B------:R-:W-:-:S03]  /*0850*/  FFMA R31, R31, R23, R22 ;  /* 0x000000171f1f7223 */ /* 0x000fc60000000016 */
[----:B------:R-:W1:Y:S01]  /*0860*/  LDS.128 R12, [R32+0x5b0] ;  /* 0x0005b000200c7984 */ /* 0x000e620000000c00 */
[----:B0-----:R-:W-:Y:S01]  /*0870*/  FFMA R17, R8, R33, R17 ;  /* 0x0000002108117223 */ /* 0x001fe20000000011 */
[----:B-1----:R-:W-:-:S03]  /*0880*/  FFMA R12, R33, R12, R16 ;  /* 0x0000000c210c7223 */ /* 0x002fc60000000010 */
[C---:B------:R-:W-:Y:S02]  /*0890*/  FFMA R8, R34.reuse, R9, R17 ;  /* 0x0000000922087223 */ /* 0x040fe40000000011 */
[----:B------:R-:W0:Y:S01]  /*08a0*/  LDS R9, [R35.X8+0x138] ;  /* 0x0001380023097984 */ /* 0x000e220000008800 */
[----:B------:R-:W-:-:S03]  /*08b0*/  FFMA R21, R34, R13, R12 ;  /* 0x0000000d22157223 */ /* 0x000fc6000000000c */
[----:B------:R-:W1:Y:S01]  /*08c0*/  LDS.128 R16, [R32+0x9b0] ;  /* 0x0009b00020107984 */ /* 0x000e620000000c00 */
[C---:B0-----:R-:W-:Y:S01]  /*08d0*/  FFMA R14, R9.reuse, R14, R21 ;  /* 0x0000000e090e7223 */ /* 0x041fe20000000015 */
[----:B------:R-:W-:Y:S01]  /*08e0*/  FFMA R10, R9, R10, R8 ;  /* 0x0000000a090a7223 */ /* 0x000fe20000000008 */
[----:B-1----:R-:W-:Y:S02]  /*08f0*/  FFMA R13, R33, R16, R20 ;  /* 0x00000010210d7223 */ /* 0x002fe40000000014 */
[----:B------:R-:W0:Y:S02]  /*0900*/  LDS.128 R20, [R32+0xdb0] ;  /* 0x000db00020147984 */ /* 0x000e240000000c00 */
[----:B------:R-:W-:-:S04]  /*0910*/  FFMA R8, R34, R17, R13 ;  /* 0x0000001122087223 */ /* 0x000fc8000000000d */
[----:B------:R-:W-:Y:S01]  /*0920*/  FFMA R8, R9, R18, R8 ;  /* 0x0000001209087223 */ /* 0x000fe20000000008 */
[----:B0-----:R-:W-:Y:S02]  /*0930*/  FFMA R33, R33, R20, R31 ;  /* 0x0000001421217223 */ /* 0x001fe4000000001f */
[----:B------:R-:W0:Y:S02]  /*0940*/  LDS R31, [R35.X8+0x16c] ;  /* 0x00016c00231f7984 */ /* 0x000e240000008800 */
[----:B------:R-:W-:-:S04]  /*0950*/  FFMA R21, R34, R21, R33 ;  /* 0x0000001522157223 */ /* 0x000fc80000000021 */
[----:B------:R-:W-:Y:S01]  /*0960*/  FFMA R22, R9, R22, R21 ;  /* 0x0000001609167223 */ /* 0x000fe20000000015 */
[C---:B0-----:R-:W-:Y:S01]  /*0970*/  FFMA R16, R31.reuse, R11, R10 ;  /* 0x0000000b1f107223 */ /* 0x041fe2000000000a */
[C---:B------:R-:W-:Y:S01]  /*0980*/  FFMA R17, R31.reuse, R15, R14 ;  /* 0x0000000f1f117223 */ /* 0x040fe2000000000e */
[C---:B------:R-:W-:Y:S01]  /*0990*/  FFMA R20, R31.reuse, R19, R8 ;  /* 0x000000131f147223 */ /* 0x040fe20000000008 */
[----:B------:R-:W-:Y:S01]  /*09a0*/  FFMA R31, R31, R23, R22 ;  /* 0x000000171f1f7223 */ /* 0x000fe20000000016 */
[----:B------:R-:W-:Y:S05]  /*09b0*/  @P6 BRA `(.L_x_1) ;  /* 0xfffffa9000006947 */ /* 0x000fea000383ffff */
[----:B------:R-:W0:Y:S01]  /*09c0*/  S2R R0, SR_TID.Z ;  /* 0x0000000000007919 */ /* 0x000e220000002300 */
[----:B------:R-:W-:Y:S02]  /*09d0*/  MOV R11, 0x4 ;  /* 0x00000004000b7802 */ /* 0x000fe40000000f00 */
[----:B0-----:R-:W-:-:S05]  /*09e0*/  LEA R2, R37, R0, 0x7 ;  /* 0x0000000025027211 */ /* 0x001fca00078e38ff */
[----:B------:R-:W-:-:S05]  /*09f0*/  IMAD.WIDE R2, R2, R11, c[0x0][0x178] ;  /* 0x00005e0002027625 */ /* 0x000fca00078e020b */
[----:B------:R-:W2:Y:S04]  /*0a00*/  LDG.E.CONSTANT R5, [R2.64] ;  /* 0x0000000402057981 */ /* 0x000ea8000c1e9900 */
[----:B------:R-:W3:Y:S04]  /*0a10*/  LDG.E.CONSTANT R6, [R2.64+0x80] ;  /* 0x0000800402067981 */ /* 0x000ee8000c1e9900 */
[----:B------:R-:W4:Y:S04]  /*0a20*/  LDG.E.CONSTANT R9, [R2.64+0x100] ;  /* 0x0001000402097981 */ /* 0x000f28000c1e9900 */
[----:B------:R-:W5:Y:S04]  /*0a30*/  LDG.E.CONSTANT R8, [R2.64+0x180] ;  /* 0x0001800402087981 */ /* 0x000f68000c1e9900 */
[----:B------:R-:W0:Y:S01]  /*0a40*/  S2R R12, SR_CTAID.Y ;  /* 0x00000000000c7919 */ /* 0x000e220000002600 */
[----:B------:R-:W-:-:S04]  /*0a50*/  IMAD R0, R0, 0x31, R35 ;  /* 0x0000003100007824 */ /* 0x000fc800078e0223 */
[----:B------:R-:W-:-:S04]  /*0a60*/  IMAD R0, R37, 0x1880, R0 ;  /* 0x0000188025007824 */ /* 0x000fc800078e0200 */
[----:B0-----:R-:W-:Y:S01]  /*0a70*/  IMAD R0, R12, 0x7, R0 ;  /* 0x000000070c007824 */ /* 0x001fe200078e0200 */
[----:B--2---:R-:W-:-:S03]  /*0a80*/  FADD R7, R16, R5 ;  /* 0x0000000510077221 */ /* 0x004fc60000000000 */
[----:B------:R-:W-:Y:S01]  /*0a90*/  IMAD.WIDE R4, R0, R11, c[0x0][0x160] ;  /* 0x0000580000047625 */ /* 0x000fe200078e020b */
[----:B---3--:R-:W-:Y:S01]  /*0aa0*/  FADD R17, R17, R6 ;  /* 0x0000000611117221 */ /* 0x008fe20000000000 */
[----:B----4-:R-:W-:Y:S01]  /*0ab0*/  FADD R9, R20, R9 ;  /* 0x0000000914097221 */ /* 0x010fe20000000000 */
[----:B-----5:R-:W-:Y:S02]  /*0ac0*/  FADD R31, R31, R8 ;  /* 0x000000081f1f7221 */ /* 0x020fe40000000000 */
[----:B------:R-:W-:Y:S04]  /*0ad0*/  STG.E [R4.64], R7 ;  /* 0x0000000704007986 */ /* 0x000fe8000c101904 */
[----:B------:R-:W-:Y:S04]  /*0ae0*/  STG.E [R4.64+0x1880], R17 ;  /* 0x0018801104007986 */ /* 0x000fe8000c101904 */
[----:B------:R-:W-:Y:S04]  /*0af0*/  STG.E [R4.64+0x3100], R9 ;  /* 0x0031000904007986 */ /* 0x000fe8000c101904 */
[----:B------:R-:W-:Y:S01]  /*0b00*/  STG.E [R4.64+0x4980], R31 ;  /* 0x0049801f04007986 */ /* 0x000fe2000c101904 */
[----:B------:R-:W-:Y:S05]  /*0b10*/  EXIT ;  /* 0x000000000000794d */ /* 0x000fea0003800000 */
.L_x_2:
        /* <DEDUP_REMOVED lines=14> */
.L_x_112:


//--------------------- .text.tvmgen_default_fused_nn_contrib_conv2d_winograd_without_weight_transform_add_nn_relu_3_kernel_2 --------------------------
	.section	.text.tvmgen_default_fused_nn_contrib_conv2d_winograd_without_weight_transform_add_nn_relu_3_kernel_2,"ax",@progbits
	.sectioninfo	@"SHI_REGISTERS=29"
	.align	128
        .global         tvmgen_default_fused_nn_contrib_conv2d_winograd_without_weight_transform_add_nn_relu_3_kernel_2
        .type           tvmgen_default_fused_nn_contrib_conv2d_winograd_without_weight_transform_add_nn_relu_3_kernel_2,@function
        .size           tvmgen_default_fused_nn_contrib_conv2d_winograd_without_weight_transform_add_nn_relu_3_kernel_2,(.L_x_113 - tvmgen_default_fused_nn_contrib_conv2d_winograd_without_weight_transform_add_nn_relu_3_kernel_2)
        .other          tvmgen_default_fused_nn_contrib_conv2d_winograd_without_weight_transform_add_nn_relu_3_kernel_2,@"STO_CUDA_ENTRY STV_DEFAULT"
tvmgen_default_fused_nn_contrib_conv2d_winograd_without_weight_transform_add_nn_relu_3_kernel_2:
.text.tvmgen_default_fused_nn_contrib_conv2d_winograd_without_weight_transform_add_nn_relu_3_kernel_2:
[----:B------:R-:W-:Y:S02]  /*0000*/  MOV R1, c[0x0][0x28] ;  /* 0x00000a0000017a02 */ /* 0x000fe40000000f00 */
[----:B------:R-:W0:Y:S01]  /*0010*/  S2R R26, SR_TID.X ;  /* 0x00000000001a7919 */ /* 0x000e220000002100 */
[----:B------:R-:W-:Y:S01]  /*0020*/  MOV R4, 0x4 ;  /* 0x0000000400047802 */ /* 0x000fe20000000f00 */
[----:B------:R-:W-:Y:S02]  /*0030*/  ULDC.64 UR4, c[0x0][0x118] ;  /* 0x0000460000047ab9 */ /* 0x000fe40000000a00 */
[----:B------:R-:W0:Y:S02]  /*0040*/  S2R R25, SR_CTAID.X ;  /* 0x0000000000197919 */ /* 0x000e240000002500 */
[----:B0-----:R-:W-:-:S05]  /*0050*/  LEA R3, R25, R26, 0x7 ;  /* 0x0000001a19037211 */ /* 0x001fca00078e38ff */
[----:B------:R-:W-:-:S05]  /*0060*/  IMAD.WIDE R2, R3, R4, c[0x0][0x168] ;  /* 0x00005a0003027625 */ /* 0x000fca00078e0204 */
[----:B------:R-:W2:Y:S04]  /*0070*/  LDG.E.CONSTANT R17, [R2.64] ;  /* 0x0000000402117981 */ /* 0x000ea8000c1e9900 */
[----:B------:R-:W3:Y:S04]  /*0080*/  LDG.E.CONSTANT R20, [R2.64+0x8000] ;  /* 0x0080000402147981 */ /* 0x000ee8000c1e9900 */
[----:B------:R-:W4:Y:S04]  /*0090*/  LDG.E.CONSTANT R22, [R2.64+0x10000] ;  /* 0x0100000402167981 */ /* 0x000f28000c1e9900 */
[----:B------:R-:W4:Y:S04]  /*00a0*/  LDG.E.CONSTANT R24, [R2.64+0x18000] ;  /* 0x0180000402187981 */ /* 0x000f28000c1e9900 */
[----:B------:R-:W4:Y:S04]  /*00b0*/  LDG.E.CONSTANT R16, [R2.64+0x20000] ;  /* 0x0200000402107981 */ /* 0x000f28000c1e9900 */
[----:B------:R0:W4:Y:S04]  /*00c0*/  LDG.E.CONSTANT R15, [R2.64+0x28000] ;  /* 0x02800004020f7981 */ /* 0x000128000c1e9900 */
[----:B------:R0:W4:Y:S01]  /*00d0*/  LDG.E.CONSTANT R14, [R2.64+0x30000] ;  /* 0x03000004020e7981 */ /* 0x000122000c1e9900 */
[----:B------:R-:W-:-:S03]  /*00e0*/  SHF.R.S32.HI R0, RZ, 0x4, R26 ;  /* 0x00000004ff007819 */ /* 0x000fc6000001141a */
[----:B------:R0:W4:Y:S01]  /*00f0*/  LDG.E.CONSTANT R10, [R2.64+0x38000] ;  /* 0x03800004020a7981 */ /* 0x000122000c1e9900 */
[----:B------:R-:W-:-:S03]  /*0100*/  LEA R25, R25, R0, 0x3 ;  /* 0x0000000019197211 */ /* 0x000fc600078e18ff */
[----:B------:R0:W4:Y:S04]  /*0110*/  LDG.E.CONSTANT R13, [R2.64+0x40000] ;  /* 0x04000004020d7981 */ /* 0x000128000c1e9900 */
[----:B------:R0:W4:Y:S01]  /*0120*/  LDG.E.CONSTANT R9, [R2.64+0x48000] ;  /* 0x0480000402097981 */ /* 0x000122000c1e9900 */
[----:B------:R-:W-:-:S03]  /*0130*/  IMAD.WIDE R18, R25, R4, c[0x0][0x170] ;  /* 0x00005c0019127625 */ /* 0x000fc600078e0204 */
[----:B------:R0:W4:Y:S04]  /*0140*/  LDG.E.CONSTANT R8, [R2.64+0x50000] ;  /* 0x0500000402087981 */ /* 0x000128000c1e9900 */
[----:B------:R0:W4:Y:S04]  /*0150*/  LDG.E.CONSTANT R0, [R2.64+0x58000] ;  /* 0x0580000402007981 */ /* 0x000128000c1e9900 */
[----:B------:R1:W4:Y:S04]  /*0160*/  LDG.E.CONSTANT R5, [R18.64] ;  /* 0x0000000412057981 */ /* 0x000328000c1e9900 */
[----:B------:R0:W4:Y:S04]  /*0170*/  LDG.E.CONSTANT R12, [R2.64+0x60000] ;  /* 0x06000004020c7981 */ /* 0x000128000c1e9900 */
[----:B------:R0:W4:Y:S04]  /*0180*/  LDG.E.CONSTANT R7, [R2.64+0x68000] ;  /* 0x0680000402077981 */ /* 0x000128000c1e9900 */
[----:B------:R0:W4:Y:S01]  /*0190*/  LDG.E.CONSTANT R6, [R2.64+0x70000] ;  /* 0x0700000402067981 */ /* 0x000122000c1e9900 */
[----:B-1----:R-:W-:-:S02]  /*01a0*/  SHF.L.U32 R19, R26, 0x1, RZ ;  /* 0x000000011a137819 */ /* 0x002fc400000006ff */
[----:B------:R-:W-:Y:S01]  /*01b0*/  LOP3.LUT R18, R26, 0xc, RZ, 0xc0, !PT ;  /* 0x0000000c1a127812 */ /* 0x000fe200078ec0ff */
[----:B------:R0:W5:Y:S01]  /*01c0*/  LDG.E.CONSTANT R11, [R2.64+0x78000] ;  /* 0x07800004020b7981 */ /* 0x000162000c1e9900 */
[----:B------:R-:W-:Y:S02]  /*01d0*/  LOP3.LUT R19, R19, 0x6, RZ, 0xc0, !PT ;  /* 0x0000000613137812 */ /* 0x000fe400078ec0ff */
[----:B------:R-:W-:Y:S02]  /*01e0*/  ISETP.NE.AND P0, PT, R18, 0xc, PT ;  /* 0x0000000c1200780c */ /* 0x000fe40003f05270 */
[----:B------:R-:W-:Y:S01]  /*01f0*/  SHF.R.U32.HI R18, RZ, 0x2, R18 ;  /* 0x00000002ff127819 */ /* 0x000fe20000011612 */
[----:B------:R-:W-:Y:S01]  /*0200*/  IMAD R25, R25, 0x31, R19 ;  /* 0x0000003119197824 */ /* 0x000fe200078e0213 */
[----:B------:R-:W-:-:S04]  /*0210*/  LOP3.LUT R23, R26, 0x3, RZ, 0xc0, !PT ;  /* 0x000000031a177812 */ /* 0x000fc800078ec0ff */
[----:B------:R-:W-:Y:S01]  /*0220*/  ISETP.NE.AND P1, PT, R23, 0x3, PT ;  /* 0x000000031700780c */ /* 0x000fe20003f25270 */
[----:B--2---:R-:W-:Y:S01]  /*0230*/  FADD R17, RZ, R17 ;  /* 0x00000011ff117221 */ /* 0x004fe20000000000 */
[----:B---3--:R-:W-:-:S03]  /*0240*/  FADD R21, RZ, -R20 ;  /* 0x80000014ff157221 */ /* 0x008fc60000000000 */
[----:B------:R-:W-:Y:S01]  /*0250*/  FADD R17, R17, R20 ;  /* 0x0000001411117221 */ /* 0x000fe20000000000 */
[----:B----4-:R-:W-:-:S03]  /*0260*/  FADD R21, R22, R21 ;  /* 0x0000001516157221 */ /* 0x010fc60000000000 */
[----:B------:R-:W-:Y:S01]  /*0270*/  FADD R17, R17, R22 ;  /* 0x0000001611117221 */ /* 0x000fe20000000000 */
[----:B------:R-:W-:-:S03]  /*0280*/  FADD R24, R21, R24 ;  /* 0x0000001815187221 */ /* 0x000fc60000000000 */
[--C-:B0-----:R-:W-:Y:S01]  /*0290*/  FADD R2, R17, R16.reuse ;  /* 0x0000001011027221 */ /* 0x101fe20000000000 */
[----:B------:R-:W-:Y:S01]  /*02a0*/  FADD R16, RZ, -R16 ;  /* 0x80000010ff107221 */ /* 0x000fe20000000000 */
[C---:B------:R-:W-:Y:S02]  /*02b0*/  FADD R3, -R15.reuse, R24 ;  /* 0x000000180f037221 */ /* 0x040fe40000000100 */
[----:B------:R-:W-:Y:S01]  /*02c0*/  FADD R17, R2, R15 ;  /* 0x0000000f02117221 */ /* 0x000fe20000000000 */
[----:B------:R-:W-:Y:S01]  /*02d0*/  FADD R21, -R15, R16 ;  /* 0x000000100f157221 */ /* 0x000fe20000000100 */
[----:B------:R-:W-:Y:S02]  /*02e0*/  FADD R19, R14, R3 ;  /* 0x000000030e137221 */ /* 0x000fe40000000000 */
[----:B------:R-:W-:Y:S01]  /*02f0*/  FADD R2, R17, R14 ;  /* 0x0000000e11027221 */ /* 0x000fe20000000000 */
[----:B------:R-:W-:Y:S01]  /*0300*/  IMAD R3, R18, 0xe, R25 ;  /* 0x0000000e12037824 */ /* 0x000fe200078e0219 */
[----:B------:R-:W-:Y:S01]  /*0310*/  FADD R17, RZ, R15 ;  /* 0x0000000fff117221 */ /* 0x000fe20000000000 */
[----:B------:R-:W-:Y:S01]  /*0320*/  FADD R16, R19, R10 ;  /* 0x0000000a13107221 */ /* 0x000fe20000000000 */
[----:B------:R-:W-:-:S02]  /*0330*/  FADD R18, -R14, R21 ;  /* 0x000000150e127221 */ /* 0x000fc40000000100 */
[----:B------:R-:W-:Y:S01]  /*0340*/  FADD R17, -R14, R17 ;  /* 0x000000110e117221 */ /* 0x000fe20000000100 */
[----:B------:R-:W-:Y:S01]  /*0350*/  FADD R2, R2, R13 ;  /* 0x0000000d02027221 */ /* 0x000fe20000000000 */
[----:B------:R-:W-:Y:S02]  /*0360*/  FADD R18, R13, R18 ;  /* 0x000000120d127221 */ /* 0x000fe40000000000 */
[----:B------:R-:W-:Y:S01]  /*0370*/  FADD R14, -R10, R17 ;  /* 0x000000110a0e7221 */ /* 0x000fe20000000100 */
[C---:B------:R-:W-:Y:S01]  /*0380*/  FADD R15, -R9.reuse, R16 ;  /* 0x00000010090f7221 */ /* 0x040fe20000000100 */
[----:B------:R-:W-:Y:S01]  /*0390*/  FADD R13, R2, R9 ;  /* 0x00000009020d7221 */ /* 0x000fe20000000000 */
[C---:B------:R-:W-:Y:S01]  /*03a0*/  FADD R17, R9.reuse, R18 ;  /* 0x0000001209117221 */ /* 0x040fe20000000000 */
[----:B------:R-:W-:Y:S01]  /*03b0*/  FADD R9, -R9, R14 ;  /* 0x0000000e09097221 */ /* 0x000fe20000000100 */
[C---:B------:R-:W-:Y:S01]  /*03c0*/  FADD R15, R8.reuse, R15 ;  /* 0x0000000f080f7221 */ /* 0x040fe20000000000 */
[----:B------:R-:W-:Y:S01]  /*03d0*/  FADD R2, R13, R8 ;  /* 0x000000080d027221 */ /* 0x000fe20000000000 */
[C---:B------:R-:W-:Y:S01]  /*03e0*/  FADD R17, R8.reuse, R17 ;  /* 0x0000001108117221 */ /* 0x040fe20000000000 */
[----:B------:R-:W-:Y:S01]  /*03f0*/  FADD R9, R8, R9 ;  /* 0x0000000908097221 */ /* 0x000fe20000000000 */
[----:B------:R-:W-:-:S03]  /*0400*/  FADD R10, R15, R0 ;  /* 0x000000000f0a7221 */ /* 0x000fc60000000000 */
[----:B------:R-:W-:Y:S01]  /*0410*/  FADD R0, R0, R9 ;  /* 0x0000000900007221 */ /* 0x000fe20000000000 */
[--C-:B------:R-:W-:Y:S01]  /*0420*/  FADD R13, R2, R5.reuse ;  /* 0x00000005020d7221 */ /* 0x100fe20000000000 */
[----:B------:R-:W-:Y:S01]  /*0430*/  @P1 FADD R10, R10, R5 ;  /* 0x000000050a0a1221 */ /* 0x000fe20000000000 */
[----:B------:R-:W-:Y:S01]  /*0440*/  IMAD.WIDE R2, R3, R4, c[0x0][0x160] ;  /* 0x0000580003027625 */ /* 0x000fe200078e0204 */
[----:B------:R-:W-:Y:S02]  /*0450*/  FADD R12, R17, R12 ;  /* 0x0000000c110c7221 */ /* 0x000fe40000000000 */
[----:B------:R-:W-:Y:S02]  /*0460*/  FMNMX R13, RZ, R13, !PT ;  /* 0x0000000dff0d7209 */ /* 0x000fe40007800000 */
[----:B------:R-:W-:Y:S01]  /*0470*/  @P1 FMNMX R15, RZ, R10, !PT ;  /* 0x0000000aff0f1209 */ /* 0x000fe20007800000 */
[----:B------:R-:W-:Y:S01]  /*0480*/  FADD R9, R12, R7 ;  /* 0x000000070c097221 */ /* 0x000fe20000000000 */
[----:B------:R-:W-:Y:S01]  /*0490*/  FADD R7, -R7, R0 ;  /* 0x0000000007077221 */ /* 0x000fe20000000100 */
[----:B------:R0:W-:Y:S02]  /*04a0*/  STG.E [R2.64], R13 ;  /* 0x0000000d02007986 */ /* 0x0001e4000c101904 */
[----:B------:R-:W-:-:S02]  /*04b0*/  FADD R0, R9, R6 ;  /* 0x0000000609007221 */ /* 0x000fc40000000000 */
[----:B------:R0:W-:Y:S01]  /*04c0*/  @P1 STG.E [R2.64+0x4], R15 ;  /* 0x0000040f02001986 */ /* 0x0001e2000c101904 */
[----:B------:R-:W-:Y:S05]  /*04d0*/  @!P0 EXIT ;  /* 0x000000000000894d */ /* 0x000fea0003800000 */
[----:B------:R-:W-:Y:S01]  /*04e0*/  FADD R0, R0, R5 ;  /* 0x0000000500007221 */ /* 0x000fe20000000000 */
[----:B------:R-:W-:-:S04]  /*04f0*/  FADD R6, R6, R7 ;  /* 0x0000000706067221 */ /* 0x000fc80000000000 */
[----:B------:R-:W-:Y:S01]  /*0500*/  FMNMX R7, RZ, R0, !PT ;  /* 0x00000000ff077209 */ /* 0x000fe20007800000 */
[----:B-----5:R-:W-:-:S04]  /*0510*/  FADD R6, R6, R11 ;  /* 0x0000000b06067221 */ /* 0x020fc80000000000 */
[----:B------:R1:W-:Y:S01]  /*0520*/  STG.E [R2.64+0x1c], R7 ;  /* 0x00001c0702007986 */ /* 0x0003e2000c101904 */
[----:B------:R-:W-:Y:S05]  /*0530*/  @!P1 EXIT ;  /* 0x000000000000994d */ /* 0x000fea0003800000 */
[----:B------:R-:W-:-:S05]  /*0540*/  FADD R6, R6, R5 ;  /* 0x0000000506067221 */ /* 0x000fca0000000000 */
[----:B------:R-:W-:-:S05]  /*0550*/  FMNMX R5, RZ, R6, !PT ;  /* 0x00000006ff057209 */ /* 0x000fca0007800000 */
[----:B------:R-:W-:Y:S01]  /*0560*/  STG.E [R2.64+0x20], R5 ;  /* 0x0000200502007986 */ /* 0x000fe2000c101904 */
[----:B------:R-:W-:Y:S05]  /*0570*/  EXIT ;  /* 0x000000000000794d */ /* 0x000fea0003800000 */
.L_x_3:
        /* <DEDUP_REMOVED lines=16> */
.L_x_113:


//--------------------- .text.tvmgen_default_fused_nn_contrib_conv2d_winograd_without_weight_transform_add_nn_relu_2_kernel_2 --------------------------
	.section	.text.tvmgen_default_fused_nn_contrib_conv2d_winograd_without_weight_transform_add_nn_relu_2_kernel_2,"ax",@progbits
	.sectioninfo	@"SHI_REGISTERS=29"
	.align	128
        .global         tvmgen_default_fused_nn_contrib_conv2d_winograd_without_weight_transform_add_nn_relu_2_kernel_2
        .type           tvmgen_default_fused_nn_contrib_conv2d_winograd_without_weight_transform_add_nn_relu_2_kernel_2,@function
        .size           tvmgen_default_fused_nn_contrib_conv2d_winograd_without_weight_transform_add_nn_relu_2_kernel_2,(.L_x_114 - tvmgen_default_fused_nn_contrib_conv2d_winograd_without_weight_transform_add_nn_relu_2_kernel_2)
        .other          tvmgen_default_fused_nn_contrib_conv2d_winograd_without_weight_transform_add_nn_relu_2_kernel_2,@"STO_CUDA_ENTRY STV_DEFAULT"
tvmgen_default_fused_nn_contrib_conv2d_winograd_without_weight_transform_add_nn_relu_2_kernel_2:
.text.tvmgen_default_fused_nn_contrib_conv2d_winograd_without_weight_transform_add_nn_relu_2_kernel_2:
[----:B------:R-:W-:Y:S02]  /*0000*/  MOV R1, c[0x0][0x28] ;  /* 0x00000a0000017a02 */ /* 0x000fe40000000f00 */
[----:B------:R-:W0:Y:S01]  /*0010*/  S2R R7, SR_CTAID.X ;  /* 0x0000000000077919 */ /* 0x000e220000002500 */
[----:B------:R-:W-:Y:S01]  /*0020*/  MOV R6, RZ ;  /* 0x000000ff00067202 */ /* 0x000fe20000000f00 */
[----:B------:R-:W-:Y:S02]  /*0030*/  ULDC.64 UR4, c[0x0][0x118] ;  /* 0x0000460000047ab9 */ /* 0x000fe40000000a00 */
[----:B------:R-:W0:Y:S02]  /*0040*/  S2R R2, SR_TID.X ;  /* 0x0000000000027919 */ /* 0x000e240000002100 */
[----:B0-----:R-:W-:-:S05]  /*0050*/  LEA R3, R7, R2, 0x7 ;  /* 0x0000000207037211 */ /* 0x001fca00078e38ff */
[----:B------:R-:W-:-:S04]  /*0060*/  IMAD R4, R7, -0x62, R3 ;  /* 0xffffff9e07047824 */ /* 0x000fc800078e0203 */
[----:B------:R-:W-:-:S04]  /*0070*/  IMAD.HI R0, R4, 0x5397829d, RZ ;  /* 0x5397829d04007827 */ /* 0x000fc800078e02ff */
[----:B------:R-:W-:Y:S01]  /*0080*/  IMAD R7, R7, -0x1c, R4 ;  /* 0xffffffe407077824 */ /* 0x000fe200078e0204 */
[----:B------:R-:W-:-:S03]  /*0090*/  SHF.R.U32.HI R5, RZ, 0x1f, R0 ;  /* 0x0000001fff057819 */ /* 0x000fc60000011600 */
[----:B------:R-:W-:Y:S01]  /*00a0*/  IMAD.HI R6, R7, -0x6db6db6d, R6 ;  /* 0x9249249307067827 */ /* 0x000fe200078e0206 */
[----:B------:R-:W-:-:S03]  /*00b0*/  LEA.HI.SX32 R5, R0, R5, 0x1c ;  /* 0x0000000500057211 */ /* 0x000fc600078fe2ff */
[----:B------:R-:W-:Y:S01]  /*00c0*/  IMAD.HI R0, R3, 0x5397829d, RZ ;  /* 0x5397829d03007827 */ /* 0x000fe200078e02ff */
[----:B------:R-:W-:-:S03]  /*00d0*/  SHF.R.U32.HI R13, RZ, 0x1f, R6 ;  /* 0x0000001fff0d7819 */ /* 0x000fc60000011606 */
[----:B------:R-:W-:Y:S01]  /*00e0*/  IMAD R5, R5, -0x31, R4 ;  /* 0xffffffcf05057824 */ /* 0x000fe200078e0204 */
[----:B------:R-:W-:Y:S02]  /*00f0*/  MOV R4, RZ ;  /* 0x000000ff00047202 */ /* 0x000fe40000000f00 */
[----:B------:R-:W-:Y:S02]  /*0100*/  SHF.R.U32.HI R9, RZ, 0x1f, R0 ;  /* 0x0000001fff097819 */ /* 0x000fe40000011600 */
[----:B------:R-:W-:Y:S01]  /*0110*/  LEA.HI.SX32 R13, R6, R13, 0x1e ;  /* 0x0000000d060d7211 */ /* 0x000fe200078ff2ff */
[----:B------:R-:W-:Y:S01]  /*0120*/  IMAD.HI R2, R5, -0x6db6db6d, R4 ;  /* 0x9249249305027827 */ /* 0x000fe200078e0204 */
[----:B------:R-:W-:Y:S02]  /*0130*/  LEA.HI.SX32 R23, R0, R9, 0x1c ;  /* 0x0000000900177211 */ /* 0x000fe400078fe2ff */
[----:B------:R-:W-:Y:S01]  /*0140*/  MOV R0, 0x4 ;  /* 0x0000000400007802 */ /* 0x000fe20000000f00 */
[----:B------:R-:W-:Y:S01]  /*0150*/  IMAD R22, R13, -0x7, R7 ;  /* 0xfffffff90d167824 */ /* 0x000fe200078e0207 */
[----:B------:R-:W-:Y:S01]  /*0160*/  SHF.R.U32.HI R11, RZ, 0x1f, R2 ;  /* 0x0000001fff0b7819 */ /* 0x000fe20000011602 */
[----:B------:R-:W-:-:S03]  /*0170*/  IMAD R9, R23, 0x31, R5 ;  /* 0x0000003117097824 */ /* 0x000fc600078e0205 */
[----:B------:R-:W-:-:S05]  /*0180*/  LEA.HI.SX32 R11, R2, R11, 0x1e ;  /* 0x0000000b020b7211 */ /* 0x000fca00078ff2ff */
[----:B------:R-:W-:-:S05]  /*0190*/  IMAD R11, R11, 0x7, -R5 ;  /* 0x000000070b0b7824 */ /* 0x000fca00078e0a05 */
[----:B------:R-:W-:-:S05]  /*01a0*/  IADD3 R5, R11, R9, R22 ;  /* 0x000000090b057210 */ /* 0x000fca0007ffe016 */
[----:B------:R-:W-:-:S05]  /*01b0*/  IMAD.WIDE R4, R5, R0, c[0x0][0x168] ;  /* 0x00005a0005047625 */ /* 0x000fca00078e0200 */
[----:B------:R-:W2:Y:S04]  /*01c0*/  LDG.E.CONSTANT R25, [R4.64+0xc400] ;  /* 0x00c4000404197981 */ /* 0x000ea8000c1e9900 */
[----:B------:R-:W3:Y:S04]  /*01d0*/  LDG.E.CONSTANT R24, [R4.64] ;  /* 0x0000000404187981 */ /* 0x000ee8000c1e9900 */
[----:B------:R-:W4:Y:S04]  /*01e0*/  LDG.E.CONSTANT R19, [R4.64+0x31000] ;  /* 0x0310000404137981 */ /* 0x000f28000c1e9900 */
[----:B------:R-:W5:Y:S04]  /*01f0*/  LDG.E.CONSTANT R18, [R4.64+0x3d400] ;  /* 0x03d4000404127981 */ /* 0x000f68000c1e9900 */
[----:B------:R0:W5:Y:S04]  /*0200*/  LDG.E.CONSTANT R21, [R4.64+0x18800] ;  /* 0x0188000404157981 */ /* 0x000168000c1e9900 */
        /* <DEDUP_REMOVED lines=8> */
[----:B------:R0:W5:Y:S01]  /*0290*/  LDG.E.CONSTANT R11, [R4.64+0x9f400] ;  /* 0x09f40004040b7981 */ /* 0x000162000c1e9900 */
[----:B------:R-:W-:-:S03]  /*02a0*/  IMAD.WIDE R6, R23, R0, c[0x0][0x170] ;  /* 0x00005c0017067625 */ /* 0x000fc600078e0200 */
[----:B------:R0:W5:Y:S04]  /*02b0*/  LDG.E.CONSTANT R8, [R4.64+0xab800] ;  /* 0x0ab8000404087981 */ /* 0x000168000c1e9900 */
[----:B------:R0:W5:Y:S04]  /*02c0*/  LDG.E.CONSTANT R14, [R4.64+0xb7c00] ;  /* 0x0b7c0004040e7981 */ /* 0x000168000c1e9900 */
[----:B------:R1:W5:Y:S01]  /*02d0*/  LDG.E.CONSTANT R6, [R6.64] ;  /* 0x0000000406067981 */ /* 0x000362000c1e9900 */
[----:B------:R-:W-:-:S05]  /*02e0*/  MOV R2, RZ ;  /* 0x000000ff00027202 */ /* 0x000fca0000000f00 */
[----:B------:R-:W-:-:S05]  /*02f0*/  IMAD.HI R2, R3, -0x6db6db6d, R2 ;  /* 0x9249249303027827 */ /* 0x000fca00078e0202 */
[----:B------:R-:W-:-:S04]  /*0300*/  SHF.R.U32.HI R3, RZ, 0x1f, R2 ;  /* 0x0000001fff037819 */ /* 0x000fc80000011602 */
[----:B------:R-:W-:-:S05]  /*0310*/  LEA.HI.SX32 R3, R2, R3, 0x1e ;  /* 0x0000000302037211 */ /* 0x000fca00078ff2ff */
[----:B------:R-:W-:Y:S01]  /*0320*/  IMAD R2, R3, 0xe, R22 ;  /* 0x0000000e03027824 */ /* 0x000fe200078e0216 */
[----:B--2---:R-:W-:Y:S01]  /*0330*/  FADD R22, RZ, -R25 ;  /* 0x80000019ff167221 */ /* 0x004fe20000000000 */
[----:B---3--:R-:W-:Y:S01]  /*0340*/  FADD R24, RZ, R24 ;  /* 0x00000018ff187221 */ /* 0x008fe20000000000 */
[----:B----4-:R-:W-:Y:S01]  /*0350*/  FADD R23, RZ, -R19 ;  /* 0x80000013ff177221 */ /* 0x010fe20000000000 */
[----:B-----5:R-:W-:Y:S02]  /*0360*/  FADD R26, RZ, R18 ;  /* 0x00000012ff1a7221 */ /* 0x020fe40000000000 */
[----:B------:R-:W-:Y:S01]  /*0370*/  FADD R24, R24, R25 ;  /* 0x0000001918187221 */ /* 0x000fe20000000000 */
[----:B0-----:R-:W-:Y:S01]  /*0380*/  FADD R4, -R18, R23 ;  /* 0x0000001712047221 */ /* 0x001fe20000000100 */
[----:B------:R-:W-:Y:S01]  /*0390*/  FADD R3, R21, R22 ;  /* 0x0000001615037221 */ /* 0x000fe20000000000 */
[----:B------:R-:W-:Y:S01]  /*03a0*/  FADD R5, -R17, R26 ;  /* 0x0000001a11057221 */ /* 0x000fe20000000100 */
[----:B------:R-:W-:-:S02]  /*03b0*/  FADD R24, R24, R21 ;  /* 0x0000001518187221 */ /* 0x000fc40000000000 */
[----:B------:R-:W-:Y:S01]  /*03c0*/  FADD R3, R3, R20 ;  /* 0x0000001403037221 */ /* 0x000fe20000000000 */
[----:B------:R-:W-:Y:S01]  /*03d0*/  FADD R20, -R17, R4 ;  /* 0x0000000411147221 */ /* 0x000fe20000000100 */
[----:B-1----:R-:W-:Y:S01]  /*03e0*/  FADD R7, -R16, R5 ;  /* 0x0000000510077221 */ /* 0x002fe20000000100 */
[----:B------:R-:W-:Y:S01]  /*03f0*/  FADD R19, R24, R19 ;  /* 0x0000001318137221 */ /* 0x000fe20000000000 */
[----:B------:R-:W-:Y:S01]  /*0400*/  FADD R4, -R18, R3 ;  /* 0x0000000312047221 */ /* 0x000fe20000000100 */
[----:B------:R-:W-:Y:S01]  /*0410*/  FADD R5, R15, R20 ;  /* 0x000000140f057221 */ /* 0x000fe20000000000 */
[C---:B------:R-:W-:Y:S01]  /*0420*/  FADD R7, -R12.reuse, R7 ;  /* 0x000000070c077221 */ /* 0x040fe20000000100 */
[----:B------:R-:W-:Y:S01]  /*0430*/  FADD R18, R19, R18 ;  /* 0x0000001213127221 */ /* 0x000fe20000000000 */
        /* <DEDUP_REMOVED lines=8> */
[----:B------:R-:W-:Y:S01]  /*04c0*/  FADD R3, -R12, R3 ;  /* 0x000000030c037221 */ /* 0x000fe20000000100 */
[----:B------:R-:W-:Y:S01]  /*04d0*/  FADD R16, R4, R13 ;  /* 0x0000000d04107221 */ /* 0x000fe20000000000 */
[----:B------:R-:W-:Y:S01]  /*04e0*/  FADD R5, -R11, R20 ;  /* 0x000000140b057221 */ /* 0x000fe20000000100 */
        /* <DEDUP_REMOVED lines=8> */
[----:B------:R-:W-:Y:S01]  /*0570*/  SHF.L.U32 R3, R2, 0x1, RZ ;  /* 0x0000000102037819 */ /* 0x000fe200000006ff */
[--C-:B------:R-:W-:Y:S01]  /*0580*/  FADD R15, R15, R6.reuse ;  /* 0x000000060f0f7221 */ /* 0x100fe20000000000 */
[--C-:B------:R-:W-:Y:S01]  /*0590*/  FADD R9, R9, R6.reuse ;  /* 0x0000000609097221 */ /* 0x100fe20000000000 */
[--C-:B------:R-:W-:Y:S01]  /*05a0*/  FADD R11, R11, R6.reuse ;  /* 0x000000060b0b7221 */ /* 0x100fe20000000000 */
[----:B------:R-:W-:Y:S01]  /*05b0*/  FADD R5, R5, R6 ;  /* 0x0000000605057221 */ /* 0x000fe20000000000 */
[----:B------:R-:W-:Y:S01]  /*05c0*/  IMAD.WIDE R2, R3, R0, c[0x0][0x160] ;  /* 0x0000580003027625 */ /* 0x000fe200078e0200 */
[----:B------:R-:W-:-:S02]  /*05d0*/  FMNMX R15, RZ, R15, !PT ;  /* 0x0000000fff0f7209 */ /* 0x000fc40007800000 */
[----:B------:R-:W-:Y:S02]  /*05e0*/  FMNMX R9, RZ, R9, !PT ;  /* 0x00000009ff097209 */ /* 0x000fe40007800000 */
[----:B------:R-:W-:Y:S02]  /*05f0*/  FMNMX R11, RZ, R11, !PT ;  /* 0x0000000bff0b7209 */ /* 0x000fe40007800000 */
[----:B------:R-:W-:Y:S01]  /*0600*/  FMNMX R5, RZ, R5, !PT ;  /* 0x00000005ff057209 */ /* 0x000fe20007800000 */
[----:B------:R-:W-:Y:S04]  /*0610*/  STG.E [R2.64], R15 ;  /* 0x0000000f02007986 */ /* 0x000fe8000c101904 */
[----:B------:R-:W-:Y:S04]  /*0620*/  STG.E [R2.64+0x4], R9 ;  /* 0x0000040902007986 */ /* 0x000fe8000c101904 */
[----:B------:R-:W-:Y:S04]  /*0630*/  STG.E [R2.64+0x38], R11 ;  /* 0x0000380b02007986 */ /* 0x000fe8000c101904 */
[----:B------:R-:W-:Y:S01]  /*0640*/  STG.E [R2.64+0x3c], R5 ;  /* 0x00003c0502007986 */ /* 0x000fe2000c101904 */
[----:B------:R-:W-:Y:S05]  /*0650*/  EXIT ;  /* 0x000000000000794d */ /* 0x000fea0003800000 */
.L_x_4:
        /* <DEDUP_REMOVED lines=10> */
.L_x_114:


//--------------------- .text.tvmgen_default_fused_nn_conv2d_add_add_nn_relu_3_kernel --------------------------
	.section	.text.tvmgen_default_fused_nn_conv2d_add_add_nn_relu_3_kernel,"ax",@progbits
	.sectionflags	@"SHF_BARRIERS=1"
	.sectioninfo	@"SHI_REGISTERS=40"
	.align	128
        .global         tvmgen_default_fused_nn_conv2d_add_add_nn_relu_3_kernel
        .type           tvmgen_default_fused_nn_conv2d_add_add_nn_relu_3_kernel,@function
        .size           tvmgen_default_fused_nn_conv2d_add_add_nn_relu_3_kernel,(.L_x_115 - tvmgen_default_fused_nn_conv2d_add_add_nn_relu_3_kernel)
        .other          tvmgen_default_fused_nn_conv2d_add_add_nn_relu_3_kernel,@"STO_CUDA_ENTRY STV_DEFAULT"
tvmgen_default_fused_nn_conv2d_add_add_nn_relu_3_kernel:
.text.tvmgen_default_fused_nn_conv2d_add_add_nn_relu_3_kernel:
[----:B------:R-:W-:Y:S02]  /*0000*/  MOV R1, c[0x0][0x28] ;  /* 0x00000a0000017a02 */ /* 0x000fe40000000f00 */
[----:B------:R-:W0:Y:S01]  /*0010*/  S2R R0, SR_TID.Z ;  /* 0x0000000000007919 */ /* 0x000e220000002300 */
[----:B------:R-:W-:Y:S01]  /*0020*/  MOV R3, RZ ;  /* 0x000000ff00037202 */ /* 0x000fe20000000f00 */
[----:B------:R-:W-:Y:S01]  /*0030*/  CS2R R20, SRZ ;  /* 0x0000000000147805 */ /* 0x000fe2000001ff00 */
[----:B------:R-:W-:Y:S01]  /*0040*/  MOV R33, RZ ;  /* 0x000000ff00217202 */ /* 0x000fe20000000f00 */
[----:B------:R-:W0:Y:S01]  /*0050*/  S2R R2, SR_TID.Y ;  /* 0x0000000000027919 */ /* 0x000e220000002200 */
[----:B------:R-:W-:Y:S01]  /*0060*/  CS2R R10, SRZ ;  /* 0x00000000000a7805 */ /* 0x000fe2000001ff00 */
[----:B------:R-:W-:Y:S01]  /*0070*/  MOV R13, RZ ;  /* 0x000000ff000d7202 */ /* 0x000fe20000000f00 */
[----:B------:R-:W-:Y:S01]  /*0080*/  CS2R R8, SRZ ;  /* 0x0000000000087805 */ /* 0x000fe2000001ff00 */
[----:B------:R-:W-:Y:S01]  /*0090*/  MOV R14, RZ ;  /* 0x000000ff000e7202 */ /* 0x000fe20000000f00 */
[----:B------:R-:W-:Y:S01]  /*00a0*/  ULDC.64 UR4, c[0x0][0x118] ;  /* 0x0000460000047ab9 */ /* 0x000fe20000000a00 */
[----:B------:R-:W-:-:S02]  /*00b0*/  MOV R25, RZ ;  /* 0x000000ff00197202 */ /* 0x000fc40000000f00 */
[----:B------:R-:W-:Y:S02]  /*00c0*/  MOV R30, RZ ;  /* 0x000000ff001e7202 */ /* 0x000fe40000000f00 */
[----:B------:R-:W-:Y:S02]  /*00d0*/  MOV R18, RZ ;  /* 0x000000ff00127202 */ /* 0x000fe40000000f00 */
[----:B------:R-:W-:Y:S02]  /*00e0*/  MOV R7, RZ ;  /* 0x000000ff00077202 */ /* 0x000fe40000000f00 */
[----:B------:R-:W-:Y:S01]  /*00f0*/  MOV R22, RZ ;  /* 0x000000ff00167202 */ /* 0x000fe20000000f00 */
[----:B0-----:R-:W-:Y:S01]  /*0100*/  IMAD R16, R0, 0x7, R2 ;  /* 0x0000000700107824 */ /* 0x001fe200078e0202 */
[----:B------:R-:W-:-:S04]  /*0110*/  LEA R15, R2, R2, 0x2 ;  /* 0x00000002020f7211 */ /* 0x000fc800078e10ff */
[----:B------:R-:W-:Y:S02]  /*0120*/  LEA R16, R16, -R16, 0x3 ;  /* 0x8000001010107211 */ /* 0x000fe400078e18ff */
.L_x_7:
[C---:B------:R-:W-:Y:S01]  /*0130*/  IADD3 R31, R15.reuse, 0x2, RZ ;  /* 0x000000020f1f7810 */ /* 0x040fe20007ffe0ff */
[----:B------:R-:W-:Y:S01]  /*0140*/  BAR.SYNC.DEFER_BLOCKING 0x0 ;  /* 0x0000000000007b1d */ /* 0x000fe20000010000 */
[-C--:B------:R-:W-:Y:S02]  /*0150*/  LEA.HI.SX32 R4, R15, R0.reuse, 0x1b ;  /* 0x000000000f047211 */ /* 0x080fe400078fdaff */
[----:B------:R-:W-:Y:S02]  /*0160*/  LEA.HI.SX32 R6, R31, R0, 0x1b ;  /* 0x000000001f067211 */ /* 0x000fe400078fdaff */
[----:B------:R-:W-:Y:S02]  /*0170*/  ISETP.GT.AND P0, PT, R4, 0xf, PT ;  /* 0x0000000f0400780c */ /* 0x000fe40003f04270 */
[----:B------:R-:W-:Y:S02]  /*0180*/  ISETP.GT.AND P2, PT, R6, 0xf, PT ;  /* 0x0000000f0600780c */ /* 0x000fe40003f44270 */
[----:B------:R-:W-:-:S02]  /*0190*/  ISETP.GT.OR P0, PT, R15, 0x1f, P0 ;  /* 0x0000001f0f00780c */ /* 0x000fc40000704670 */
[C---:B------:R-:W-:Y:S02]  /*01a0*/  ISETP.GT.OR P2, PT, R15.reuse, 0x1d, P2 ;  /* 0x0000001d0f00780c */ /* 0x040fe40001744670 */
[----:B------:R-:W-:Y:S02]  /*01b0*/  IADD3 R29, R15, 0x1, RZ ;  /* 0x000000010f1d7810 */ /* 0x000fe40007ffe0ff */
[----:B------:R-:W-:Y:S02]  /*01c0*/  MOV R17, 0x4 ;  /* 0x0000000400117802 */ /* 0x000fe40000000f00 */
[----:B------:R-:W-:-:S04]  /*01d0*/  LEA.HI.SX32 R4, R29, R0, 0x1b ;  /* 0x000000001d047211 */ /* 0x000fc800078fdaff */
[----:B------:R-:W-:Y:S01]  /*01e0*/  ISETP.GT.AND P1, PT, R4, 0xf, PT ;  /* 0x0000000f0400780c */ /* 0x000fe20003f24270 */
[----:B------:R-:W0:Y:S01]  /*01f0*/  @!P0 S2R R5, SR_CTAID.Z ;  /* 0x0000000000058919 */ /* 0x000e220000002700 */
[----:B------:R-:W-:Y:S01]  /*0200*/  IMAD R4, R3, 0x310, R16 ;  /* 0x0000031003047824 */ /* 0x000fe200078e0210 */
[----:B------:R-:W-:Y:S02]  /*0210*/  @!P2 LOP3.LUT R36, R31, 0xf, RZ, 0xc0, !PT ;  /* 0x0000000f1f24a812 */ /* 0x000fe400078ec0ff */
[----:B------:R-:W1:Y:S01]  /*0220*/  @!P2 S2R R37, SR_CTAID.Z ;  /* 0x000000000025a919 */ /* 0x000e620000002700 */
[C---:B------:R-:W-:Y:S02]  /*0230*/  @!P0 LOP3.LUT R6, R15.reuse, 0xf, RZ, 0xc0, !PT ;  /* 0x0000000f0f068812 */ /* 0x040fe400078ec0ff */
[----:B------:R-:W-:-:S13]  /*0240*/  ISETP.GT.OR P1, PT, R15, 0x1e, P1 ;  /* 0x0000001e0f00780c */ /* 0x000fda0000f24670 */
[----:B------:R-:W2:Y:S01]  /*0250*/  @!P1 S2R R35, SR_CTAID.Z ;  /* 0x0000000000239919 */ /* 0x000ea20000002700 */
[-C--:B0-----:R-:W-:Y:S01]  /*0260*/  @!P0 LEA R12, R5, R0.reuse, 0x4 ;  /* 0x00000000050c8211 */ /* 0x081fe200078e20ff */
[----:B------:R-:W-:Y:S01]  /*0270*/  IMAD.WIDE R4, R4, R17, c[0x0][0x168] ;  /* 0x00005a0004047625 */ /* 0x000fe200078e0211 */
[----:B-1----:R-:W-:Y:S02]  /*0280*/  @!P2 LEA R32, R37, R0, 0x4 ;  /* 0x000000002520a211 */ /* 0x002fe400078e20ff */
[-C--:B------:R-:W-:Y:S02]  /*0290*/  @!P0 LEA R19, R12, R3.reuse, 0x6 ;  /* 0x000000030c138211 */ /* 0x080fe400078e30ff */
[----:B------:R0:W3:Y:S01]  /*02a0*/  LDG.E.CONSTANT R28, [R4.64+0x4] ;  /* 0x00000404041c7981 */ /* 0x0000e2000c1e9900 */
[----:B------:R-:W-:Y:S01]  /*02b0*/  @!P2 LEA R37, R32, R3, 0x6 ;  /* 0x000000032025a211 */ /* 0x000fe200078e30ff */
[----:B------:R-:W-:Y:S01]  /*02c0*/  @!P0 IMAD R12, R2, 0xa0, RZ ;  /* 0x000000a0020c8824 */ /* 0x000fe200078e02ff */
[----:B------:R-:W-:Y:S01]  /*02d0*/  @!P0 LEA R34, R19, R6, 0x4 ;  /* 0x0000000613228211 */ /* 0x000fe200078e20ff */
[----:B------:R0:W4:Y:S01]  /*02e0*/  LDG.E.CONSTANT R27, [R4.64+0x8] ;  /* 0x00000804041b7981 */ /* 0x000122000c1e9900 */
[----:B------:R-:W-:-:S02]  /*02f0*/  @!P2 LEA R36, R37, R36, 0x4 ;  /* 0x000000242524a211 */ /* 0x000fc400078e20ff */
[----:B------:R-:W-:Y:S01]  /*0300*/  IADD3 R37, R15, 0x3, RZ ;  /* 0x000000030f257810 */ /* 0x000fe20007ffe0ff */
[----:B------:R0:W5:Y:S04]  /*0310*/  LDG.E.CONSTANT R6, [R4.64] ;  /* 0x0000000404067981 */ /* 0x000168000c1e9900 */
[----:B------:R0:W5:Y:S04]  /*0320*/  LDG.E.CONSTANT R26, [R4.64+0xc] ;  /* 0x00000c04041a7981 */ /* 0x000168000c1e9900 */
[----:B------:R0:W5:Y:S04]  /*0330*/  LDG.E.CONSTANT R24, [R4.64+0x10] ;  /* 0x0000100404187981 */ /* 0x000168000c1e9900 */
[----:B------:R0:W5:Y:S04]  /*0340*/  LDG.E.CONSTANT R23, [R4.64+0x14] ;  /* 0x0000140404177981 */ /* 0x000168000c1e9900 */
[----:B------:R0:W5:Y:S02]  /*0350*/  LDG.E.CONSTANT R19, [R4.64+0x18] ;  /* 0x0000180404137981 */ /* 0x000164000c1e9900 */
[----:B0-----:R-:W-:-:S04]  /*0360*/  LEA.HI.SX32 R4, R37, R0, 0x1b ;  /* 0x0000000025047211 */ /* 0x001fc800078fdaff */
[----:B------:R-:W-:-:S04]  /*0370*/  ISETP.GT.AND P3, PT, R4, 0xf, PT ;  /* 0x0000000f0400780c */ /* 0x000fc80003f64270 */
[----:B------:R-:W-:Y:S02]  /*0380*/  ISETP.GT.OR P3, PT, R15, 0x1c, P3 ;  /* 0x0000001c0f00780c */ /* 0x000fe40001f64670 */
[----:B------:R-:W-:-:S11]  /*0390*/  @!P0 LOP3.LUT R12, R12, 0xfffffe00, RZ, 0xc0, !PT ;  /* 0xfffffe000c0c8812 */ /* 0x000fd600078ec0ff */
[----:B------:R-:W0:Y:S01]  /*03a0*/  @!P3 S2R R5, SR_CTAID.Z ;  /* 0x000000000005b919 */ /* 0x000e220000002700 */
[----:B------:R-:W-:Y:S02]  /*03b0*/  @!P0 IADD3 R34, R34, R12, RZ ;  /* 0x0000000c22228210 */ /* 0x000fe40007ffe0ff */
[----:B--2---:R-:W-:Y:S02]  /*03c0*/  @!P1 LEA R12, R35, R0, 0x4 ;  /* 0x00000000230c9211 */ /* 0x004fe400078e20ff */
[C---:B------:R-:W-:Y:S02]  /*03d0*/  @!P1 LOP3.LUT R35, R29.reuse, 0xf, RZ, 0xc0, !PT ;  /* 0x0000000f1d239812 */ /* 0x040fe400078ec0ff */
[----:B------:R-:W-:Y:S02]  /*03e0*/  @!P1 LEA R12, R12, R3, 0x6 ;  /* 0x000000030c0c9211 */ /* 0x000fe400078e30ff */
[----:B------:R-:W-:Y:S02]  /*03f0*/  @!P1 SHF.L.U32 R29, R29, 0x5, RZ ;  /* 0x000000051d1d9819 */ /* 0x000fe400000006ff */
[----:B------:R-:W-:-:S02]  /*0400*/  @!P1 LEA R35, R12, R35, 0x4 ;  /* 0x000000230c239211 */ /* 0x000fc400078e20ff */
[----:B------:R-:W-:-:S04]  /*0410*/  @!P1 LOP3.LUT R4, R29, 0xfffffe00, RZ, 0xc0, !PT ;  /* 0xfffffe001d049812 */ /* 0x000fc800078ec0ff */
[----:B------:R-:W-:Y:S02]  /*0420*/  @!P1 IADD3 R35, R35, R4, RZ ;  /* 0x0000000423239210 */ /* 0x000fe40007ffe0ff */
[----:B0-----:R-:W-:Y:S02]  /*0430*/  @!P3 LEA R4, R5, R0, 0x4 ;  /* 0x000000000504b211 */ /* 0x001fe400078e20ff */
[----:B------:R-:W-:Y:S02]  /*0440*/  IADD3 R29, R15, 0x4, RZ ;  /* 0x000000040f1d7810 */ /* 0x000fe40007ffe0ff */
[----:B------:R-:W-:Y:S02]  /*0450*/  @!P3 LEA R5, R4, R3, 0x6 ;  /* 0x000000030405b211 */ /* 0x000fe400078e30ff */
[----:B------:R-:W-:-:S04]  /*0460*/  @!P3 LOP3.LUT R4, R37, 0xf, RZ, 0xc0, !PT ;  /* 0x0000000f2504b812 */ /* 0x000fc800078ec0ff */
[----:B------:R-:W-:Y:S02]  /*0470*/  @!P3 LEA R4, R5, R4, 0x4 ;  /* 0x000000040504b211 */ /* 0x000fe400078e20ff */
[----:B------:R-:W-:-:S04]  /*0480*/  LEA.HI.SX32 R5, R29, R0, 0x1b ;  /* 0x000000001d057211 */ /* 0x000fc800078fdaff */
[----:B------:R-:W-:-:S04]  /*0490*/  ISETP.GT.AND P4, PT, R5, 0xf, PT ;  /* 0x0000000f0500780c */ /* 0x000fc80003f84270 */
[----:B------:R-:W-:Y:S02]  /*04a0*/  ISETP.GT.OR P4, PT, R15, 0x1b, P4 ;  /* 0x0000001b0f00780c */ /* 0x000fe40002784670 */
[----:B------:R-:W-:Y:S02]  /*04b0*/  @!P3 SHF.L.U32 R37, R37, 0x5, RZ ;  /* 0x000000052525b819 */ /* 0x000fe400000006ff */
[----:B------:R-:W-:Y:S02]  /*04c0*/  @!P2 SHF.L.U32 R31, R31, 0x5, RZ ;  /* 0x000000051f1fa819 */ /* 0x000fe400000006ff */
[----:B------:R-:W-:Y:S02]  /*04d0*/  @!P3 LOP3.LUT R37, R37, 0xfffffe00, RZ, 0xc0, !PT ;  /* 0xfffffe002525b812 */ /* 0x000fe400078ec0ff */
[----:B------:R-:W-:-:S05]  /*04e0*/  @!P2 LOP3.LUT R31, R31, 0xfffffe00, RZ, 0xc0, !PT ;  /* 0xfffffe001f1fa812 */ /* 0x000fca00078ec0ff */
[----:B------:R-:W0:Y:S01]  /*04f0*/  @!P4 S2R R12, SR_CTAID.Z ;  /* 0x00000000000cc919 */ /* 0x000e220000002700 */
[----:B------:R-:W-:Y:S01]  /*0500*/  @!P3 IADD3 R32, R4, R37, RZ ;  /* 0x000000250420b210 */ /* 0x000fe20007ffe0ff */
[----:B------:R-:W-:Y:S01]  /*0510*/  @!P0 IMAD.WIDE R4, R34, R17, c[0x0][0x170] ;  /* 0x00005c0022048625 */ /* 0x000fe200078e0211 */
[----:B------:R-:W-:-:S04]  /*0520*/  @!P2 IADD3 R36, R36, R31, RZ ;  /* 0x0000001f2424a210 */ /* 0x000fc80007ffe0ff */
[----:B------:R1:W2:Y:S02]  /*0530*/  @!P0 LDG.E.CONSTANT R31, [R4.64] ;  /* 0x00000004041f8981 */ /* 0x0002a4000c1e9900 */
[----:B-1----:R-:W-:-:S05]  /*0540*/  @!P1 IMAD.WIDE R4, R35, R17, c[0x0][0x170] ;  /* 0x00005c0023049625 */ /* 0x002fca00078e0211 */
[----:B------:R1:W2:Y:S02]  /*0550*/  @!P1 LDG.E.CONSTANT R34, [R4.64] ;  /* 0x0000000404229981 */ /* 0x0002a4000c1e9900 */
[----:B-1----:R-:W-:-:S05]  /*0560*/  @!P2 IMAD.WIDE R4, R36, R17, c[0x0][0x170] ;  /* 0x00005c002404a625 */ /* 0x002fca00078e0211 */
[----:B------:R1:W2:Y:S02]  /*0570*/  @!P2 LDG.E.CONSTANT R35, [R4.64] ;  /* 0x000000040423a981 */ /* 0x0002a4000c1e9900 */
[----:B-1----:R-:W-:Y:S01]  /*0580*/  @!P3 IMAD.WIDE R4, R32, R17, c[0x0][0x170] ;  /* 0x00005c002004b625 */ /* 0x002fe200078e0211 */
[----:B0-----:R-:W-:-:S04]  /*0590*/  @!P4 LEA R32, R12, R0, 0x4 ;  /* 0x000000000c20c211 */ /* 0x001fc800078e20ff */
[----:B------:R-:W-:Y:S01]  /*05a0*/  @!P4 LEA R37, R32, R3, 0x6 ;  /* 0x000000032025c211 */ /* 0x000fe200078e30ff */
[----:B------:R0:W2:Y:S01]  /*05b0*/  @!P3 LDG.E.CONSTANT R12, [R4.64] ;  /* 0x00000004040cb981 */ /* 0x0000a2000c1e9900 */
[C---:B------:R-:W-:Y:S02]  /*05c0*/  @!P4 LOP3.LUT R32, R29.reuse, 0xf, RZ, 0xc0, !PT ;  /* 0x0000000f1d20c812 */ /* 0x040fe400078ec0ff */
[----:B------:R-:W-:Y:S02]  /*05d0*/  @!P4 SHF.L.U32 R29, R29, 0x5, RZ ;  /* 0x000000051d1dc819 */ /* 0x000fe400000006ff */
[----:B------:R-:W-:Y:S02]  /*05e0*/  @!P4 LEA R32, R37, R32, 0x4 ;  /* 0x000000202520c211 */ /* 0x000fe400078e20ff */
[----:B------:R-:W-:-:S04]  /*05f0*/  @!P4 LOP3.LUT R29, R29, 0xfffffe00, RZ, 0xc0, !PT ;  /* 0xfffffe001d1dc812 */ /* 0x000fc800078ec0ff */
[----:B------:R-:W-:-:S05]  /*0600*/  @!P4 IADD3 R32, R32, R29, RZ ;  /* 0x0000001d2020c210 */ /* 0x000fca0007ffe0ff */
[----:B0-----:R-:W-:-:S05]  /*0610*/  @!P4 IMAD.WIDE R4, R32, R17, c[0x0][0x170] ;  /* 0x00005c002004c625 */ /* 0x001fca00078e0211 */
[----:B------:R0:W2:Y:S01]  /*0620*/  @!P4 LDG.E.CONSTANT R29, [R4.64] ;  /* 0x00000004041dc981 */ /* 0x0000a2000c1e9900 */
[CC--:B------:R-:W-:Y:S02]  /*0630*/  @!P0 LEA R32, R0.reuse, R15.reuse, 0x5 ;  /* 0x0000000f00208211 */ /* 0x0c0fe400078e28ff */
[CC--:B------:R-:W-:Y:S02]  /*0640*/  @!P1 LEA R37, R0.reuse, R15.reuse, 0x5 ;  /* 0x0000000f00259211 */ /* 0x0c0fe400078e28ff */
[CC--:B------:R-:W-:Y:S02]  /*0650*/  @!P2 LEA R36, R0.reuse, R15.reuse, 0x5 ;  /* 0x0000000f0024a211 */ /* 0x0c0fe400078e28ff */
[C---:B0-----:R-:W-:Y:S02]  /*0660*/  @!P3 LEA R5, R0.reuse, R15, 0x5 ;  /* 0x0000000f0005b211 */ /* 0x041fe400078e28ff */
[----:B------:R-:W-:-:S04]  /*0670*/  LEA R4, R0, 0xc40, 0x6 ;  /* 0x00000c4000047811 */ /* 0x000fc800078e30ff */
[----:B------:R-:W-:Y:S01]  /*0680*/  IADD3 R4, R4, 0x404, RZ ;  /* 0x0000040404047810 */ /* 0x000fe20007ffe0ff */
[----:B---3--:R-:W-:Y:S04]  /*0690*/  STS [R16.X4+0x4], R28 ;  /* 0x0000041c10007388 */ /* 0x008fe80000004800 */
[----:B----4-:R-:W-:Y:S04]  /*06a0*/  STS [R16.X4+0x8], R27 ;  /* 0x0000081b10007388 */ /* 0x010fe80000004800 */
[----:B-----5:R0:W-:Y:S04]  /*06b0*/  STS [R16.X4], R6 ;  /* 0x0000000610007388 */ /* 0x0201e80000004800 */
[----:B------:R-:W-:Y:S04]  /*06c0*/  STS [R16.X4+0xc], R26 ;  /* 0x00000c1a10007388 */ /* 0x000fe80000004800 */
[----:B------:R-:W-:Y:S01]  /*06d0*/  STS [R16.X4+0x10], R24 ;  /* 0x0000101810007388 */ /* 0x000fe20000004800 */
[----:B0-----:R-:W-:-:S03]  /*06e0*/  @!P4 LEA R6, R0, R15, 0x5 ;  /* 0x0000000f0006c211 */ /* 0x001fc600078e28ff */
[----:B------:R-:W-:Y:S04]  /*06f0*/  STS [R16.X4+0x14], R23 ;  /* 0x0000141710007388 */ /* 0x000fe80000004800 */
[----:B------:R0:W-:Y:S02]  /*0700*/  STS [R16.X4+0x18], R19 ;  /* 0x0000181310007388 */ /* 0x0001e40000004800 */
[----:B0-----:R-:W-:-:S05]  /*0710*/  MOV R19, 0x1c ;  /* 0x0000001c00137802 */ /* 0x001fca0000000f00 */
[----:B------:R-:W-:Y:S01]  /*0720*/  IMAD R19, R2, R19, 0xdc ;  /* 0x000000dc02137424 */ /* 0x000fe200078e0213 */
[----:B--2---:R-:W-:Y:S04]  /*0730*/  @!P0 STS [R32.X4+0xc40], R31 ;  /* 0x000c401f20008388 */ /* 0x004fe80000004800 */
[----:B------:R-:W-:Y:S04]  /*0740*/  @!P1 STS [R37.X4+0xc44], R34 ;  /* 0x000c442225009388 */ /* 0x000fe80000004800 */
[----:B------:R-:W-:Y:S04]  /*0750*/  @!P2 STS [R36.X4+0xc48], R35 ;  /* 0x000c48232400a388 */ /* 0x000fe80000004800 */
[----:B------:R-:W-:Y:S04]  /*0760*/  @!P3 STS [R5.X4+0xc4c], R12 ;  /* 0x000c4c0c0500b388 */ /* 0x000fe80000004800 */
[----:B------:R0:W-:Y:S02]  /*0770*/  @!P4 STS [R6.X4+0xc50], R29 ;  /* 0x000c501d0600c388 */ /* 0x0001e40000004800 */
[----:B0-----:R-:W-:-:S02]  /*0780*/  MOV R6, 0x400 ;  /* 0x0000040000067802 */ /* 0x001fc40000000f00 */
[----:B------:R-:W-:Y:S06]  /*0790*/  BAR.SYNC.DEFER_BLOCKING 0x0 ;  /* 0x0000000000007b1d */ /* 0x000fec0000010000 */
.L_x_5:
[----:B------:R-:W-:Y:S01]  /*07a0*/  LDS R27, [R19+-0xdc] ;  /* 0xffff2400131b7984 */ /* 0x000fe20000000800 */
[----:B------:R-:W-:-:S03]  /*07b0*/  IADD3 R6, R6, 0x20, RZ ;  /* 0x0000002006067810 */ /* 0x000fc60007ffe0ff */
[----:B------:R-:W0:Y:S01]  /*07c0*/  LDS R23, [R4+-0x404] ;  /* 0xfffbfc0004177984 */ /* 0x000e220000000800 */
[----:B------:R-:W-:-:S03]  /*07d0*/  ISETP.NE.AND P0, PT, R6, 0x440, PT ;  /* 0x000004400600780c */ /* 0x000fc60003f05270 */
[----:B------:R-:W1:Y:S04]  /*07e0*/  LDS R24, [R4+-0x4] ;  /* 0xfffffc0004187984 */ /* 0x000e680000000800 */
[----:B------:R-:W2:Y:S04]  /*07f0*/  LDS R26, [R19+-0xd8] ;  /* 0xffff2800131a7984 */ /* 0x000ea80000000800 */
[----:B------:R-:W3:Y:S04]  /*0800*/  LDS R29, [R19+-0xd4] ;  /* 0xffff2c00131d7984 */ /* 0x000ee80000000800 */
[----:B------:R-:W4:Y:S04]  /*0810*/  LDS R12, [R19+-0xd0] ;  /* 0xffff3000130c7984 */ /* 0x000f280000000800 */
[----:B------:R-:W5:Y:S04]  /*0820*/  LDS R5, [R19+-0xcc] ;  /* 0xffff340013057984 */ /* 0x000f680000000800 */
[----:B------:R-:W5:Y:S04]  /*0830*/  LDS R34, [R19+-0xc8] ;  /* 0xffff380013227984 */ /* 0x000f680000000800 */
[----:B------:R-:W5:Y:S04]  /*0840*/  LDS R32, [R19+-0xc4] ;  /* 0xffff3c0013207984 */ /* 0x000f680000000800 */
[----:B------:R-:W-:Y:S04]  /*0850*/  LDS R31, [R19+-0x18] ;  /* 0xffffe800131f7984 */ /* 0x000fe80000000800 */
[----:B------:R-:W5:Y:S01]  /*0860*/  LDS R28, [R4+-0x400] ;  /* 0xfffc0000041c7984 */ /* 0x000f620000000800 */
[----:B0-----:R-:W-:-:S03]  /*0870*/  FFMA R22, R27, R23, R22 ;  /* 0x000000171b167223 */ /* 0x001fc60000000016 */
[----:B------:R-:W-:Y:S01]  /*0880*/  LDS R35, [R19+0x3bc] ;  /* 0x0003bc0013237984 */ /* 0x000fe20000000800 */
[----:B-1----:R-:W-:-:S03]  /*0890*/  FFMA R21, R27, R24, R21 ;  /* 0x000000181b157223 */ /* 0x002fc60000000015 */
[----:B------:R-:W0:Y:S01]  /*08a0*/  LDS R27, [R4] ;  /* 0x00000000041b7984 */ /* 0x000e220000000800 */
[CC--:B--2---:R-:W-:Y:S01]  /*08b0*/  FFMA R9, R23.reuse, R26.reuse, R9 ;  /* 0x0000001a17097223 */ /* 0x0c4fe20000000009 */
[C---:B------:R-:W-:Y:S02]  /*08c0*/  FFMA R14, R24.reuse, R26, R14 ;  /* 0x0000001a180e7223 */ /* 0x040fe4000000000e */
[----:B------:R-:W1:Y:S01]  /*08d0*/  LDS R26, [R19+-0x10] ;  /* 0xfffff000131a7984 */ /* 0x000e620000000800 */
[CC--:B---3--:R-:W-:Y:S01]  /*08e0*/  FFMA R8, R23.reuse, R29.reuse, R8 ;  /* 0x0000001d17087223 */ /* 0x0c8fe20000000008 */
[C---:B------:R-:W-:Y:S02]  /*08f0*/  FFMA R13, R24.reuse, R29, R13 ;  /* 0x0000001d180d7223 */ /* 0x040fe4000000000d */
[----:B------:R-:W2:Y:S01]  /*0900*/  LDS R29, [R19+-0x14] ;  /* 0xffffec00131d7984 */ /* 0x000ea20000000800 */
[-C--:B----4-:R-:W-:Y:S01]  /*0910*/  FFMA R7, R23, R12.reuse, R7 ;  /* 0x0000000c17077223 */ /* 0x090fe20000000007 */
[----:B------:R-:W-:-:S02]  /*0920*/  FFMA R12, R24, R12, R10 ;  /* 0x0000000c180c7223 */ /* 0x000fc4000000000a */
[----:B------:R-:W3:Y:S01]  /*0930*/  LDS R10, [R19+-0xc] ;  /* 0xfffff400130a7984 */ /* 0x000ee20000000800 */
[CC--:B-----5:R-:W-:Y:S01]  /*0940*/  FFMA R11, R24.reuse, R5.reuse, R11 ;  /* 0x00000005180b7223 */ /* 0x0e0fe2000000000b */
[C---:B------:R-:W-:Y:S02]  /*0950*/  FFMA R18, R23.reuse, R5, R18 ;  /* 0x0000000517127223 */ /* 0x040fe40000000012 */
[----:B------:R-:W4:Y:S01]  /*0960*/  LDS R5, [R19+-0x8] ;  /* 0xfffff80013057984 */ /* 0x000f220000000800 */
[CC--:B------:R-:W-:Y:S01]  /*0970*/  FFMA R33, R24.reuse, R34.reuse, R33 ;  /* 0x0000002218217223 */ /* 0x0c0fe20000000021 */
[C---:B------:R-:W-:Y:S02]  /*0980*/  FFMA R30, R23.reuse, R34, R30 ;  /* 0x00000022171e7223 */ /* 0x040fe4000000001e */
[----:B------:R-:W-:Y:S01]  /*0990*/  LDS R34, [R19] ;  /* 0x0000000013227984 */ /* 0x000fe20000000800 */
[-C--:B------:R-:W-:Y:S01]  /*09a0*/  FFMA R25, R23, R32.reuse, R25 ;  /* 0x0000002017197223 */ /* 0x080fe20000000019 */
[----:B------:R-:W-:-:S02]  /*09b0*/  FFMA R24, R24, R32, R20 ;  /* 0x0000002018187223 */ /* 0x000fc40000000014 */
[----:B------:R-:W5:Y:S04]  /*09c0*/  LDS R32, [R19+-0x4] ;  /* 0xfffffc0013207984 */ /* 0x000f680000000800 */
[----:B------:R-:W-:Y:S01]  /*09d0*/  LDS R23, [R19+0xb0] ;  /* 0x0000b00013177984 */ /* 0x000fe20000000800 */
[----:B------:R-:W-:-:S03]  /*09e0*/  FFMA R22, R31, R28, R22 ;  /* 0x0000001c1f167223 */ /* 0x000fc60000000016 */
[----:B------:R-:W-:Y:S01]  /*09f0*/  LDS R20, [R19+0xb4] ;  /* 0x0000b40013147984 */ /* 0x000fe20000000800 */
[----:B0-----:R-:W-:-:S03]  /*0a00*/  FFMA R21, R31, R27, R21 ;  /* 0x0000001b1f157223 */ /* 0x001fc60000000015 */
[----:B------:R-:W-:Y:S01]  /*0a10*/  LDS R31, [R19+0xac] ;  /* 0x0000ac00131f7984 */ /* 0x000fe20000000800 */
[CC--:B-1----:R-:W-:Y:S01]  /*0a20*/  FFMA R8, R28.reuse, R26.reuse, R8 ;  /* 0x0000001a1c087223 */ /* 0x0c2fe20000000008 */
[C---:B------:R-:W-:Y:S02]  /*0a30*/  FFMA R13, R27.reuse, R26, R13 ;  /* 0x0000001a1b0d7223 */ /* 0x040fe4000000000d */
[----:B------:R-:W0:Y:S01]  /*0a40*/  LDS R26, [R4+0x4] ;  /* 0x00000400041a7984 */ /* 0x000e220000000800 */
[CC--:B--2---:R-:W-:Y:S01]  /*0a50*/  FFMA R9, R28.reuse, R29.reuse, R9 ;  /* 0x0000001d1c097223 */ /* 0x0c4fe20000000009 */
[C---:B------:R-:W-:Y:S02]  /*0a60*/  FFMA R14, R27.reuse, R29, R14 ;  /* 0x0000001d1b0e7223 */ /* 0x040fe4000000000e */
[----:B------:R-:W1:Y:S01]  /*0a70*/  LDS R29, [R4+-0x3fc] ;  /* 0xfffc0400041d7984 */ /* 0x000e620000000800 */
[-C--:B---3--:R-:W-:Y:S01]  /*0a80*/  FFMA R7, R28, R10.reuse, R7 ;  /* 0x0000000a1c077223 */ /* 0x088fe20000000007 */
[----:B------:R-:W-:-:S02]  /*0a90*/  FFMA R12, R27, R10, R12 ;  /* 0x0000000a1b0c7223 */ /* 0x000fc4000000000c */
[----:B------:R-:W2:Y:S01]  /*0aa0*/  LDS R10, [R19+0xb8] ;  /* 0x0000b800130a7984 */ /* 0x000ea20000000800 */
[CC--:B----4-:R-:W-:Y:S01]  /*0ab0*/  FFMA R18, R28.reuse, R5.reuse, R18 ;  /* 0x000000051c127223 */ /* 0x0d0fe20000000012 */
[C---:B------:R-:W-:Y:S02]  /*0ac0*/  FFMA R11, R27.reuse, R5, R11 ;  /* 0x000000051b0b7223 */ /* 0x040fe4000000000b */
[----:B------:R-:W3:Y:S01]  /*0ad0*/  LDS R5, [R19+0xbc] ;  /* 0x0000bc0013057984 */ /* 0x000ee20000000800 */
[CC--:B-----5:R-:W-:Y:S01]  /*0ae0*/  FFMA R30, R28.reuse, R32.reuse, R30 ;  /* 0x000000201c1e7223 */ /* 0x0e0fe2000000001e */
[C---:B------:R-:W-:Y:S01]  /*0af0*/  FFMA R33, R27.reuse, R32, R33 ;  /* 0x000000201b217223 */ /* 0x040fe20000000021 */
[-C--:B------:R-:W-:Y:S01]  /*0b00*/  FFMA R28, R28, R34.reuse, R25 ;  /* 0x000000221c1c7223 */ /* 0x080fe20000000019 */
[----:B------:R-:W-:Y:S01]  /*0b10*/  FFMA R27, R27, R34, R24 ;  /* 0x000000221b1b7223 */ /* 0x000fe20000000018 */
[----:B------:R-:W-:Y:S04]  /*0b20*/  LDS R25, [R19+0x170] ;  /* 0x0001700013197984 */ /* 0x000fe80000000800 */
[----:B------:R-:W-:Y:S04]  /*0b30*/  LDS R34, [R19+0xc4] ;  /* 0x0000c40013227984 */ /* 0x000fe80000000800 */
[----:B------:R-:W4:Y:S04]  /*0b40*/  LDS R32, [R4+-0x3f8] ;  /* 0xfffc080004207984 */ /* 0x000f280000000800 */
[----:B------:R-:W5:Y:S01]  /*0b50*/  LDS R24, [R19+0x174] ;  /* 0x0001740013187984 */ /* 0x000f620000000800 */
[C---:B0-----:R-:W-:Y:S01]  /*0b60*/  FFMA R21, R31.reuse, R26, R21 ;  /* 0x0000001a1f157223 */ /* 0x041fe20000000015 */
[C---:B------:R-:W-:Y:S01]  /*0b70*/  FFMA R14, R26.reuse, R23, R14 ;  /* 0x000000171a0e7223 */ /* 0x040fe2000000000e */
[CC--:B------:R-:W-:Y:S01]  /*0b80*/  FFMA R13, R26.reuse, R20.reuse, R13 ;  /* 0x000000141a0d7223 */ /* 0x0c0fe2000000000d */
[----:B-1----:R-:W-:Y:S01]  /*0b90*/  FFMA R22, R31, R29, R22 ;  /* 0x0000001d1f167223 */ /* 0x002fe20000000016 */
[C---:B------:R-:W-:Y:S01]  /*0ba0*/  FFMA R9, R29.reuse, R23, R9 ;  /* 0x000000171d097223 */ /* 0x040fe20000000009 */
[----:B------:R-:W0:Y:S01]  /*0bb0*/  LDS R31, [R19+0xc0] ;  /* 0x0000c000131f7984 */ /* 0x000e220000000800 */
[C---:B------:R-:W-:Y:S01]  /*0bc0*/  FFMA R8, R29.reuse, R20, R8 ;  /* 0x000000141d087223 */ /* 0x040fe20000000008 */
[CC--:B--2---:R-:W-:Y:S01]  /*0bd0*/  FFMA R7, R29.reuse, R10.reuse, R7 ;  /* 0x0000000a1d077223 */ /* 0x0c4fe20000000007 */
[C---:B------:R-:W-:Y:S01]  /*0be0*/  FFMA R12, R26.reuse, R10, R12 ;  /* 0x0000000a1a0c7223 */ /* 0x040fe2000000000c */
[----:B------:R-:W1:Y:S01]  /*0bf0*/  LDS R23, [R19+0x178] ;  /* 0x0001780013177984 */ /* 0x000e620000000800 */
[-C--:B---3--:R-:W-:Y:S01]  /*0c00*/  FFMA R18, R29, R5.reuse, R18 ;  /* 0x000000051d127223 */ /* 0x088fe20000000012 */
[----:B------:R-:W-:-:S02]  /*0c10*/  FFMA R11, R26, R5, R11 ;  /* 0x000000051a0b7223 */ /* 0x000fc4000000000b */
[----:B------:R-:W2:Y:S04]  /*0c20*/  LDS R10, [R19+0x17c] ;  /* 0x00017c00130a7984 */ /* 0x000ea80000000800 */
[----:B------:R-:W3:Y:S04]  /*0c30*/  LDS R5, [R19+0x180] ;  /* 0x0001800013057984 */ /* 0x000ee80000000800 */
[----:B------:R-:W3:Y:S01]  /*0c40*/  LDS R20, [R4+0x8] ;  /* 0x0000080004147984 */ /* 0x000ee20000000800 */
[----:B----4-:R-:W-:Y:S01]  /*0c50*/  FFMA R22, R25, R32, R22 ;  /* 0x0000002019167223 */ /* 0x010fe20000000016 */
[----:B-----5:R-:W-:Y:S01]  /*0c60*/  FFMA R9, R32, R24, R9 ;  /* 0x0000001820097223 */ /* 0x020fe20000000009 */
[CC--:B0-----:R-:W-:Y:S01]  /*0c70*/  FFMA R30, R29.reuse, R31.reuse, R30 ;  /* 0x0000001f1d1e7223 */ /* 0x0c1fe2000000001e */
[C---:B------:R-:W-:Y:S01]  /*0c80*/  FFMA R33, R26.reuse, R31, R33 ;  /* 0x0000001f1a217223 */ /* 0x040fe20000000021 */
[-C--:B------:R-:W-:Y:S01]  /*0c90*/  FFMA R29, R29, R34.reuse, R28 ;  /* 0x000000221d1d7223 */ /* 0x080fe2000000001c */
[----:B------:R-:W-:Y:S01]  /*0ca0*/  FFMA R26, R26, R34, R27 ;  /* 0x000000221a1a7223 */ /* 0x000fe2000000001b */
[C---:B-1----:R-:W-:Y:S01]  /*0cb0*/  FFMA R8, R32.reuse, R23, R8 ;  /* 0x0000001720087223 */ /* 0x042fe20000000008 */
[----:B------:R-:W0:Y:S01]  /*0cc0*/  LDS R34, [R19+0x184] ;  /* 0x0001840013227984 */ /* 0x000e220000000800 */
[----:B--2---:R-:W-:-:S03]  /*0cd0*/  FFMA R7, R32, R10, R7 ;  /* 0x0000000a20077223 */ /* 0x004fc60000000007 */
[----:B------:R-:W1:Y:S01]  /*0ce0*/  LDS R27, [R19+0x188] ;  /* 0x00018800131b7984 */ /* 0x000e620000000800 */
[----:B---3--:R-:W-:-:S03]  /*0cf0*/  FFMA R18, R32, R5, R18 ;  /* 0x0000000520127223 */ /* 0x008fc60000000012 */
[----:B------:R-:W-:Y:S01]  /*0d00*/  LDS R31, [R4+-0x3f4] ;  /* 0xfffc0c00041f7984 */ /* 0x000fe20000000800 */
[----:B------:R-:W-:Y:S01]  /*0d10*/  FFMA R21, R25, R20, R21 ;  /* 0x0000001419157223 */ /* 0x000fe20000000015 */
[C---:B------:R-:W-:Y:S01]  /*0d20*/  FFMA R14, R20.reuse, R24, R14 ;  /* 0x00000018140e7223 */ /* 0x040fe2000000000e */
[C---:B------:R-:W-:Y:S01]  /*0d30*/  FFMA R13, R20.reuse, R23, R13 ;  /* 0x00000017140d7223 */ /* 0x040fe2000000000d */
[C---:B------:R-:W-:Y:S01]  /*0d40*/  FFMA R12, R20.reuse, R10, R12 ;  /* 0x0000000a140c7223 */ /* 0x040fe2000000000c */
[----:B------:R-:W-:Y:S01]  /*0d50*/  FFMA R11, R20, R5, R11 ;  /* 0x00000005140b7223 */ /* 0x000fe2000000000b */
[----:B------:R-:W2:Y:S04]  /*0d60*/  LDS R25, [R19+0x234] ;  /* 0x0002340013197984 */ /* 0x000ea80000000800 */
[----:B------:R-:W3:Y:S04]  /*0d70*/  LDS R28, [R4+0xc] ;  /* 0x00000c00041c7984 */ /* 0x000ee80000000800 */
[----:B------:R-:W4:Y:S04]  /*0d80*/  LDS R24, [R19+0x238] ;  /* 0x0002380013187984 */ /* 0x000f280000000800 */
[----:B------:R-:W5:Y:S04]  /*0d90*/  LDS R23, [R19+0x23c] ;  /* 0x00023c0013177984 */ /* 0x000f680000000800 */
[----:B------:R-:W5:Y:S04]  /*0da0*/  LDS R10, [R19+0x240] ;  /* 0x00024000130a7984 */ /* 0x000f680000000800 */
[----:B------:R-:W5:Y:S01]  /*0db0*/  LDS R5, [R19+0x244] ;  /* 0x0002440013057984 */ /* 0x000f620000000800 */
[-C--:B0-----:R-:W-:Y:S01]  /*0dc0*/  FFMA R30, R32, R34.reuse, R30 ;  /* 0x00000022201e7223 */ /* 0x081fe2000000001e */
[----:B------:R-:W-:-:S02]  /*0dd0*/  FFMA R33, R20, R34, R33 ;  /* 0x0000002214217223 */ /* 0x000fc40000000021 */
[----:B------:R-:W0:Y:S01]  /*0de0*/  LDS R34, [R19+0x248] ;  /* 0x0002480013227984 */ /* 0x000e220000000800 */
[-C--:B-1----:R-:W-:Y:S01]  /*0df0*/  FFMA R32, R32, R27.reuse, R29 ;  /* 0x0000001b20207223 */ /* 0x082fe2000000001d */
[----:B------:R-:W-:Y:S02]  /*0e00*/  FFMA R20, R20, R27, R26 ;  /* 0x0000001b14147223 */ /* 0x000fe4000000001a */
[----:B------:R-:W1:Y:S04]  /*0e10*/  LDS R29, [R19+0x24c] ;  /* 0x00024c00131d7984 */ /* 0x000e680000000800 */
[----:B------:R-:W-:Y:S04]  /*0e20*/  LDS R27, [R19+0x2f8] ;  /* 0x0002f800131b7984 */ /* 0x000fe80000000800 */
[----:B------:R-:W-:Y:S01]  /*0e30*/  LDS R26, [R19+0x2fc] ;  /* 0x0002fc00131a7984 */ /* 0x000fe20000000800 */
[C---:B--2---:R-:W-:Y:S01]  /*0e40*/  FFMA R22, R25.reuse, R31, R22 ;  /* 0x0000001f19167223 */ /* 0x044fe20000000016 */
[----:B---3--:R-:W-:-:S02]  /*0e50*/  FFMA R21, R25, R28, R21 ;  /* 0x0000001c19157223 */ /* 0x008fc40000000015 */
[----:B------:R-:W-:Y:S01]  /*0e60*/  LDS R25, [R19+0x300] ;  /* 0x0003000013197984 */ /* 0x000fe20000000800 */
[CC--:B----4-:R-:W-:Y:S01]  /*0e70*/  FFMA R9, R31.reuse, R24.reuse, R9 ;  /* 0x000000181f097223 */ /* 0x0d0fe20000000009 */
[C---:B------:R-:W-:Y:S02]  /*0e80*/  FFMA R14, R28.reuse, R24, R14 ;  /* 0x000000181c0e7223 */ /* 0x040fe4000000000e */
[----:B------:R-:W-:Y:S01]  /*0e90*/  LDS R24, [R19+0x304] ;  /* 0x0003040013187984 */ /* 0x000fe20000000800 */
[CC--:B-----5:R-:W-:Y:S01]  /*0ea0*/  FFMA R8, R31.reuse, R23.reuse, R8 ;  /* 0x000000171f087223 */ /* 0x0e0fe20000000008 */
[C---:B------:R-:W-:Y:S02]  /*0eb0*/  FFMA R13, R28.reuse, R23, R13 ;  /* 0x000000171c0d7223 */ /* 0x040fe4000000000d */
[----:B------:R-:W-:Y:S01]  /*0ec0*/  LDS R23, [R19+0x308] ;  /* 0x0003080013177984 */ /* 0x000fe20000000800 */
[-C--:B------:R-:W-:Y:S01]  /*0ed0*/  FFMA R7, R31, R10.reuse, R7 ;  /* 0x0000000a1f077223 */ /* 0x080fe20000000007 */
[----:B------:R-:W-:-:S02]  /*0ee0*/  FFMA R12, R28, R10, R12 ;  /* 0x0000000a1c0c7223 */ /* 0x000fc4000000000c */
[----:B------:R-:W2:Y:S01]  /*0ef0*/  LDS R10, [R4+-0x3f0] ;  /* 0xfffc1000040a7984 */ /* 0x000ea20000000800 */
[CC--:B------:R-:W-:Y:S01]  /*0f00*/  FFMA R18, R31.reuse, R5.reuse, R18 ;  /* 0x000000051f127223 */ /* 0x0c0fe20000000012 */
[C---:B------:R-:W-:Y:S02]  /*0f10*/  FFMA R11, R28.reuse, R5, R11 ;  /* 0x000000051c0b7223 */ /* 0x040fe4000000000b */
[----:B------:R-:W3:Y:S01]  /*0f20*/  LDS R5, [R4+0x10] ;  /* 0x0000100004057984 */ /* 0x000ee20000000800 */
[CC--:B0-----:R-:W-:Y:S01]  /*0f30*/  FFMA R30, R31.reuse, R34.reuse, R30 ;  /* 0x000000221f1e7223 */ /* 0x0c1fe2000000001e */
[C---:B------:R-:W-:Y:S02]  /*0f40*/  FFMA R33, R28.reuse, R34, R33 ;  /* 0x000000221c217223 */ /* 0x040fe40000000021 */
[----:B------:R-:W0:Y:S01]  /*0f50*/  LDS R34, [R19+0x310] ;  /* 0x0003100013227984 */ /* 0x000e220000000800 */
[-C--:B-1----:R-:W-:Y:S01]  /*0f60*/  FFMA R32, R31, R29.reuse, R32 ;  /* 0x0000001d1f207223 */ /* 0x082fe20000000020 */
[----:B------:R-:W-:-:S02]  /*0f70*/  FFMA R20, R28, R29, R20 ;  /* 0x0000001d1c147223 */ /* 0x000fc40000000014 */
[----:B------:R-:W1:Y:S04]  /*0f80*/  LDS R31, [R19+0x30c] ;  /* 0x00030c00131f7984 */ /* 0x000e680000000800 */
[----:B------:R-:W-:Y:S04]  /*0f90*/  LDS R28, [R19+0x3c0] ;  /* 0x0003c000131c7984 */ /* 0x000fe80000000800 */
[----:B------:R-:W-:Y:S01]  /*0fa0*/  LDS R29, [R19+0x3d4] ;  /* 0x0003d400131d7984 */ /* 0x000fe20000000800 */
[C---:B--2---:R-:W-:Y:S01]  /*0fb0*/  FFMA R22, R27.reuse, R10, R22 ;  /* 0x0000000a1b167223 */ /* 0x044fe20000000016 */
[C---:B------:R-:W-:Y:S01]  /*0fc0*/  FFMA R9, R10.reuse, R26, R9 ;  /* 0x0000001a0a097223 */ /* 0x040fe20000000009 */
[C---:B------:R-:W-:Y:S01]  /*0fd0*/  FFMA R8, R10.reuse, R25, R8 ;  /* 0x000000190a087223 */ /* 0x040fe20000000008 */
[C---:B------:R-:W-:Y:S01]  /*0fe0*/  FFMA R7, R10.reuse, R24, R7 ;  /* 0x000000180a077223 */ /* 0x040fe20000000007 */
[----:B---3--:R-:W-:Y:S01]  /*0ff0*/  FFMA R21, R27, R5, R21 ;  /* 0x000000051b157223 */ /* 0x008fe20000000015 */
[C---:B------:R-:W-:Y:S01]  /*1000*/  FFMA R14, R5.reuse, R26, R14 ;  /* 0x0000001a050e7223 */ /* 0x040fe2000000000e */
[C---:B------:R-:W-:Y:S01]  /*1010*/  FFMA R13, R5.reuse, R25, R13 ;  /* 0x00000019050d7223 */ /* 0x040fe2000000000d */
[C---:B------:R-:W-:Y:S01]  /*1020*/  FFMA R12, R5.reuse, R24, R12 ;  /* 0x00000018050c7223 */ /* 0x040fe2000000000c */
[CC--:B------:R-:W-:Y:S01]  /*1030*/  FFMA R18, R10.reuse, R23.reuse, R18 ;  /* 0x000000170a127223 */ /* 0x0c0fe20000000012 */
[C---:B------:R-:W-:Y:S01]  /*1040*/  FFMA R11, R5.reuse, R23, R11 ;  /* 0x00000017050b7223 */ /* 0x040fe2000000000b */
[----:B------:R-:W2:Y:S01]  /*1050*/  LDS R24, [R4+0x14] ;  /* 0x0000140004187984 */ /* 0x000ea20000000800 */
[-C--:B0-----:R-:W-:Y:S01]  /*1060*/  FFMA R32, R10, R34.reuse, R32 ;  /* 0x000000220a207223 */ /* 0x081fe20000000020 */
[----:B------:R-:W-:-:S02]  /*1070*/  FFMA R20, R5, R34, R20 ;  /* 0x0000002205147223 */ /* 0x000fc40000000014 */
[----:B------:R-:W0:Y:S01]  /*1080*/  LDS R23, [R4+-0x3ec] ;  /* 0xfffc140004177984 */ /* 0x000e220000000800 */
[-C--:B-1----:R-:W-:Y:S01]  /*1090*/  FFMA R30, R10, R31.reuse, R30 ;  /* 0x0000001f0a1e7223 */ /* 0x082fe2000000001e */
[----:B------:R-:W-:Y:S02]  /*10a0*/  FFMA R33, R5, R31, R33 ;  /* 0x0000001f05217223 */ /* 0x000fe40000000021 */
[----:B------:R-:W1:Y:S04]  /*10b0*/  LDS R27, [R19+0x3c4] ;  /* 0x0003c400131b7984 */ /* 0x000e680000000800 */
[----:B------:R-:W3:Y:S04]  /*10c0*/  LDS R26, [R19+0x3c8] ;  /* 0x0003c800131a7984 */ /* 0x000ee80000000800 */
[----:B------:R-:W4:Y:S04]  /*10d0*/  LDS R25, [R19+0x3cc] ;  /* 0x0003cc0013197984 */ /* 0x000f280000000800 */
[----:B------:R-:W5:Y:S04]  /*10e0*/  LDS R10, [R19+0x3d0] ;  /* 0x0003d000130a7984 */ /* 0x000f680000000800 */
[----:B------:R-:W-:Y:S04]  /*10f0*/  LDS R34, [R19+0x480] ;  /* 0x0004800013227984 */ /* 0x000fe80000000800 */
[----:B------:R-:W5:Y:S04]  /*1100*/  LDS R5, [R4+0x18] ;  /* 0x0000180004057984 */ /* 0x000f680000000800 */
[----:B------:R-:W5:Y:S01]  /*1110*/  LDS R31, [R19+0x498] ;  /* 0x00049800131f7984 */ /* 0x000f620000000800 */
[C---:B--2---:R-:W-:Y:S01]  /*1120*/  FFMA R14, R24.reuse, R28, R14 ;  /* 0x0000001c180e7223 */ /* 0x044fe2000000000e */
[C---:B------:R-:W-:Y:S01]  /*1130*/  FFMA R21, R35.reuse, R24, R21 ;  /* 0x0000001823157223 */ /* 0x040fe20000000015 */
[C---:B------:R-:W-:Y:S01]  /*1140*/  FFMA R20, R24.reuse, R29, R20 ;  /* 0x0000001d18147223 */ /* 0x040fe20000000014 */
[----:B0-----:R-:W-:Y:S01]  /*1150*/  FFMA R22, R35, R23, R22 ;  /* 0x0000001723167223 */ /* 0x001fe20000000016 */
[C---:B------:R-:W-:Y:S01]  /*1160*/  FFMA R9, R23.reuse, R28, R9 ;  /* 0x0000001c17097223 */ /* 0x040fe20000000009 */
[C---:B------:R-:W-:Y:S01]  /*1170*/  FFMA R32, R23.reuse, R29, R32 ;  /* 0x0000001d17207223 */ /* 0x040fe20000000020 */
[----:B------:R-:W0:Y:S01]  /*1180*/  LDS R28, [R19+0x494] ;  /* 0x00049400131c7984 */ /* 0x000e220000000800 */
[-C--:B-1----:R-:W-:Y:S01]  /*1190*/  FFMA R8, R23, R27.reuse, R8 ;  /* 0x0000001b17087223 */ /* 0x082fe20000000008 */
[----:B------:R-:W-:-:S02]  /*11a0*/  FFMA R13, R24, R27, R13 ;  /* 0x0000001b180d7223 */ /* 0x000fc4000000000d */
[----:B------:R-:W1:Y:S01]  /*11b0*/  LDS R27, [R19+0x484] ;  /* 0x00048400131b7984 */ /* 0x000e620000000800 */
[CC--:B---3--:R-:W-:Y:S01]  /*11c0*/  FFMA R7, R23.reuse, R26.reuse, R7 ;  /* 0x0000001a17077223 */ /* 0x0c8fe20000000007 */
[C---:B------:R-:W-:Y:S02]  /*11d0*/  FFMA R12, R24.reuse, R26, R12 ;  /* 0x0000001a180c7223 */ /* 0x040fe4000000000c */
[----:B------:R-:W2:Y:S01]  /*11e0*/  LDS R26, [R19+0x488] ;  /* 0x00048800131a7984 */ /* 0x000ea20000000800 */
[CC--:B----4-:R-:W-:Y:S01]  /*11f0*/  FFMA R18, R23.reuse, R25.reuse, R18 ;  /* 0x0000001917127223 */ /* 0x0d0fe20000000012 */
[C---:B------:R-:W-:Y:S02]  /*1200*/  FFMA R11, R24.reuse, R25, R11 ;  /* 0x00000019180b7223 */ /* 0x040fe4000000000b */
[----:B------:R3:W4:Y:S01]  /*1210*/  LDS R25, [R4+-0x3e8] ;  /* 0xfffc180004197984 */ /* 0x0007220000000800 */
[-C--:B-----5:R-:W-:Y:S01]  /*1220*/  FFMA R30, R23, R10.reuse, R30 ;  /* 0x0000000a171e7223 */ /* 0x0a0fe2000000001e */
[----:B------:R-:W-:-:S02]  /*1230*/  FFMA R33, R24, R10, R33 ;  /* 0x0000000a18217223 */ /* 0x000fc40000000021 */
[----:B------:R-:W5:Y:S04]  /*1240*/  LDS R10, [R19+0x48c] ;  /* 0x00048c00130a7984 */ /* 0x000f680000000800 */
[----:B------:R3:W5:Y:S01]  /*1250*/  LDS R23, [R19+0x490] ;  /* 0x0004900013177984 */ /* 0x0007620000000800 */
[----:B------:R-:W-:Y:S01]  /*1260*/  FFMA R21, R34, R5, R21 ;  /* 0x0000000522157223 */ /* 0x000fe20000000015 */
[----:B---3--:R-:W-:Y:S01]  /*1270*/  IADD3 R4, R4, 0x20, RZ ;  /* 0x0000002004047810 */ /* 0x008fe20007ffe0ff */
[----:B------:R-:W-:Y:S01]  /*1280*/  FFMA R20, R5, R31, R20 ;  /* 0x0000001f05147223 */ /* 0x000fe20000000014 */
[----:B------:R-:W-:Y:S01]  /*1290*/  IADD3 R19, R19, 0x620, RZ ;  /* 0x0000062013137810 */ /* 0x000fe20007ffe0ff */
[C---:B0-----:R-:W-:Y:S01]  /*12a0*/  FFMA R33, R5.reuse, R28, R33 ;  /* 0x0000001c05217223 */ /* 0x041fe20000000021 */
[C---:B-1----:R-:W-:Y:S01]  /*12b0*/  FFMA R14, R5.reuse, R27, R14 ;  /* 0x0000001b050e7223 */ /* 0x042fe2000000000e */
[-C--:B--2---:R-:W-:Y:S01]  /*12c0*/  FFMA R13, R5, R26.reuse, R13 ;  /* 0x0000001a050d7223 */ /* 0x084fe2000000000d */
[----:B----4-:R-:W-:Y:S01]  /*12d0*/  FFMA R22, R34, R25, R22 ;  /* 0x0000001922167223 */ /* 0x010fe20000000016 */
[C---:B------:R-:W-:Y:S01]  /*12e0*/  FFMA R9, R25.reuse, R27, R9 ;  /* 0x0000001b19097223 */ /* 0x040fe20000000009 */
[C---:B------:R-:W-:Y:S01]  /*12f0*/  FFMA R8, R25.reuse, R26, R8 ;  /* 0x0000001a19087223 */ /* 0x040fe20000000008 */
[C---:B------:R-:W-:Y:S01]  /*1300*/  FFMA R30, R25.reuse, R28, R30 ;  /* 0x0000001c191e7223 */ /* 0x040fe2000000001e */
[-C--:B-----5:R-:W-:Y:S01]  /*1310*/  FFMA R7, R25, R10.reuse, R7 ;  /* 0x0000000a19077223 */ /* 0x0a0fe20000000007 */
[----:B------:R-:W-:Y:S01]  /*1320*/  FFMA R10, R5, R10, R12 ;  /* 0x0000000a050a7223 */ /* 0x000fe2000000000c */
[-C--:B------:R-:W-:Y:S01]  /*1330*/  FFMA R18, R25, R23.reuse, R18 ;  /* 0x0000001719127223 */ /* 0x080fe20000000012 */
[----:B------:R-:W-:Y:S01]  /*1340*/  FFMA R11, R5, R23, R11 ;  /* 0x00000017050b7223 */ /* 0x000fe2000000000b */
[----:B------:R-:W-:Y:S01]  /*1350*/  FFMA R25, R25, R31, R32 ;  /* 0x0000001f19197223 */ /* 0x000fe20000000020 */
[----:B------:R-:W-:Y:S05]  /*1360*/  @P0 BRA `(.L_x_5) ;  /* 0xfffff43000000947 */ /* 0x000fea000383ffff */
[----:B------:R-:W-:-:S04]  /*1370*/  IADD3 R3, R3, 0x1, RZ ;  /* 0x0000000103037810 */ /* 0x000fc80007ffe0ff */
[----:B------:R-:W-:-:S13]  /*1380*/  ISETP.GE.U32.AND P0, PT, R3, 0x20, PT ;  /* 0x000000200300780c */ /* 0x000fda0003f06070 */
[----:B------:R-:W-:Y:S01]  /*1390*/  @P0 CALL.REL.NOINC `(.L_x_6) ;  /* 0x0000001000000944 */ /* 0x000fe20003c00000 */
[----:B------:R-:W-:Y:S05]  /*13a0*/  BRA `(.L_x_7) ;  /* 0xffffed8000007947 */ /* 0x000fea000383ffff */
.L_x_6:
[----:B------:R-:W0:Y:S02]  /*13b0*/  S2R R5, SR_CTAID.Z ;  /* 0x0000000000057919 */ /* 0x000e240000002700 */
[C---:B0-----:R-:W-:Y:S01]  /*13c0*/  LEA R2, R5.reuse, R0, 0x5 ;  /* 0x0000000005027211 */ /* 0x041fe200078e28ff */
[----:B------:R-:W-:-:S04]  /*13d0*/  IMAD R26, R5, 0x620, R16 ;  /* 0x00000620051a7824 */ /* 0x000fc800078e0210 */
[----:B------:R-:W-:-:S04]  /*13e0*/  IMAD.WIDE R2, R2, R17, c[0x0][0x178] ;  /* 0x00005e0002027625 */ /* 0x000fc800078e0211 */
[CC--:B------:R-:W-:Y:S01]  /*13f0*/  IMAD.WIDE R4, R26.reuse, R17.reuse, c[0x0][0x180] ;  /* 0x000060001a047625 */ /* 0x0c0fe200078e0211 */
[----:B------:R0:W2:Y:S04]  /*1400*/  LDG.E.CONSTANT R27, [R2.64] ;  /* 0x00000004021b7981 */ /* 0x0000a8000c1e9900 */
[----:B------:R0:W3:Y:S04]  /*1410*/  LDG.E.CONSTANT R0, [R2.64+0x40] ;  /* 0x0000400402007981 */ /* 0x0000e8000c1e9900 */
[----:B------:R1:W4:Y:S04]  /*1420*/  LDG.E.CONSTANT R34, [R4.64] ;  /* 0x0000000404227981 */ /* 0x000328000c1e9900 */
        /* <DEDUP_REMOVED lines=9> */
[----:B0-----:R1:W5:Y:S04]  /*14c0*/  LDG.E.CONSTANT R3, [R4.64+0x14] ;  /* 0x0000140404037981 */ /* 0x001368000c1e9900 */
[----:B------:R1:W5:Y:S04]  /*14d0*/  LDG.E.CONSTANT R2, [R4.64+0xc54] ;  /* 0x000c540404027981 */ /* 0x000368000c1e9900 */
[----:B------:R1:W5:Y:S04]  /*14e0*/  LDG.E.CONSTANT R6, [R4.64+0x18] ;  /* 0x0000180404067981 */ /* 0x000368000c1e9900 */
[----:B------:R1:W5:Y:S02]  /*14f0*/  LDG.E.CONSTANT R28, [R4.64+0xc58] ;  /* 0x000c5804041c7981 */ /* 0x000364000c1e9900 */
[----:B-1----:R-:W-:Y:S01]  /*1500*/  IMAD.WIDE R4, R26, R17, c[0x0][0x160] ;  /* 0x000058001a047625 */ /* 0x002fe200078e0211 */
[--C-:B--2---:R-:W-:Y:S01]  /*1510*/  FADD R37, R22, R27.reuse ;  /* 0x0000001b16257221 */ /* 0x104fe20000000000 */
[--C-:B------:R-:W-:Y:S01]  /*1520*/  FADD R17, R8, R27.reuse ;  /* 0x0000001b08117221 */ /* 0x100fe20000000000 */
[--C-:B------:R-:W-:Y:S01]  /*1530*/  FADD R8, R7, R27.reuse ;  /* 0x0000001b07087221 */ /* 0x100fe20000000000 */
[--C-:B---3--:R-:W-:Y:S01]  /*1540*/  FADD R36, R21, R0.reuse ;  /* 0x0000000015247221 */ /* 0x108fe20000000000 */
[--C-:B------:R-:W-:Y:S01]  /*1550*/  FADD R21, R14, R0.reuse ;  /* 0x000000000e157221 */ /* 0x100fe20000000000 */
[--C-:B------:R-:W-:Y:S01]  /*1560*/  FADD R13, R13, R0.reuse ;  /* 0x000000000d0d7221 */ /* 0x100fe20000000000 */
[----:B------:R-:W-:Y:S01]  /*1570*/  FADD R10, R10, R0 ;  /* 0x000000000a0a7221 */ /* 0x000fe20000000000 */
[----:B----4-:R-:W-:Y:S01]  /*1580*/  FADD R34, R37, R34 ;  /* 0x0000002225227221 */ /* 0x010fe20000000000 */
[--C-:B------:R-:W-:Y:S01]  /*1590*/  FADD R11, R11, R0.reuse ;  /* 0x000000000b0b7221 */ /* 0x100fe20000000000 */
[--C-:B------:R-:W-:Y:S01]  /*15a0*/  FADD R33, R33, R0.reuse ;  /* 0x0000000021217221 */ /* 0x100fe20000000000 */
[----:B------:R-:W-:Y:S01]  /*15b0*/  FADD R35, R20, R0 ;  /* 0x0000000014237221 */ /* 0x000fe20000000000 */
[--C-:B------:R-:W-:Y:S01]  /*15c0*/  FADD R0, R9, R27.reuse ;  /* 0x0000001b09007221 */ /* 0x100fe20000000000 */
[----:B------:R-:W-:Y:S01]  /*15d0*/  FMNMX R7, RZ, R34, !PT ;  /* 0x00000022ff077209 */ /* 0x000fe20007800000 */
[----:B------:R-:W-:-:S02]  /*15e0*/  FADD R18, R18, R27 ;  /* 0x0000001b12127221 */ /* 0x000fc40000000000 */
[----:B-----5:R-:W-:Y:S01]  /*15f0*/  FADD R0, R0, R29 ;  /* 0x0000001d00007221 */ /* 0x020fe20000000000 */
[----:B------:R-:W-:Y:S01]  /*1600*/  FADD R13, R13, R16 ;  /* 0x000000100d0d7221 */ /* 0x000fe20000000000 */
[----:B------:R-:W-:Y:S01]  /*1610*/  FADD R30, R30, R27 ;  /* 0x0000001b1e1e7221 */ /* 0x000fe20000000000 */
[----:B------:R-:W-:Y:S01]  /*1620*/  FADD R8, R8, R15 ;  /* 0x0000000f08087221 */ /* 0x000fe20000000000 */
[----:B------:R-:W-:Y:S01]  /*1630*/  FADD R25, R25, R27 ;  /* 0x0000001b19197221 */ /* 0x000fe20000000000 */
[----:B------:R-:W-:Y:S01]  /*1640*/  FADD R10, R10, R23 ;  /* 0x000000170a0a7221 */ /* 0x000fe20000000000 */
[----:B------:R0:W-:Y:S01]  /*1650*/  STG.E [R4.64], R7 ;  /* 0x0000000704007986 */ /* 0x0001e2000c101904 */
[----:B------:R-:W-:Y:S02]  /*1660*/  FMNMX R9, RZ, R0, !PT ;  /* 0x00000000ff097209 */ /* 0x000fe40007800000 */
[----:B------:R-:W-:Y:S01]  /*1670*/  FMNMX R13, RZ, R13, !PT ;  /* 0x0000000dff0d7209 */ /* 0x000fe20007800000 */
[----:B------:R-:W-:Y:S01]  /*1680*/  FADD R31, R36, R31 ;  /* 0x0000001f241f7221 */ /* 0x000fe20000000000 */
[----:B------:R-:W-:Y:S01]  /*1690*/  FMNMX R15, RZ, R10, !PT ;  /* 0x0000000aff0f7209 */ /* 0x000fe20007800000 */
[----:B------:R-:W-:Y:S01]  /*16a0*/  FADD R21, R21, R32 ;  /* 0x0000002015157221 */ /* 0x000fe20000000000 */
[----:B------:R-:W-:Y:S01]  /*16b0*/  FADD R17, R17, R24 ;  /* 0x0000001811117221 */ /* 0x000fe20000000000 */
[----:B0-----:R-:W-:Y:S01]  /*16c0*/  FMNMX R7, RZ, R8, !PT ;  /* 0x00000008ff077209 */ /* 0x001fe20007800000 */
[----:B------:R-:W-:Y:S01]  /*16d0*/  FADD R18, R18, R19 ;  /* 0x0000001312127221 */ /* 0x000fe20000000000 */
[----:B------:R-:W-:Y:S01]  /*16e0*/  FADD R11, R11, R12 ;  /* 0x0000000c0b0b7221 */ /* 0x000fe20000000000 */
[----:B------:R-:W-:Y:S01]  /*16f0*/  FADD R3, R30, R3 ;  /* 0x000000031e037221 */ /* 0x000fe20000000000 */
[----:B------:R-:W-:Y:S01]  /*1700*/  FADD R2, R33, R2 ;  /* 0x0000000221027221 */ /* 0x000fe20000000000 */
[----:B------:R-:W-:Y:S01]  /*1710*/  FADD R6, R25, R6 ;  /* 0x0000000619067221 */ /* 0x000fe20000000000 */
[----:B------:R-:W-:Y:S01]  /*1720*/  FADD R28, R35, R28 ;  /* 0x0000001c231c7221 */ /* 0x000fe20000000000 */
[----:B------:R0:W-:Y:S01]  /*1730*/  STG.E [R4.64+0x4], R9 ;  /* 0x0000040904007986 */ /* 0x0001e2000c101904 */
[----:B------:R-:W-:-:S02]  /*1740*/  FMNMX R31, RZ, R31, !PT ;  /* 0x0000001fff1f7209 */ /* 0x000fc40007800000 */
[----:B------:R-:W-:Y:S01]  /*1750*/  FMNMX R21, RZ, R21, !PT ;  /* 0x00000015ff157209 */ /* 0x000fe20007800000 */
[----:B------:R1:W-:Y:S01]  /*1760*/  STG.E [R4.64+0xc48], R13 ;  /* 0x000c480d04007986 */ /* 0x0003e2000c101904 */
[----:B------:R-:W-:Y:S02]  /*1770*/  FMNMX R17, RZ, R17, !PT ;  /* 0x00000011ff117209 */ /* 0x000fe40007800000 */
[----:B------:R-:W-:Y:S01]  /*1780*/  FMNMX R11, RZ, R11, !PT ;  /* 0x0000000bff0b7209 */ /* 0x000fe20007800000 */
[----:B------:R2:W-:Y:S01]  /*1790*/  STG.E [R4.64+0xc], R7 ;  /* 0x00000c0704007986 */ /* 0x0005e2000c101904 */
[----:B------:R-:W-:-:S03]  /*17a0*/  FMNMX R3, RZ, R3, !PT ;  /* 0x00000003ff037209 */ /* 0x000fc60007800000 */
[----:B------:R3:W-:Y:S01]  /*17b0*/  STG.E [R4.64+0xc4c], R15 ;  /* 0x000c4c0f04007986 */ /* 0x0007e2000c101904 */
[----:B0-----:R-:W-:Y:S02]  /*17c0*/  FMNMX R9, RZ, R18, !PT ;  /* 0x00000012ff097209 */ /* 0x001fe40007800000 */
[----:B-1----:R-:W-:Y:S02]  /*17d0*/  FMNMX R13, RZ, R2, !PT ;  /* 0x00000002ff0d7209 */ /* 0x002fe40007800000 */
[----:B--2---:R-:W-:Y:S02]  /*17e0*/  FMNMX R7, RZ, R6, !PT ;  /* 0x00000006ff077209 */ /* 0x004fe40007800000 */
[----:B---3--:R-:W-:Y:S01]  /*17f0*/  FMNMX R15, RZ, R28, !PT ;  /* 0x0000001cff0f7209 */ /* 0x008fe20007800000 */
        /* <DEDUP_REMOVED lines=10> */
.L_x_8:
        /* <DEDUP_REMOVED lines=14> */
.L_x_115:


//--------------------- .text.tvmgen_default_fused_nn_global_avg_pool2d_kernel_1 --------------------------
	.section	.text.tvmgen_default_fused_nn_global_avg_pool2d_kernel_1,"ax",@progbits
	.sectioninfo	@"SHI_REGISTERS=10"
	.align	128
        .global         tvmgen_default_fused_nn_global_avg_pool2d_kernel_1
        .type           tvmgen_default_fused_nn_global_avg_pool2d_kernel_1,@function
        .size           tvmgen_default_fused_nn_global_avg_pool2d_kernel_1,(.L_x_116 - tvmgen_default_fused_nn_global_avg_pool2d_kernel_1)
        .other          tvmgen_default_fused_nn_global_avg_pool2d_kernel_1,@"STO_CUDA_ENTRY STV_DEFAULT"
tvmgen_default_fused_nn_global_avg_pool2d_kernel_1:
.text.tvmgen_default_fused_nn_global_avg_pool2d_kernel_1:
[----:B------:R-:W-:Y:S02]  /*0000*/  MOV R1, c[0x0][0x28] ;  /* 0x00000a0000017a02 */ /* 0x000fe40000000f00 */
[----:B------:R-:W0:Y:S01]  /*0010*/  S2R R4, SR_CTAID.X ;  /* 0x0000000000047919 */ /* 0x000e220000002500 */
[----:B------:R-:W-:Y:S01]  /*0020*/  MOV R5, 0x4 ;  /* 0x0000000400057802 */ /* 0x000fe20000000f00 */
[----:B------:R-:W-:Y:S02]  /*0030*/  ULDC.64 UR4, c[0x0][0x118] ;  /* 0x0000460000047ab9 */ /* 0x000fe40000000a00 */
[----:B------:R-:W0:Y:S02]  /*0040*/  S2R R3, SR_TID.X ;  /* 0x0000000000037919 */ /* 0x000e240000002100 */
[----:B0-----:R-:W-:-:S05]  /*0050*/  LEA R4, R4, R3, 0xa ;  /* 0x0000000304047211 */ /* 0x001fca00078e50ff */
[----:B------:R-:W-:-:S06]  /*0060*/  IMAD.WIDE R2, R4, R5, c[0x0][0x168] ;  /* 0x00005a0004027625 */ /* 0x000fcc00078e0205 */
[----:B------:R-:W2:Y:S01]  /*0070*/  LDG.E.CONSTANT R2, [R2.64] ;  /* 0x0000000402027981 */ /* 0x000ea2000c1e9900 */
[----:B------:R-:W-:Y:S01]  /*0080*/  IMAD.WIDE R4, R4, R5, c[0x0][0x160] ;  /* 0x0000580004047625 */ /* 0x000fe200078e0205 */
[----:B--2---:R-:W-:-:S05]  /*0090*/  FMUL R7, R2, 0.020408159121870994568 ;  /* 0x3ca72f0302077820 */ /* 0x004fca0000400000 */
[----:B------:R-:W-:Y:S01]  /*00a0*/  STG.E [R4.64], R7 ;  /* 0x0000000704007986 */ /* 0x000fe2000c101904 */
[----:B------:R-:W-:Y:S05]  /*00b0*/  EXIT ;  /* 0x000000000000794d */ /* 0x000fea0003800000 */
.L_x_9:
        /* <DEDUP_REMOVED lines=12> */
.L_x_116:


//--------------------- .text.tvmgen_default_fused_nn_conv2d_add_nn_relu_1_kernel --------------------------
	.section	.text.tvmgen_default_fused_nn_conv2d_add_nn_relu_1_kernel,"ax",@progbits
	.sectionflags	@"SHF_BARRIERS=1"
	.sectioninfo	@"SHI_REGISTERS=66"
	.align	128
        .global         tvmgen_default_fused_nn_conv2d_add_nn_relu_1_kernel
        .type           tvmgen_default_fused_nn_conv2d_add_nn_relu_1_kernel,@function
        .size           tvmgen_default_fused_nn_conv2d_add_nn_relu_1_kernel,(.L_x_117 - tvmgen_default_fused_nn_conv2d_add_nn_relu_1_kernel)
        .other          tvmgen_default_fused_nn_conv2d_add_nn_relu_1_kernel,@"STO_CUDA_ENTRY STV_DEFAULT"
tvmgen_default_fused_nn_conv2d_add_nn_relu_1_kernel:
.text.tvmgen_default_fused_nn_conv2d_add_nn_relu_1_kernel:
[----:B------:R-:W-:Y:S02]  /*0000*/  MOV R1, c[0x0][0x28] ;  /* 0x00000a0000017a02 */ /* 0x000fe40000000f00 */
[----:B------:R-:W0:Y:S01]  /*0010*/  S2R R53, SR_TID.X ;  /* 0x0000000000357919 */ /* 0x000e220000002100 */
[----:B------:R-:W-:Y:S01]  /*0020*/  MOV R52, RZ ;  /* 0x000000ff00347202 */ /* 0x000fe20000000f00 */
[----:B------:R-:W-:Y:S01]  /*0030*/  CS2R R32, SRZ ;  /* 0x0000000000207805 */ /* 0x000fe2000001ff00 */
[----:B------:R-:W-:Y:S01]  /*0040*/  MOV R21, RZ ;  /* 0x000000ff00157202 */ /* 0x000fe20000000f00 */
[----:B------:R-:W1:Y:S01]  /*0050*/  S2R R0, SR_TID.Z ;  /* 0x0000000000007919 */ /* 0x000e620000002300 */
[----:B------:R-:W-:Y:S01]  /*0060*/  MOV R51, RZ ;  /* 0x000000ff00337202 */ /* 0x000fe20000000f00 */
[----:B------:R-:W-:Y:S01]  /*0070*/  CS2R R34, SRZ ;  /* 0x0000000000227805 */ /* 0x000fe2000001ff00 */
[----:B------:R-:W-:Y:S01]  /*0080*/  MOV R29, RZ ;  /* 0x000000ff001d7202 */ /* 0x000fe20000000f00 */
[----:B------:R-:W1:Y:S01]  /*0090*/  S2R R3, SR_CTAID.Y ;  /* 0x0000000000037919 */ /* 0x000e620000002600 */
[----:B------:R-:W-:Y:S01]  /*00a0*/  MOV R25, RZ ;  /* 0x000000ff00197202 */ /* 0x000fe20000000f00 */
[----:B------:R-:W-:Y:S01]  /*00b0*/  ULDC.64 UR4, c[0x0][0x118] ;  /* 0x0000460000047ab9 */ /* 0x000fe20000000a00 */
[----:B------:R-:W-:-:S02]  /*00c0*/  MOV R31, RZ ;  /* 0x000000ff001f7202 */ /* 0x000fc40000000f00 */
[----:B------:R-:W-:Y:S02]  /*00d0*/  MOV R17, RZ ;  /* 0x000000ff00117202 */ /* 0x000fe40000000f00 */
[----:B------:R-:W-:Y:S02]  /*00e0*/  MOV R27, RZ ;  /* 0x000000ff001b7202 */ /* 0x000fe40000000f00 */
[----:B------:R-:W-:Y:S02]  /*00f0*/  MOV R39, RZ ;  /* 0x000000ff00277202 */ /* 0x000fe40000000f00 */
[----:B------:R-:W-:Y:S02]  /*0100*/  MOV R47, RZ ;  /* 0x000000ff002f7202 */ /* 0x000fe40000000f00 */
[----:B------:R-:W-:Y:S02]  /*0110*/  MOV R41, RZ ;  /* 0x000000ff00297202 */ /* 0x000fe40000000f00 */
[----:B------:R-:W-:Y:S01]  /*0120*/  MOV R45, RZ ;  /* 0x000000ff002d7202 */ /* 0x000fe20000000f00 */
[----:B0-----:R-:W-:Y:S01]  /*0130*/  IMAD.HI R2, R53, -0x6db6db6d, R52 ;  /* 0x9249249335027827 */ /* 0x001fe200078e0234 */
[----:B------:R-:W-:-:S02]  /*0140*/  MOV R37, RZ ;  /* 0x000000ff00257202 */ /* 0x000fc40000000f00 */
[----:B------:R-:W-:Y:S02]  /*0150*/  MOV R43, RZ ;  /* 0x000000ff002b7202 */ /* 0x000fe40000000f00 */
[----:B------:R-:W-:-:S04]  /*0160*/  SHF.R.U32.HI R5, RZ, 0x1f, R2 ;  /* 0x0000001fff057819 */ /* 0x000fc80000011602 */
[----:B------:R-:W-:Y:S01]  /*0170*/  LEA.HI.SX32 R5, R2, R5, 0x1d ;  /* 0x0000000502057211 */ /* 0x000fe200078feaff */
[----:B-1----:R-:W-:-:S04]  /*0180*/  IMAD R2, R0, 0x70, R3 ;  /* 0x0000007000027824 */ /* 0x002fc800078e0203 */
[C---:B------:R-:W-:Y:S02]  /*0190*/  IMAD R7, R5.reuse, 0x38, R2 ;  /* 0x0000003805077824 */ /* 0x040fe400078e0202 */
[----:B------:R-:W-:-:S04]  /*01a0*/  IMAD R2, R5, -0xe, R53 ;  /* 0xfffffff205027824 */ /* 0x000fc800078e0235 */
[----:B------:R-:W-:-:S03]  /*01b0*/  IMAD R2, R7, 0xe, R2 ;  /* 0x0000000e07027824 */ /* 0x000fc600078e0202 */
.L_x_12:
[----:B------:R-:W-:Y:S01]  /*01c0*/  LEA R49, R53, R53, 0x2 ;  /* 0x0000003535317211 */ /* 0x000fe200078e10ff */
[----:B------:R-:W-:Y:S01]  /*01d0*/  IMAD R23, R51, 0x3100, R2 ;  /* 0x0000310033177824 */ /* 0x000fe200078e0202 */
[----:B------:R-:W-:Y:S01]  /*01e0*/  MOV R12, 0x4 ;  /* 0x00000004000c7802 */ /* 0x000fe20000000f00 */
[----:B------:R-:W-:Y:S01]  /*01f0*/  BAR.SYNC.DEFER_BLOCKING 0x0 ;  /* 0x0000000000007b1d */ /* 0x000fe20000010000 */
[C---:B------:R-:W-:Y:S02]  /*0200*/  LEA.HI.SX32 R4, R49.reuse, R0, 0x19 ;  /* 0x0000000031047211 */ /* 0x040fe400078fcaff */
[C---:B------:R-:W-:Y:S02]  /*0210*/  IADD3 R11, R49.reuse, 0x1, RZ ;  /* 0x00000001310b7810 */ /* 0x040fe40007ffe0ff */
[----:B------:R-:W-:Y:S02]  /*0220*/  ISETP.GT.AND P0, PT, R4, 0x7, PT ;  /* 0x000000070400780c */ /* 0x000fe40003f04270 */
[----:B------:R-:W-:-:S02]  /*0230*/  IADD3 R9, R49, 0x2, RZ ;  /* 0x0000000231097810 */ /* 0x000fc40007ffe0ff */
[C---:B------:R-:W-:Y:S02]  /*0240*/  ISETP.GT.OR P0, PT, R49.reuse, 0x7f, P0 ;  /* 0x0000007f3100780c */ /* 0x040fe40000704670 */
[C---:B------:R-:W-:Y:S02]  /*0250*/  IADD3 R7, R49.reuse, 0x3, RZ ;  /* 0x0000000331077810 */ /* 0x040fe40007ffe0ff */
[----:B------:R-:W-:Y:S02]  /*0260*/  IADD3 R5, R49, 0x4, RZ ;  /* 0x0000000431057810 */ /* 0x000fe40007ffe0ff */
[-C--:B------:R-:W-:Y:S02]  /*0270*/  LEA.HI.SX32 R4, R11, R0.reuse, 0x19 ;  /* 0x000000000b047211 */ /* 0x080fe400078fcaff */
[-C--:B------:R-:W-:Y:S02]  /*0280*/  LEA.HI.SX32 R6, R9, R0.reuse, 0x19 ;  /* 0x0000000009067211 */ /* 0x080fe400078fcaff */
[----:B------:R-:W-:-:S02]  /*0290*/  LEA.HI.SX32 R8, R7, R0, 0x19 ;  /* 0x0000000007087211 */ /* 0x000fc400078fcaff */
[----:B------:R-:W-:Y:S02]  /*02a0*/  LEA.HI.SX32 R10, R5, R0, 0x19 ;  /* 0x00000000050a7211 */ /* 0x000fe400078fcaff */
[----:B------:R-:W-:Y:S02]  /*02b0*/  ISETP.GT.AND P3, PT, R4, 0x7, PT ;  /* 0x000000070400780c */ /* 0x000fe40003f64270 */
[----:B------:R-:W-:Y:S01]  /*02c0*/  ISETP.GT.AND P4, PT, R6, 0x7, PT ;  /* 0x000000070600780c */ /* 0x000fe20003f84270 */
[----:B------:R-:W-:Y:S01]  /*02d0*/  @!P0 IMAD R6, R53, 0x14, RZ ;  /* 0x0000001435068824 */ /* 0x000fe200078e02ff */
[----:B------:R-:W-:Y:S02]  /*02e0*/  ISETP.GT.AND P1, PT, R8, 0x7, PT ;  /* 0x000000070800780c */ /* 0x000fe40003f24270 */
[----:B------:R-:W-:Y:S02]  /*02f0*/  ISETP.GT.AND P2, PT, R10, 0x7, PT ;  /* 0x000000070a00780c */ /* 0x000fe40003f44270 */
[----:B------:R-:W-:-:S02]  /*0300*/  ISETP.GT.OR P3, PT, R49, 0x7e, P3 ;  /* 0x0000007e3100780c */ /* 0x000fc40001f64670 */
[C---:B------:R-:W-:Y:S02]  /*0310*/  ISETP.GT.OR P4, PT, R49.reuse, 0x7d, P4 ;  /* 0x0000007d3100780c */ /* 0x040fe40002784670 */
[C---:B------:R-:W-:Y:S02]  /*0320*/  ISETP.GT.OR P1, PT, R49.reuse, 0x7c, P1 ;  /* 0x0000007c3100780c */ /* 0x040fe40000f24670 */
[C---:B------:R-:W-:Y:S02]  /*0330*/  ISETP.GT.OR P2, PT, R49.reuse, 0x7b, P2 ;  /* 0x0000007b3100780c */ /* 0x040fe40001744670 */
[----:B------:R-:W-:Y:S02]  /*0340*/  @!P0 LOP3.LUT R4, R49, 0xf, RZ, 0xc0, !PT ;  /* 0x0000000f31048812 */ /* 0x000fe400078ec0ff */
[----:B------:R-:W-:Y:S02]  /*0350*/  @!P0 LEA R13, R0, R51, 0x5 ;  /* 0x00000033000d8211 */ /* 0x000fe400078e28ff */
[----:B------:R-:W-:-:S02]  /*0360*/  @!P0 LOP3.LUT R19, R6, 0xffffffc0, RZ, 0xc0, !PT ;  /* 0xffffffc006138812 */ /* 0x000fc400078ec0ff */
[----:B------:R-:W-:Y:S02]  /*0370*/  @!P0 LEA R4, R13, R4, 0x4 ;  /* 0x000000040d048211 */ /* 0x000fe400078e20ff */
[----:B------:R-:W-:Y:S02]  /*0380*/  @!P3 LEA R13, R0, R51, 0x5 ;  /* 0x00000033000db211 */ /* 0x000fe400078e28ff */
[----:B------:R-:W-:Y:S02]  /*0390*/  @!P0 IADD3 R19, R4, R19, RZ ;  /* 0x0000001304138210 */ /* 0x000fe40007ffe0ff */
[----:B------:R-:W-:Y:S02]  /*03a0*/  @!P3 LOP3.LUT R4, R11, 0xf, RZ, 0xc0, !PT ;  /* 0x0000000f0b04b812 */ /* 0x000fe400078ec0ff */
[----:B------:R-:W-:Y:S02]  /*03b0*/  @!P4 LOP3.LUT R6, R9, 0xf, RZ, 0xc0, !PT ;  /* 0x0000000f0906c812 */ /* 0x000fe400078ec0ff */
[----:B------:R-:W-:-:S02]  /*03c0*/  @!P3 SHF.L.U32 R11, R11, 0x2, RZ ;  /* 0x000000020b0bb819 */ /* 0x000fc400000006ff */
[CC--:B------:R-:W-:Y:S02]  /*03d0*/  @!P4 LEA R15, R0.reuse, R51.reuse, 0x5 ;  /* 0x00000033000fc211 */ /* 0x0c0fe400078e28ff */
[----:B------:R-:W-:Y:S02]  /*03e0*/  @!P1 LOP3.LUT R8, R7, 0xf, RZ, 0xc0, !PT ;  /* 0x0000000f07089812 */ /* 0x000fe400078ec0ff */
[----:B------:R-:W-:Y:S02]  /*03f0*/  @!P4 SHF.L.U32 R9, R9, 0x2, RZ ;  /* 0x000000020909c819 */ /* 0x000fe400000006ff */
[----:B------:R-:W-:Y:S02]  /*0400*/  @!P1 LEA R55, R0, R51, 0x5 ;  /* 0x0000003300379211 */ /* 0x000fe400078e28ff */
[----:B------:R-:W-:Y:S02]  /*0410*/  @!P2 LOP3.LUT R10, R5, 0xf, RZ, 0xc0, !PT ;  /* 0x0000000f050aa812 */ /* 0x000fe400078ec0ff */
[----:B------:R-:W-:-:S02]  /*0420*/  @!P1 SHF.L.U32 R7, R7, 0x2, RZ ;  /* 0x0000000207079819 */ /* 0x000fc400000006ff */
[----:B------:R-:W-:Y:S02]  /*0430*/  @!P2 LEA R57, R0, R51, 0x5 ;  /* 0x000000330039a211 */ /* 0x000fe400078e28ff */
[----:B------:R-:W-:Y:S02]  /*0440*/  @!P2 SHF.L.U32 R5, R5, 0x2, RZ ;  /* 0x000000020505a819 */ /* 0x000fe400000006ff */
[----:B------:R-:W-:Y:S02]  /*0450*/  @!P3 LEA R4, R13, R4, 0x4 ;  /* 0x000000040d04b211 */ /* 0x000fe400078e20ff */
[----:B------:R-:W-:Y:S02]  /*0460*/  @!P3 LOP3.LUT R11, R11, 0xffffffc0, RZ, 0xc0, !PT ;  /* 0xffffffc00b0bb812 */ /* 0x000fe400078ec0ff */
[----:B------:R-:W-:Y:S02]  /*0470*/  @!P4 LEA R6, R15, R6, 0x4 ;  /* 0x000000060f06c211 */ /* 0x000fe400078e20ff */
[----:B------:R-:W-:-:S02]  /*0480*/  @!P4 LOP3.LUT R9, R9, 0xffffffc0, RZ, 0xc0, !PT ;  /* 0xffffffc00909c812 */ /* 0x000fc400078ec0ff */
[----:B------:R-:W-:Y:S02]  /*0490*/  @!P1 LEA R8, R55, R8, 0x4 ;  /* 0x0000000837089211 */ /* 0x000fe400078e20ff */
[----:B------:R-:W-:Y:S02]  /*04a0*/  @!P1 LOP3.LUT R7, R7, 0xffffffc0, RZ, 0xc0, !PT ;  /* 0xffffffc007079812 */ /* 0x000fe400078ec0ff */
[----:B------:R-:W-:Y:S02]  /*04b0*/  SHF.L.U32 R23, R23, 0x2, RZ ;  /* 0x0000000217177819 */ /* 0x000fe400000006ff */
[----:B------:R-:W-:Y:S02]  /*04c0*/  @!P2 LEA R10, R57, R10, 0x4 ;  /* 0x0000000a390aa211 */ /* 0x000fe400078e20ff */
[----:B------:R-:W-:Y:S01]  /*04d0*/  @!P2 LOP3.LUT R5, R5, 0xffffffc0, RZ, 0xc0, !PT ;  /* 0xffffffc00505a812 */ /* 0x000fe200078ec0ff */
[----:B------:R-:W-:Y:S01]  /*04e0*/  IMAD.WIDE R22, R23, R12, c[0x0][0x168] ;  /* 0x00005a0017167625 */ /* 0x000fe200078e020c */
[----:B------:R-:W-:-:S02]  /*04f0*/  @!P3 IADD3 R11, R4, R11, RZ ;  /* 0x0000000b040bb210 */ /* 0x000fc40007ffe0ff */
[----:B------:R-:W-:Y:S02]  /*0500*/  @!P4 IADD3 R9, R6, R9, RZ ;  /* 0x000000090609c210 */ /* 0x000fe40007ffe0ff */
[----:B------:R-:W-:Y:S01]  /*0510*/  @!P1 IADD3 R13, R8, R7, RZ ;  /* 0x00000007080d9210 */ /* 0x000fe20007ffe0ff */
[-C--:B------:R-:W-:Y:S01]  /*0520*/  @!P0 IMAD.WIDE R18, R19, R12.reuse, c[0x0][0x170] ;  /* 0x00005c0013128625 */ /* 0x080fe200078e020c */
[----:B------:R-:W-:Y:S01]  /*0530*/  @!P2 IADD3 R55, R10, R5, RZ ;  /* 0x000000050a37a210 */ /* 0x000fe20007ffe0ff */
[----:B------:R0:W2:Y:S02]  /*0540*/  LDG.E.CONSTANT R4, [R22.64] ;  /* 0x0000000416047981 */ /* 0x0000a4000c1e9900 */
[-C--:B------:R-:W-:Y:S02]  /*0550*/  @!P3 IMAD.WIDE R14, R11, R12.reuse, c[0x0][0x170] ;  /* 0x00005c000b0eb625 */ /* 0x080fe400078e020c */
[----:B------:R0:W2:Y:S02]  /*0560*/  LDG.E.CONSTANT R5, [R22.64+0x4] ;  /* 0x0000040416057981 */ /* 0x0000a4000c1e9900 */
[----:B------:R-:W-:-:S02]  /*0570*/  @!P4 IMAD.WIDE R8, R9, R12, c[0x0][0x170] ;  /* 0x00005c000908c625 */ /* 0x000fc400078e020c */
[----:B------:R0:W2:Y:S02]  /*0580*/  LDG.E.CONSTANT R6, [R22.64+0x8] ;  /* 0x0000080416067981 */ /* 0x0000a4000c1e9900 */
[-C--:B------:R-:W-:Y:S02]  /*0590*/  @!P1 IMAD.WIDE R10, R13, R12.reuse, c[0x0][0x170] ;  /* 0x00005c000d0a9625 */ /* 0x080fe400078e020c */
[----:B------:R0:W2:Y:S02]  /*05a0*/  LDG.E.CONSTANT R7, [R22.64+0xc] ;  /* 0x00000c0416077981 */ /* 0x0000a4000c1e9900 */
[----:B------:R-:W-:Y:S02]  /*05b0*/  @!P2 IMAD.WIDE R12, R55, R12, c[0x0][0x170] ;  /* 0x00005c00370ca625 */ /* 0x000fe400078e020c */
[----:B------:R1:W3:Y:S04]  /*05c0*/  @!P0 LDG.E.CONSTANT R18, [R18.64] ;  /* 0x0000000412128981 */ /* 0x0002e8000c1e9900 */
[----:B------:R4:W5:Y:S04]  /*05d0*/  @!P3 LDG.E.CONSTANT R14, [R14.64] ;  /* 0x000000040e0eb981 */ /* 0x000968000c1e9900 */
[----:B------:R1:W5:Y:S04]  /*05e0*/  @!P4 LDG.E.CONSTANT R8, [R8.64] ;  /* 0x000000040808c981 */ /* 0x000368000c1e9900 */
[----:B------:R-:W5:Y:S04]  /*05f0*/  @!P1 LDG.E.CONSTANT R10, [R10.64] ;  /* 0x000000040a0a9981 */ /* 0x000f68000c1e9900 */
[----:B------:R-:W5:Y:S01]  /*0600*/  @!P2 LDG.E.CONSTANT R12, [R12.64] ;  /* 0x000000040c0ca981 */ /* 0x000f62000c1e9900 */
[----:B0-----:R-:W-:-:S02]  /*0610*/  SHF.L.U32 R23, R53, 0x2, RZ ;  /* 0x0000000235177819 */ /* 0x001fc400000006ff */
[CC--:B------:R-:W-:Y:S02]  /*0620*/  @!P0 LEA R55, R0.reuse, R49.reuse, 0x7 ;  /* 0x0000003100378211 */ /* 0x0c0fe400078e38ff */
[CC--:B------:R-:W-:Y:S01]  /*0630*/  @!P3 LEA R57, R0.reuse, R49.reuse, 0x7 ;  /* 0x000000310039b211 */ /* 0x0c0fe200078e38ff */
[C---:B------:R-:W-:Y:S01]  /*0640*/  IMAD R16, R0.reuse, 0x70, R23 ;  /* 0x0000007000107824 */ /* 0x040fe200078e0217 */
[CC--:B-1----:R-:W-:Y:S02]  /*0650*/  @!P4 LEA R19, R0.reuse, R49.reuse, 0x7 ;  /* 0x000000310013c211 */ /* 0x0c2fe400078e38ff */
[CC--:B----4-:R-:W-:Y:S02]  /*0660*/  @!P1 LEA R15, R0.reuse, R49.reuse, 0x7 ;  /* 0x00000031000f9211 */ /* 0x0d0fe400078e38ff */
[C---:B------:R-:W-:Y:S02]  /*0670*/  @!P2 LEA R9, R0.reuse, R49, 0x7 ;  /* 0x000000310009a211 */ /* 0x040fe400078e38ff */
[----:B------:R-:W-:-:S02]  /*0680*/  LEA R49, R0, 0xe00, 0x6 ;  /* 0x00000e0000317811 */ /* 0x000fc400078e30ff */
[----:B------:R-:W-:Y:S02]  /*0690*/  MOV R48, 0x800 ;  /* 0x0000080000307802 */ /* 0x000fe40000000f00 */
[----:B------:R-:W-:Y:S02]  /*06a0*/  IADD3 R50, R23, 0xe0, RZ ;  /* 0x000000e017327810 */ /* 0x000fe40007ffe0ff */
[----:B------:R-:W-:Y:S01]  /*06b0*/  IADD3 R49, R49, 0x800, RZ ;  /* 0x0000080031317810 */ /* 0x000fe20007ffe0ff */
[----:B--2---:R0:W-:Y:S04]  /*06c0*/  STS.128 [R16.X4], R4 ;  /* 0x0000000410007388 */ /* 0x0041e80000004c00 */
[----:B---3--:R0:W-:Y:S04]  /*06d0*/  @!P0 STS [R55.X4+0xe00], R18 ;  /* 0x000e001237008388 */ /* 0x0081e80000004800 */
[----:B-----5:R0:W-:Y:S04]  /*06e0*/  @!P3 STS [R57.X4+0xe04], R14 ;  /* 0x000e040e3900b388 */ /* 0x0201e80000004800 */
[----:B------:R0:W-:Y:S04]  /*06f0*/  @!P4 STS [R19.X4+0xe08], R8 ;  /* 0x000e08081300c388 */ /* 0x0001e80000004800 */
[----:B------:R0:W-:Y:S04]  /*0700*/  @!P1 STS [R15.X4+0xe0c], R10 ;  /* 0x000e0c0a0f009388 */ /* 0x0001e80000004800 */
[----:B------:R0:W-:Y:S04]  /*0710*/  @!P2 STS [R9.X4+0xe10], R12 ;  /* 0x000e100c0900a388 */ /* 0x0001e80000004800 */
[----:B------:R-:W-:Y:S06]  /*0720*/  BAR.SYNC.DEFER_BLOCKING 0x0 ;  /* 0x0000000000007b1d */ /* 0x000fec0000010000 */
.L_x_10:
[----:B------:R-:W-:Y:S01]  /*0730*/  LDS R42, [R50+-0xe0] ;  /* 0xffff2000322a7984 */ /* 0x000fe20000000800 */
[----:B------:R-:W-:-:S03]  /*0740*/  IADD3 R48, R48, 0x20, RZ ;  /* 0x0000002030307810 */ /* 0x000fc60007ffe0ff */
[----:B0-----:R-:W0:Y:S01]  /*0750*/  LDS.128 R8, [R49+-0x600] ;  /* 0xfffa000031087984 */ /* 0x001e220000000c00 */
[----:B------:R-:W-:-:S03]  /*0760*/  ISETP.NE.AND P0, PT, R48, 0x840, PT ;  /* 0x000008403000780c */ /* 0x000fc60003f05270 */
[----:B------:R-:W1:Y:S04]  /*0770*/  LDS.128 R4, [R49+-0x800] ;  /* 0xfff8000031047984 */ /* 0x000e680000000c00 */
[----:B------:R-:W2:Y:S04]  /*0780*/  LDS R40, [R50+-0x70] ;  /* 0xffff900032287984 */ /* 0x000ea80000000800 */
[----:B------:R-:W3:Y:S04]  /*0790*/  LDS.128 R12, [R49+-0x400] ;  /* 0xfffc0000310c7984 */ /* 0x000ee80000000c00 */
[----:B------:R-:W4:Y:S04]  /*07a0*/  LDS R36, [R50] ;  /* 0x0000000032247984 */ /* 0x000f280000000800 */
[----:B------:R-:W5:Y:S01]  /*07b0*/  LDS R38, [R50+0x70] ;  /* 0x0000700032267984 */ /* 0x000f620000000800 */
[----:B0-----:R-:W-:Y:S01]  /*07c0*/  FFMA R16, R42, R8, R25 ;  /* 0x000000082a107223 */ /* 0x001fe20000000019 */
[C---:B-1----:R-:W-:Y:S01]  /*07d0*/  FFMA R21, R4.reuse, R42, R21 ;  /* 0x0000002a04157223 */ /* 0x042fe20000000015 */
[-C--:B--2---:R-:W-:Y:S01]  /*07e0*/  FFMA R29, R4, R40.reuse, R29 ;  /* 0x00000028041d7223 */ /* 0x084fe2000000001d */
[----:B------:R-:W-:Y:S01]  /*07f0*/  FFMA R31, R8, R40, R31 ;  /* 0x00000028081f7223 */ /* 0x000fe2000000001f */
[----:B---3--:R-:W-:Y:S01]  /*0800*/  FFMA R25, R42, R12, R17 ;  /* 0x0000000c2a197223 */ /* 0x008fe20000000011 */
[----:B------:R-:W-:Y:S01]  /*0810*/  FFMA R27, R12, R40, R27 ;  /* 0x000000280c1b7223 */ /* 0x000fe2000000001b */
[C---:B----4-:R-:W-:Y:S01]  /*0820*/  FFMA R4, R36.reuse, R5, R21 ;  /* 0x0000000524047223 */ /* 0x050fe20000000015 */
[C---:B------:R-:W-:Y:S01]  /*0830*/  FFMA R8, R36.reuse, R9, R16 ;  /* 0x0000000924087223 */ /* 0x040fe20000000010 */
[----:B------:R-:W-:Y:S01]  /*0840*/  FFMA R12, R36, R13, R25 ;  /* 0x0000000d240c7223 */ /* 0x000fe20000000019 */
[----:B------:R-:W0:Y:S01]  /*0850*/  LDS.128 R16, [R49+-0x200] ;  /* 0xfffe000031107984 */ /* 0x000e220000000c00 */
[C---:B-----5:R-:W-:Y:S01]  /*0860*/  FFMA R5, R38.reuse, R5, R29 ;  /* 0x0000000526057223 */ /* 0x060fe2000000001d */
[C---:B------:R-:W-:Y:S01]  /*0870*/  FFMA R9, R38.reuse, R9, R31 ;  /* 0x0000000926097223 */ /* 0x040fe2000000001f */
[----:B------:R-:W-:Y:S01]  /*0880*/  FFMA R13, R38, R13, R27 ;  /* 0x0000000d260d7223 */ /* 0x000fe2000000001b */
[----:B------:R-:W1:Y:S04]  /*0890*/  LDS.128 R28, [R49+0x400] ;  /* 0x00040000311c7984 */ /* 0x000e680000000c00 */
[----:B------:R-:W2:Y:S04]  /*08a0*/  LDS.128 R24, [R49+0x200] ;  /* 0x0002000031187984 */ /* 0x000ea80000000c00 */
[----:B------:R-:W3:Y:S01]  /*08b0*/  LDS.128 R20, [R49] ;  /* 0x0000000031147984 */ /* 0x000ee20000000c00 */
[----:B0-----:R-:W-:Y:S01]  /*08c0*/  FFMA R55, R42, R16, R33 ;  /* 0x000000102a377223 */ /* 0x001fe20000000021 */
[----:B------:R-:W-:Y:S01]  /*08d0*/  FFMA R39, R16, R40, R39 ;  /* 0x0000002810277223 */ /* 0x000fe20000000027 */
[----:B-1----:R-:W-:Y:S01]  /*08e0*/  FFMA R46, R42, R28, R45 ;  /* 0x0000001c2a2e7223 */ /* 0x002fe2000000002d */
[----:B------:R-:W-:Y:S01]  /*08f0*/  FFMA R28, R28, R40, R34 ;  /* 0x000000281c1c7223 */ /* 0x000fe20000000022 */
[----:B------:R-:W-:Y:S01]  /*0900*/  LDS R45, [R50+0x150] ;  /* 0x00015000322d7984 */ /* 0x000fe20000000800 */
[----:B------:R-:W-:Y:S01]  /*0910*/  FFMA R55, R36, R17, R55 ;  /* 0x0000001124377223 */ /* 0x000fe20000000037 */
[----:B--2---:R-:W-:Y:S01]  /*0920*/  FFMA R44, R42, R24, R41 ;  /* 0x000000182a2c7223 */ /* 0x004fe20000000029 */
[----:B------:R-:W-:Y:S01]  /*0930*/  FFMA R24, R24, R40, R32 ;  /* 0x0000002818187223 */ /* 0x000fe20000000020 */
[----:B------:R-:W0:Y:S01]  /*0940*/  LDS R41, [R50+0xe0] ;  /* 0x0000e00032297984 */ /* 0x000e220000000800 */
[----:B------:R-:W-:Y:S01]  /*0950*/  FFMA R57, R36, R29, R46 ;  /* 0x0000001d24397223 */ /* 0x000fe2000000002e */
[----:B---3--:R-:W-:Y:S01]  /*0960*/  FFMA R16, R42, R20, R35 ;  /* 0x000000142a107223 */ /* 0x008fe20000000023 */
[----:B------:R-:W-:Y:S01]  /*0970*/  FFMA R20, R20, R40, R47 ;  /* 0x0000002814147223 */ /* 0x000fe2000000002f */
[----:B------:R-:W1:Y:S01]  /*0980*/  LDS.128 R32, [R49+0x600] ;  /* 0x0006000031207984 */ /* 0x000e620000000c00 */
[-C--:B------:R-:W-:Y:S01]  /*0990*/  FFMA R47, R36, R25.reuse, R44 ;  /* 0x00000019242f7223 */ /* 0x080fe2000000002c */
[C---:B------:R-:W-:Y:S01]  /*09a0*/  FFMA R25, R38.reuse, R25, R24 ;  /* 0x0000001926197223 */ /* 0x040fe20000000018 */
[C---:B------:R-:W-:Y:S01]  /*09b0*/  FFMA R39, R38.reuse, R17, R39 ;  /* 0x0000001126277223 */ /* 0x040fe20000000027 */
[----:B------:R-:W-:Y:S01]  /*09c0*/  FFMA R29, R38, R29, R28 ;  /* 0x0000001d261d7223 */ /* 0x000fe2000000001c */
[C---:B0-----:R-:W-:Y:S01]  /*09d0*/  FFMA R17, R41.reuse, R6, R4 ;  /* 0x0000000629117223 */ /* 0x041fe20000000004 */
[C---:B------:R-:W-:Y:S01]  /*09e0*/  FFMA R28, R41.reuse, R10, R8 ;  /* 0x0000000a291c7223 */ /* 0x040fe20000000008 */
[----:B------:R-:W-:Y:S01]  /*09f0*/  FFMA R8, R41, R30, R57 ;  /* 0x0000001e29087223 */ /* 0x000fe20000000039 */
[----:B------:R-:W-:Y:S01]  /*0a00*/  FFMA R6, R45, R6, R5 ;  /* 0x000000062d067223 */ /* 0x000fe20000000005 */
[----:B-1----:R-:W-:Y:S01]  /*0a10*/  FFMA R42, R42, R32, R37 ;  /* 0x000000202a2a7223 */ /* 0x002fe20000000025 */
[----:B------:R-:W-:Y:S01]  /*0a20*/  FFMA R32, R32, R40, R43 ;  /* 0x0000002820207223 */ /* 0x000fe2000000002b */
[-C--:B------:R-:W-:Y:S01]  /*0a30*/  FFMA R43, R36, R21.reuse, R16 ;  /* 0x00000015242b7223 */ /* 0x080fe20000000010 */
[----:B------:R-:W-:Y:S01]  /*0a40*/  FFMA R37, R38, R21, R20 ;  /* 0x0000001526257223 */ /* 0x000fe20000000014 */
[-C--:B------:R-:W-:Y:S01]  /*0a50*/  FFMA R59, R36, R33.reuse, R42 ;  /* 0x00000021243b7223 */ /* 0x080fe2000000002a */
[----:B------:R-:W-:Y:S01]  /*0a60*/  FFMA R24, R38, R33, R32 ;  /* 0x0000002126187223 */ /* 0x000fe20000000020 */
[C---:B------:R-:W-:Y:S01]  /*0a70*/  FFMA R33, R41.reuse, R14, R12 ;  /* 0x0000000e29217223 */ /* 0x040fe2000000000c */
[----:B------:R-:W0:Y:S01]  /*0a80*/  LDS R16, [R50+0x1c0] ;  /* 0x0001c00032107984 */ /* 0x000e220000000800 */
[----:B------:R-:W-:Y:S01]  /*0a90*/  FFMA R21, R41, R18, R55 ;  /* 0x0000001229157223 */ /* 0x000fe20000000037 */
[----:B------:R-:W-:Y:S01]  /*0aa0*/  FFMA R10, R45, R10, R9 ;  /* 0x0000000a2d0a7223 */ /* 0x000fe20000000009 */
[C---:B------:R-:W-:Y:S01]  /*0ab0*/  FFMA R32, R41.reuse, R22, R43 ;  /* 0x0000001629207223 */ /* 0x040fe2000000002b */
[----:B------:R-:W1:Y:S01]  /*0ac0*/  LDS R12, [R50+0x230] ;  /* 0x00023000320c7984 */ /* 0x000e620000000800 */
[C---:B------:R-:W-:Y:S01]  /*0ad0*/  FFMA R20, R41.reuse, R26, R47 ;  /* 0x0000001a29147223 */ /* 0x040fe2000000002f */
[----:B------:R-:W-:Y:S01]  /*0ae0*/  FFMA R4, R41, R34, R59 ;  /* 0x0000002229047223 */ /* 0x000fe2000000003b */
[C---:B------:R-:W-:Y:S01]  /*0af0*/  FFMA R18, R45.reuse, R18, R39 ;  /* 0x000000122d127223 */ /* 0x040fe20000000027 */
[C---:B------:R-:W-:Y:S01]  /*0b00*/  FFMA R5, R45.reuse, R22, R37 ;  /* 0x000000162d057223 */ /* 0x040fe20000000025 */
[C---:B------:R-:W-:Y:S01]  /*0b10*/  FFMA R9, R45.reuse, R26, R25 ;  /* 0x0000001a2d097223 */ /* 0x040fe20000000019 */
[C---:B------:R-:W-:Y:S01]  /*0b20*/  FFMA R30, R45.reuse, R30, R29 ;  /* 0x0000001e2d1e7223 */ /* 0x040fe2000000001d */
[C---:B------:R-:W-:Y:S01]  /*0b30*/  FFMA R14, R45.reuse, R14, R13 ;  /* 0x0000000e2d0e7223 */ /* 0x040fe2000000000d */
[----:B------:R-:W-:Y:S01]  /*0b40*/  LDS R29, [R50+0x2a0] ;  /* 0x0002a000321d7984 */ /* 0x000fe20000000800 */
[----:B------:R-:W-:-:S03]  /*0b50*/  FFMA R34, R45, R34, R24 ;  /* 0x000000222d227223 */ /* 0x000fc60000000018 */
[----:B------:R-:W2:Y:S04]  /*0b60*/  LDS.128 R36, [R49+-0x7f0] ;  /* 0xfff8100031247984 */ /* 0x000ea80000000c00 */
[----:B------:R-:W3:Y:S04]  /*0b70*/  LDS R25, [R50+0x310] ;  /* 0x0003100032197984 */ /* 0x000ee80000000800 */
[----:B------:R-:W4:Y:S04]  /*0b80*/  LDS.128 R40, [R49+-0x5f0] ;  /* 0xfffa100031287984 */ /* 0x000f280000000c00 */
[----:B------:R-:W5:Y:S04]  /*0b90*/  LDS.128 R44, [R49+-0x3f0] ;  /* 0xfffc1000312c7984 */ /* 0x000f680000000c00 */
[----:B------:R-:W5:Y:S04]  /*0ba0*/  LDS R24, [R50+0x380] ;  /* 0x0003800032187984 */ /* 0x000f680000000800 */
[----:B------:R-:W5:Y:S01]  /*0bb0*/  LDS R26, [R50+0x3f0] ;  /* 0x0003f000321a7984 */ /* 0x000f620000000800 */
[C---:B0-----:R-:W-:Y:S01]  /*0bc0*/  FFMA R17, R16.reuse, R7, R17 ;  /* 0x0000000710117223 */ /* 0x041fe20000000011 */
[C---:B------:R-:W-:Y:S01]  /*0bd0*/  FFMA R13, R16.reuse, R11, R28 ;  /* 0x0000000b100d7223 */ /* 0x040fe2000000001c */
[C---:B------:R-:W-:Y:S01]  /*0be0*/  FFMA R54, R16.reuse, R15, R33 ;  /* 0x0000000f10367223 */ /* 0x040fe20000000021 */
[----:B------:R-:W-:Y:S01]  /*0bf0*/  FFMA R28, R16, R19, R21 ;  /* 0x00000013101c7223 */ /* 0x000fe20000000015 */
[C---:B-1----:R-:W-:Y:S01]  /*0c00*/  FFMA R6, R12.reuse, R7, R6 ;  /* 0x000000070c067223 */ /* 0x042fe20000000006 */
[C---:B------:R-:W-:Y:S01]  /*0c10*/  FFMA R11, R12.reuse, R11, R10 ;  /* 0x0000000b0c0b7223 */ /* 0x040fe2000000000a */
[----:B------:R-:W-:Y:S01]  /*0c20*/  FFMA R15, R12, R15, R14 ;  /* 0x0000000f0c0f7223 */ /* 0x000fe2000000000e */
[C---:B------:R-:W-:Y:S01]  /*0c30*/  FFMA R21, R16.reuse, R23, R32 ;  /* 0x0000001710157223 */ /* 0x040fe20000000020 */
[----:B------:R-:W-:Y:S01]  /*0c40*/  FFMA R33, R16, R35, R4 ;  /* 0x0000002310217223 */ /* 0x000fe20000000004 */
[----:B------:R-:W-:Y:S01]  /*0c50*/  FFMA R23, R12, R23, R5 ;  /* 0x000000170c177223 */ /* 0x000fe20000000005 */
[C---:B------:R-:W-:Y:S01]  /*0c60*/  FFMA R20, R16.reuse, R27, R20 ;  /* 0x0000001b10147223 */ /* 0x040fe20000000014 */
[----:B------:R-:W-:Y:S01]  /*0c70*/  FFMA R22, R16, R31, R8 ;  /* 0x0000001f10167223 */ /* 0x000fe20000000008 */
[C---:B------:R-:W-:Y:S01]  /*0c80*/  FFMA R32, R12.reuse, R19, R18 ;  /* 0x000000130c207223 */ /* 0x040fe20000000012 */
[C---:B------:R-:W-:Y:S01]  /*0c90*/  FFMA R27, R12.reuse, R27, R9 ;  /* 0x0000001b0c1b7223 */ /* 0x040fe20000000009 */
[C---:B------:R-:W-:Y:S01]  /*0ca0*/  FFMA R31, R12.reuse, R31, R30 ;  /* 0x0000001f0c1f7223 */ /* 0x040fe2000000001e */
[----:B------:R-:W-:Y:S01]  /*0cb0*/  FFMA R35, R12, R35, R34 ;  /* 0x000000230c237223 */ /* 0x000fe20000000022 */
[C---:B--2---:R-:W-:Y:S01]  /*0cc0*/  FFMA R17, R36.reuse, R29, R17 ;  /* 0x0000001d24117223 */ /* 0x044fe20000000011 */
[-C--:B---3--:R-:W-:Y:S01]  /*0cd0*/  FFMA R5, R36, R25.reuse, R6 ;  /* 0x0000001924057223 */ /* 0x088fe20000000006 */
[C---:B----4-:R-:W-:Y:S01]  /*0ce0*/  FFMA R4, R29.reuse, R40, R13 ;  /* 0x000000281d047223 */ /* 0x050fe2000000000d */
[-C--:B------:R-:W-:Y:S01]  /*0cf0*/  FFMA R11, R40, R25.reuse, R11 ;  /* 0x00000019280b7223 */ /* 0x080fe2000000000b */
[C---:B-----5:R-:W-:Y:S01]  /*0d00*/  FFMA R59, R29.reuse, R44, R54 ;  /* 0x0000002c1d3b7223 */ /* 0x060fe20000000036 */
[----:B------:R-:W-:Y:S01]  /*0d10*/  FFMA R15, R44, R25, R15 ;  /* 0x000000192c0f7223 */ /* 0x000fe2000000000f */
[C---:B------:R-:W-:Y:S01]  /*0d20*/  FFMA R55, R24.reuse, R37, R17 ;  /* 0x0000002518377223 */ /* 0x040fe20000000011 */
[C---:B------:R-:W-:Y:S01]  /*0d30*/  FFMA R57, R24.reuse, R41, R4 ;  /* 0x0000002918397223 */ /* 0x040fe20000000004 */
[----:B------:R-:W-:Y:S01]  /*0d40*/  FFMA R59, R24, R45, R59 ;  /* 0x0000002d183b7223 */ /* 0x000fe2000000003b */
[----:B------:R-:W0:Y:S01]  /*0d50*/  LDS.128 R16, [R49+0x410] ;  /* 0x0004100031107984 */ /* 0x000e220000000c00 */
[C---:B------:R-:W-:Y:S01]  /*0d60*/  FFMA R37, R26.reuse, R37, R5 ;  /* 0x000000251a257223 */ /* 0x040fe20000000005 */
[C---:B------:R-:W-:Y:S01]  /*0d70*/  FFMA R41, R26.reuse, R41, R11 ;  /* 0x000000291a297223 */ /* 0x040fe2000000000b */
[----:B------:R-:W-:Y:S01]  /*0d80*/  FFMA R45, R26, R45, R15 ;  /* 0x0000002d1a2d7223 */ /* 0x000fe2000000000f */
[----:B------:R-:W1:Y:S04]  /*0d90*/  LDS.128 R4, [R49+-0x1f0] ;  /* 0xfffe100031047984 */ /* 0x000e680000000c00 */
[----:B------:R-:W2:Y:S04]  /*0da0*/  LDS.128 R8, [R49+0x10] ;  /* 0x0000100031087984 */ /* 0x000ea80000000c00 */
[----:B------:R-:W3:Y:S01]  /*0db0*/  LDS.128 R12, [R49+0x210] ;  /* 0x00021000310c7984 */ /* 0x000ee20000000c00 */
[-C--:B0-----:R-:W-:Y:S01]  /*0dc0*/  FFMA R31, R16, R25.reuse, R31 ;  /* 0x00000019101f7223 */ /* 0x081fe2000000001f */
[----:B-1----:R-:W-:Y:S01]  /*0dd0*/  FFMA R61, R29, R4, R28 ;  /* 0x000000041d3d7223 */ /* 0x002fe2000000001c */
[----:B------:R-:W-:-:S02]  /*0de0*/  FFMA R63, R4, R25, R32 ;  /* 0x00000019043f7223 */ /* 0x000fc40000000020 */
[----:B------:R-:W-:Y:S01]  /*0df0*/  FFMA R31, R26, R17, R31 ;  /* 0x000000111a1f7223 */ /* 0x000fe2000000001f */
[C---:B--2---:R-:W-:Y:S01]  /*0e00*/  FFMA R4, R29.reuse, R8, R21 ;  /* 0x000000081d047223 */ /* 0x044fe20000000015 */
[----:B------:R-:W-:Y:S01]  /*0e10*/  FFMA R8, R8, R25, R23 ;  /* 0x0000001908087223 */ /* 0x000fe20000000017 */
[-C--:B------:R-:W-:Y:S01]  /*0e20*/  FFMA R61, R24, R5.reuse, R61 ;  /* 0x00000005183d7223 */ /* 0x080fe2000000003d */
[----:B------:R-:W-:Y:S01]  /*0e30*/  FFMA R63, R26, R5, R63 ;  /* 0x000000051a3f7223 */ /* 0x000fe2000000003f */
[C---:B---3--:R-:W-:Y:S01]  /*0e40*/  FFMA R28, R29.reuse, R12, R20 ;  /* 0x0000000c1d1c7223 */ /* 0x048fe20000000014 */
[----:B------:R-:W-:Y:S01]  /*0e50*/  FFMA R27, R12, R25, R27 ;  /* 0x000000190c1b7223 */ /* 0x000fe2000000001b */
[----:B------:R-:W-:Y:S01]  /*0e60*/  FFMA R12, R29, R16, R22 ;  /* 0x000000101d0c7223 */ /* 0x000fe20000000016 */
[----:B------:R-:W-:Y:S01]  /*0e70*/  FFMA R5, R24, R9, R4 ;  /* 0x0000000918057223 */ /* 0x000fe20000000004 */
[----:B------:R0:W1:Y:S01]  /*0e80*/  LDS.128 R20, [R49+0x610] ;  /* 0x0006100031147984 */ /* 0x0000620000000c00 */
[C---:B------:R-:W-:Y:S01]  /*0e90*/  FFMA R27, R26.reuse, R13, R27 ;  /* 0x0000000d1a1b7223 */ /* 0x040fe2000000001b */
[----:B------:R-:W-:-:S02]  /*0ea0*/  FFMA R9, R26, R9, R8 ;  /* 0x000000091a097223 */ /* 0x000fc40000000008 */
[----:B------:R-:W-:Y:S01]  /*0eb0*/  LDS R16, [R50+0x5b0] ;  /* 0x0005b00032107984 */ /* 0x000fe20000000800 */
[----:B0-----:R-:W-:Y:S01]  /*0ec0*/  IADD3 R49, R49, 0x20, RZ ;  /* 0x0000002031317810 */ /* 0x001fe20007ffe0ff */
[----:B-1----:R-:W-:Y:S01]  /*0ed0*/  FFMA R30, R29, R20, R33 ;  /* 0x000000141d1e7223 */ /* 0x002fe20000000021 */
[----:B------:R-:W-:Y:S01]  /*0ee0*/  FFMA R35, R20, R25, R35 ;  /* 0x0000001914237223 */ /* 0x000fe20000000023 */
[----:B------:R-:W0:Y:S01]  /*0ef0*/  LDS R29, [R50+0x460] ;  /* 0x00046000321d7984 */ /* 0x000e220000000800 */
[C---:B------:R-:W-:Y:S01]  /*0f00*/  FFMA R33, R24.reuse, R13, R28 ;  /* 0x0000000d18217223 */ /* 0x040fe2000000001c */
[C---:B------:R-:W-:Y:S01]  /*0f10*/  FFMA R13, R24.reuse, R17, R12 ;  /* 0x00000011180d7223 */ /* 0x040fe2000000000c */
[-C--:B------:R-:W-:Y:S01]  /*0f20*/  FFMA R17, R24, R21.reuse, R30 ;  /* 0x0000001518117223 */ /* 0x080fe2000000001e */
[----:B------:R-:W1:Y:S01]  /*0f30*/  LDS R25, [R50+0x4d0] ;  /* 0x0004d00032197984 */ /* 0x000e620000000800 */
[----:B------:R-:W-:-:S03]  /*0f40*/  FFMA R35, R26, R21, R35 ;  /* 0x000000151a237223 */ /* 0x000fc60000000023 */
[----:B------:R2:W3:Y:S02]  /*0f50*/  LDS R20, [R50+0x540] ;  /* 0x0005400032147984 */ /* 0x0004e40000000800 */
[----:B--2---:R-:W-:Y:S01]  /*0f60*/  IADD3 R50, R50, 0x700, RZ ;  /* 0x0000070032327810 */ /* 0x004fe20007ffe0ff */
[C---:B0-----:R-:W-:Y:S01]  /*0f70*/  FFMA R55, R29.reuse, R38, R55 ;  /* 0x000000261d377223 */ /* 0x041fe20000000037 */
[C---:B------:R-:W-:Y:S01]  /*0f80*/  FFMA R4, R29.reuse, R42, R57 ;  /* 0x0000002a1d047223 */ /* 0x040fe20000000039 */
[C---:B------:R-:W-:Y:S01]  /*0f90*/  FFMA R8, R29.reuse, R46, R59 ;  /* 0x0000002e1d087223 */ /* 0x040fe2000000003b */
[C---:B------:R-:W-:Y:S01]  /*0fa0*/  FFMA R12, R29.reuse, R6, R61 ;  /* 0x000000061d0c7223 */ /* 0x040fe2000000003d */
[C---:B------:R-:W-:Y:S01]  /*0fb0*/  FFMA R24, R29.reuse, R10, R5 ;  /* 0x0000000a1d187223 */ /* 0x040fe20000000005 */
[C---:B------:R-:W-:Y:S01]  /*0fc0*/  FFMA R26, R29.reuse, R14, R33 ;  /* 0x0000000e1d1a7223 */ /* 0x040fe20000000021 */
[C---:B------:R-:W-:Y:S01]  /*0fd0*/  FFMA R28, R29.reuse, R18, R13 ;  /* 0x000000121d1c7223 */ /* 0x040fe2000000000d */
[----:B------:R-:W-:Y:S01]  /*0fe0*/  FFMA R30, R29, R22, R17 ;  /* 0x000000161d1e7223 */ /* 0x000fe20000000011 */
[C---:B-1----:R-:W-:Y:S01]  /*0ff0*/  FFMA R29, R25.reuse, R38, R37 ;  /* 0x00000026191d7223 */ /* 0x042fe20000000025 */
[C---:B------:R-:W-:Y:S01]  /*1000*/  FFMA R42, R25.reuse, R42, R41 ;  /* 0x0000002a192a7223 */ /* 0x040fe20000000029 */
[C---:B------:R-:W-:Y:S01]  /*1010*/  FFMA R46, R25.reuse, R46, R45 ;  /* 0x0000002e192e7223 */ /* 0x040fe2000000002d */
[C---:B------:R-:W-:Y:S01]  /*1020*/  FFMA R6, R25.reuse, R6, R63 ;  /* 0x0000000619067223 */ /* 0x040fe2000000003f */
[C---:B------:R-:W-:Y:S01]  /*1030*/  FFMA R10, R25.reuse, R10, R9 ;  /* 0x0000000a190a7223 */ /* 0x040fe20000000009 */
[C---:B------:R-:W-:Y:S01]  /*1040*/  FFMA R14, R25.reuse, R14, R27 ;  /* 0x0000000e190e7223 */ /* 0x040fe2000000001b */
[C---:B------:R-:W-:Y:S01]  /*1050*/  FFMA R18, R25.reuse, R18, R31 ;  /* 0x0000001219127223 */ /* 0x040fe2000000001f */
[----:B------:R-:W-:Y:S01]  /*1060*/  FFMA R22, R25, R22, R35 ;  /* 0x0000001619167223 */ /* 0x000fe20000000023 */
[C---:B---3--:R-:W-:Y:S01]  /*1070*/  FFMA R21, R20.reuse, R39, R55 ;  /* 0x0000002714157223 */ /* 0x048fe20000000037 */
[C---:B------:R-:W-:Y:S01]  /*1080*/  FFMA R25, R20.reuse, R43, R4 ;  /* 0x0000002b14197223 */ /* 0x040fe20000000004 */
[----:B------:R-:W-:Y:S01]  /*1090*/  FFMA R17, R20, R47, R8 ;  /* 0x0000002f14117223 */ /* 0x000fe20000000008 */
[C---:B------:R-:W-:Y:S01]  /*10a0*/  FFMA R29, R16.reuse, R39, R29 ;  /* 0x00000027101d7223 */ /* 0x040fe2000000001d */
[C---:B------:R-:W-:Y:S01]  /*10b0*/  FFMA R31, R16.reuse, R43, R42 ;  /* 0x0000002b101f7223 */ /* 0x040fe2000000002a */
[----:B------:R-:W-:Y:S01]  /*10c0*/  FFMA R27, R16, R47, R46 ;  /* 0x0000002f101b7223 */ /* 0x000fe2000000002e */
[C---:B------:R-:W-:Y:S01]  /*10d0*/  FFMA R33, R20.reuse, R7, R12 ;  /* 0x0000000714217223 */ /* 0x040fe2000000000c */
[C---:B------:R-:W-:Y:S01]  /*10e0*/  FFMA R35, R20.reuse, R11, R24 ;  /* 0x0000000b14237223 */ /* 0x040fe20000000018 */
        /* <DEDUP_REMOVED lines=8> */
[----:B------:R-:W-:Y:S05]  /*1170*/  @P0 BRA `(.L_x_10) ;  /* 0xfffff5b000000947 */ /* 0x000fea000383ffff */
[----:B------:R-:W-:-:S04]  /*1180*/  IADD3 R51, R51, 0x1, RZ ;  /* 0x0000000133337810 */ /* 0x000fc80007ffe0ff */
[----:B------:R-:W-:-:S13]  /*1190*/  ISETP.GE.U32.AND P0, PT, R51, 0x4, PT ;  /* 0x000000043300780c */ /* 0x000fda0003f06070 */
[----:B------:R-:W-:Y:S01]  /*11a0*/  @P0 CALL.REL.NOINC `(.L_x_11) ;  /* 0x0000001000000944 */ /* 0x000fe20003c00000 */
[----:B------:R-:W-:Y:S05]  /*11b0*/  BRA `(.L_x_12) ;  /* 0xfffff00000007947 */ /* 0x000fea000383ffff */
.L_x_11:
[----:B------:R-:W-:-:S05]  /*11c0*/  MOV R2, 0x4 ;  /* 0x0000000400027802 */ /* 0x000fca0000000f00 */
[----:B------:R-:W-:-:S05]  /*11d0*/  IMAD.WIDE R4, R0, R2, c[0x0][0x178] ;  /* 0x00005e0000047625 */ /* 0x000fca00078e0202 */
[----:B------:R-:W2:Y:S04]  /*11e0*/  LDG.E.CONSTANT R10, [R4.64] ;  /* 0x00000004040a7981 */ /* 0x000ea8000c1e9900 */
[----:B------:R-:W3:Y:S04]  /*11f0*/  LDG.E.CONSTANT R12, [R4.64+0x20] ;  /* 0x00002004040c7981 */ /* 0x000ee8000c1e9900 */
[----:B------:R0:W4:Y:S04]  /*1200*/  LDG.E.CONSTANT R16, [R4.64+0x60] ;  /* 0x0000600404107981 */ /* 0x000128000c1e9900 */
[----:B------:R0:W5:Y:S04]  /*1210*/  LDG.E.CONSTANT R18, [R4.64+0x80] ;  /* 0x0000800404127981 */ /* 0x000168000c1e9900 */
[----:B------:R0:W5:Y:S04]  /*1220*/  LDG.E.CONSTANT R14, [R4.64+0x40] ;  /* 0x00004004040e7981 */ /* 0x000168000c1e9900 */
[----:B------:R0:W5:Y:S04]  /*1230*/  LDG.E.CONSTANT R7, [R4.64+0xa0] ;  /* 0x0000a00404077981 */ /* 0x000168000c1e9900 */
[----:B------:R0:W5:Y:S04]  /*1240*/  LDG.E.CONSTANT R6, [R4.64+0xc0] ;  /* 0x0000c00404067981 */ /* 0x000168000c1e9900 */
[----:B------:R0:W5:Y:S01]  /*1250*/  LDG.E.CONSTANT R8, [R4.64+0xe0] ;  /* 0x0000e00404087981 */ /* 0x000162000c1e9900 */
[----:B------:R-:W-:-:S04]  /*1260*/  IMAD R3, R3, 0x38, R53 ;  /* 0x0000003803037824 */ /* 0x000fc800078e0235 */
[----:B------:R-:W-:-:S04]  /*1270*/  IMAD R3, R0, 0xc40, R3 ;  /* 0x00000c4000037824 */ /* 0x000fc800078e0203 */
[----:B------:R-:W-:Y:S01]  /*1280*/  IMAD.WIDE R2, R3, R2, c[0x0][0x160] ;  /* 0x0000580003027625 */ /* 0x000fe200078e0202 */
[--C-:B--2---:R-:W-:Y:S01]  /*1290*/  FADD R21, R21, R10.reuse ;  /* 0x0000000a15157221 */ /* 0x104fe20000000000 */
[----:B------:R-:W-:Y:S01]  /*12a0*/  FADD R10, R29, R10 ;  /* 0x0000000a1d0a7221 */ /* 0x000fe20000000000 */
[--C-:B---3--:R-:W-:Y:S01]  /*12b0*/  FADD R25, R25, R12.reuse ;  /* 0x0000000c19197221 */ /* 0x108fe20000000000 */
[----:B------:R-:W-:-:S03]  /*12c0*/  FADD R12, R31, R12 ;  /* 0x0000000c1f0c7221 */ /* 0x000fc60000000000 */
[----:B0-----:R-:W-:Y:S01]  /*12d0*/  FMNMX R5, RZ, R10, !PT ;  /* 0x0000000aff057209 */ /* 0x001fe20007800000 */
[--C-:B----4-:R-:W-:Y:S01]  /*12e0*/  FADD R33, R33, R16.reuse ;  /* 0x0000001021217221 */ /* 0x110fe20000000000 */
[----:B------:R-:W-:Y:S01]  /*12f0*/  FADD R16, R39, R16 ;  /* 0x0000001027107221 */ /* 0x000fe20000000000 */
[----:B------:R-:W-:Y:S01]  /*1300*/  FMNMX R9, RZ, R12, !PT ;  /* 0x0000000cff097209 */ /* 0x000fe20007800000 */
[--C-:B-----5:R-:W-:Y:S01]  /*1310*/  FADD R35, R35, R18.reuse ;  /* 0x0000001223237221 */ /* 0x120fe20000000000 */
[----:B------:R-:W-:Y:S01]  /*1320*/  FADD R18, R47, R18 ;  /* 0x000000122f127221 */ /* 0x000fe20000000000 */
[----:B------:R0:W-:Y:S01]  /*1330*/  STG.E [R2.64+0x70], R5 ;  /* 0x0000700502007986 */ /* 0x0001e2000c101904 */
[----:B------:R-:W-:-:S03]  /*1340*/  FADD R17, R17, R14 ;  /* 0x0000000e11117221 */ /* 0x000fc60000000000 */
[----:B------:R1:W-:Y:S01]  /*1350*/  STG.E [R2.64+0x18870], R9 ;  /* 0x0188700902007986 */ /* 0x0003e2000c101904 */
[----:B------:R-:W-:Y:S01]  /*1360*/  FADD R14, R27, R14 ;  /* 0x0000000e1b0e7221 */ /* 0x000fe20000000000 */
[--C-:B------:R-:W-:Y:S01]  /*1370*/  FADD R41, R41, R7.reuse ;  /* 0x0000000729297221 */ /* 0x100fe20000000000 */
[----:B------:R-:W-:Y:S01]  /*1380*/  FADD R7, R32, R7 ;  /* 0x0000000720077221 */ /* 0x000fe20000000000 */
[--C-:B------:R-:W-:Y:S01]  /*1390*/  FADD R45, R45, R6.reuse ;  /* 0x000000062d2d7221 */ /* 0x100fe20000000000 */
[----:B------:R-:W-:Y:S01]  /*13a0*/  FADD R6, R34, R6 ;  /* 0x0000000622067221 */ /* 0x000fe20000000000 */
[----:B0-----:R-:W-:Y:S01]  /*13b0*/  FMNMX R5, RZ, R16, !PT ;  /* 0x00000010ff057209 */ /* 0x001fe20007800000 */
[--C-:B------:R-:W-:Y:S01]  /*13c0*/  FADD R37, R37, R8.reuse ;  /* 0x0000000825257221 */ /* 0x100fe20000000000 */
[----:B------:R-:W-:Y:S01]  /*13d0*/  FADD R8, R43, R8 ;  /* 0x000000082b087221 */ /* 0x000fe20000000000 */
[----:B-1----:R-:W-:Y:S02]  /*13e0*/  FMNMX R9, RZ, R18, !PT ;  /* 0x00000012ff097209 */ /* 0x002fe40007800000 */
[----:B------:R0:W-:Y:S01]  /*13f0*/  STG.E [R2.64+0x49870], R5 ;  /* 0x0498700502007986 */ /* 0x0001e2000c101904 */
[----:B------:R-:W-:-:S02]  /*1400*/  FMNMX R21, RZ, R21, !PT ;  /* 0x00000015ff157209 */ /* 0x000fc40007800000 */
[----:B------:R-:W-:Y:S01]  /*1410*/  FMNMX R25, RZ, R25, !PT ;  /* 0x00000019ff197209 */ /* 0x000fe20007800000 */
[----:B------:R1:W-:Y:S01]  /*1420*/  STG.E [R2.64+0x62070], R9 ;  /* 0x0620700902007986 */ /* 0x0003e2000c101904 */
[----:B------:R-:W-:Y:S02]  /*1430*/  FMNMX R17, RZ, R17, !PT ;  /* 0x00000011ff117209 */ /* 0x000fe40007800000 */
[----:B------:R-:W-:Y:S02]  /*1440*/  FMNMX R11, RZ, R14, !PT ;  /* 0x0000000eff0b7209 */ /* 0x000fe40007800000 */
[----:B------:R-:W-:Y:S02]  /*1450*/  FMNMX R33, RZ, R33, !PT ;  /* 0x00000021ff217209 */ /* 0x000fe40007800000 */
[----:B------:R-:W-:Y:S02]  /*1460*/  FMNMX R35, RZ, R35, !PT ;  /* 0x00000023ff237209 */ /* 0x000fe40007800000 */
[----:B------:R-:W-:-:S02]  /*1470*/  FMNMX R41, RZ, R41, !PT ;  /* 0x00000029ff297209 */ /* 0x000fc40007800000 */
[----:B------:R-:W-:Y:S02]  /*1480*/  FMNMX R7, RZ, R7, !PT ;  /* 0x00000007ff077209 */ /* 0x000fe40007800000 */
[----:B------:R-:W-:Y:S02]  /*1490*/  FMNMX R45, RZ, R45, !PT ;  /* 0x0000002dff2d7209 */ /* 0x000fe40007800000 */
[----:B0-----:R-:W-:Y:S02]  /*14a0*/  FMNMX R5, RZ, R6, !PT ;  /* 0x00000006ff057209 */ /* 0x001fe40007800000 */
[----:B------:R-:W-:Y:S02]  /*14b0*/  FMNMX R37, RZ, R37, !PT ;  /* 0x00000025ff257209 */ /* 0x000fe40007800000 */
[----:B-1----:R-:W-:Y:S01]  /*14c0*/  FMNMX R9, RZ, R8, !PT ;  /* 0x00000008ff097209 */ /* 0x002fe20007800000 */
[----:B------:R-:W-:Y:S04]  /*14d0*/  STG.E [R2.64], R21 ;  /* 0x0000001502007986 */ /* 0x000fe8000c101904 */
        /* <DEDUP_REMOVED lines=12> */
.L_x_13:
        /* <DEDUP_REMOVED lines=14> */
.L_x_117:


//--------------------- .text.tvmgen_default_fused_nn_max_pool2d_kernel --------------------------
	.section	.text.tvmgen_default_fused_nn_max_pool2d_kernel,"ax",@progbits
	.sectioninfo	@"SHI_REGISTERS=20"
	.align	128
        .global         tvmgen_default_fused_nn_max_pool2d_kernel
        .type           tvmgen_default_fused_nn_max_pool2d_kernel,@function
        .size           tvmgen_default_fused_nn_max_pool2d_kernel,(.L_x_118 - tvmgen_default_fused_nn_max_pool2d_kernel)
        .other          tvmgen_default_fused_nn_max_pool2d_kernel,@"STO_CUDA_ENTRY STV_DEFAULT"
tvmgen_default_fused_nn_max_pool2d_kernel:
.text.tvmgen_default_fused_nn_max_pool2d_kernel:
[----:B------:R-:W-:Y:S02]  /*0000*/  IMAD.MOV.U32 R1, RZ, RZ, c[0x0][0x28] ;  /* 0x00000a00ff017624 */ /* 0x000fe400078e00ff */
[----:B------:R-:W0:Y:S01]  /*0010*/  S2R R2, SR_TID.X ;  /* 0x0000000000027919 */ /* 0x000e220000002100 */
[----:B------:R-:W-:Y:S01]  /*0020*/  IMAD.MOV.U32 R17, RZ, RZ, 0x4 ;  /* 0x00000004ff117424 */ /* 0x000fe200078e00ff */
[----:B------:R-:W-:Y:S02]  /*0030*/  ULDC.64 UR4, c[0x0][0x118] ;  /* 0x0000460000047ab9 */ /* 0x000fe40000000a00 */
[----:B------:R-:W1:Y:S01]  /*0040*/  S2R R15, SR_CTAID.X ;  /* 0x00000000000f7919 */ /* 0x000e620000002500 */
[--C-:B0-----:R-:W-:Y:S01]  /*0050*/  SHF.R.S32.HI R4, RZ, 0x3, R2.reuse ;  /* 0x00000003ff047819 */ /* 0x101fe20000011402 */
[C---:B-1----:R-:W-:Y:S02]  /*0060*/  IMAD R3, R15.reuse, 0x10, R2 ;  /* 0x000000100f037824 */ /* 0x042fe400078e0202 */
[----:B------:R-:W-:Y:S02]  /*0070*/  IMAD.MOV.U32 R2, RZ, RZ, RZ ;  /* 0x000000ffff027224 */ /* 0x000fe400078e00ff */
[----:B------:R-:W-:-:S02]  /*0080*/  IMAD R5, R15, 0x80, R4 ;  /* 0x000000800f057824 */ /* 0x000fc400078e0204 */
[----:B------:R-:W-:-:S04]  /*0090*/  IMAD.HI R2, R3, -0x6db6db6d, R2 ;  /* 0x9249249303027827 */ /* 0x000fc800078e0202 */
[----:B------:R-:W-:Y:S01]  /*00a0*/  IMAD.HI R0, R5, 0x5397829d, RZ ;  /* 0x5397829d05007827 */ /* 0x000fe200078e02ff */
[----:B------:R-:W-:-:S03]  /*00b0*/  SHF.R.U32.HI R9, RZ, 0x1f, R2 ;  /* 0x0000001fff097819 */ /* 0x000fc60000011602 */
[----:B------:R-:W-:Y:S01]  /*00c0*/  IMAD.MOV.U32 R4, RZ, RZ, RZ ;  /* 0x000000ffff047224 */ /* 0x000fe200078e00ff */
[----:B------:R-:W-:Y:S02]  /*00d0*/  SHF.R.U32.HI R7, RZ, 0x1f, R0 ;  /* 0x0000001fff077819 */ /* 0x000fe40000011600 */
[----:B------:R-:W-:Y:S01]  /*00e0*/  LEA.HI.SX32 R9, R2, R9, 0x1b ;  /* 0x0000000902097211 */ /* 0x000fe200078fdaff */
[----:B------:R-:W-:Y:S01]  /*00f0*/  IMAD.HI R4, R5, -0x6db6db6d, R4 ;  /* 0x9249249305047827 */ /* 0x000fe200078e0204 */
[----:B------:R-:W-:Y:S02]  /*0100*/  LEA.HI.SX32 R7, R0, R7, 0x19 ;  /* 0x0000000700077211 */ /* 0x000fe400078fcaff */
[----:B------:R-:W-:Y:S01]  /*0110*/  MOV R0, 0xff7ffffd ;  /* 0xff7ffffd00007802 */ /* 0x000fe20000000f00 */
[----:B------:R-:W-:Y:S01]  /*0120*/  IMAD R9, R9, -0x38, R3 ;  /* 0xffffffc809097824 */ /* 0x000fe200078e0203 */
[----:B------:R-:W-:Y:S01]  /*0130*/  SHF.R.U32.HI R11, RZ, 0x1f, R4 ;  /* 0x0000001fff0b7819 */ /* 0x000fe20000011604 */
[----:B------:R-:W-:-:S02]  /*0140*/  IMAD R7, R7, -0x188, R5 ;  /* 0xfffffe7807077824 */ /* 0x000fc400078e0205 */
[----:B------:R-:W-:Y:S01]  /*0150*/  IMAD.MOV.U32 R2, RZ, RZ, -0x800003 ;  /* 0xff7ffffdff027424 */ /* 0x000fe200078e00ff */
[----:B------:R-:W-:Y:S02]  /*0160*/  LEA.HI.SX32 R4, R4, R11, 0x1e ;  /* 0x0000000b04047211 */ /* 0x000fe400078ff2ff */
[C---:B------:R-:W-:Y:S02]  /*0170*/  ISETP.GE.AND P0, PT, R9.reuse, 0x1, PT ;  /* 0x000000010900780c */ /* 0x040fe40003f06270 */
[----:B------:R-:W-:Y:S01]  /*0180*/  ISETP.GT.AND P1, PT, R9, -0x1, PT ;  /* 0xffffffff0900780c */ /* 0x000fe20003f24270 */
[----:B------:R-:W-:Y:S01]  /*0190*/  IMAD R4, R4, 0x70, R9 ;  /* 0x0000007004047824 */ /* 0x000fe200078e0209 */
[C---:B------:R-:W-:Y:S02]  /*01a0*/  ISETP.LT.OR P0, PT, R7.reuse, 0x7, !P0 ;  /* 0x000000070700780c */ /* 0x040fe40004701670 */
[C---:B------:R-:W-:Y:S01]  /*01b0*/  ISETP.GT.AND P3, PT, R7.reuse, 0x6, P1 ;  /* 0x000000060700780c */ /* 0x040fe20000f64270 */
[----:B------:R-:W-:Y:S01]  /*01c0*/  IMAD.SHL.U32 R4, R4, 0x2, RZ ;  /* 0x0000000204047824 */ /* 0x000fe200078e00ff */
[----:B------:R-:W-:-:S03]  /*01d0*/  ISETP.GT.AND P2, PT, R7, -0x7, PT ;  /* 0xfffffff90700780c */ /* 0x000fc60003f44270 */
[----:B------:R-:W-:Y:S01]  /*01e0*/  IMAD.WIDE R4, R4, R17, c[0x0][0x160] ;  /* 0x0000580004047625 */ /* 0x000fe200078e0211 */
[----:B------:R-:W-:Y:S02]  /*01f0*/  ISETP.GT.AND P2, PT, R9, RZ, P2 ;  /* 0x000000ff0900720c */ /* 0x000fe40001744270 */
[----:B------:R-:W-:Y:S01]  /*0200*/  ISETP.GT.AND P1, PT, R7, -0x7, P1 ;  /* 0xfffffff90700780c */ /* 0x000fe20000f24270 */
[----:B------:R-:W-:Y:S02]  /*0210*/  IMAD.MOV.U32 R8, RZ, RZ, -0x800003 ;  /* 0xff7ffffdff087424 */ /* 0x000fe400078e00ff */
[----:B------:R-:W2:Y:S01]  /*0220*/  @!P0 LDG.E.CONSTANT R2, [R4.64+-0x1c4] ;  /* 0xfffe3c0404028981 */ /* 0x000ea2000c1e9900 */
[----:B------:R-:W-:-:S03]  /*0230*/  IMAD.MOV.U32 R6, RZ, RZ, -0x800003 ;  /* 0xff7ffffdff067424 */ /* 0x000fc600078e00ff */
[----:B------:R-:W3:Y:S01]  /*0240*/  @P3 LDG.E.CONSTANT R0, [R4.64+-0x1c0] ;  /* 0xfffe400404003981 */ /* 0x000ee2000c1e9900 */
[----:B------:R-:W-:-:S03]  /*0250*/  IMAD.MOV.U32 R10, RZ, RZ, -0x800003 ;  /* 0xff7ffffdff0a7424 */ /* 0x000fc600078e00ff */
[----:B------:R-:W4:Y:S01]  /*0260*/  @P3 LDG.E.CONSTANT R8, [R4.64+-0x1bc] ;  /* 0xfffe440404083981 */ /* 0x000f22000c1e9900 */
[----:B------:R-:W-:-:S03]  /*0270*/  IMAD.MOV.U32 R9, RZ, RZ, -0x800003 ;  /* 0xff7ffffdff097424 */ /* 0x000fc600078e00ff */
[----:B------:R-:W5:Y:S01]  /*0280*/  @P2 LDG.E.CONSTANT R6, [R4.64+-0x4] ;  /* 0xfffffc0404062981 */ /* 0x000f62000c1e9900 */
[----:B------:R-:W-:-:S03]  /*0290*/  MOV R12, 0xff7ffffd ;  /* 0xff7ffffd000c7802 */ /* 0x000fc60000000f00 */
[----:B------:R-:W5:Y:S01]  /*02a0*/  @P1 LDG.E.CONSTANT R10, [R4.64] ;  /* 0x00000004040a1981 */ /* 0x000f62000c1e9900 */
[----:B------:R-:W-:-:S03]  /*02b0*/  IMAD.MOV.U32 R11, RZ, RZ, -0x800003 ;  /* 0xff7ffffdff0b7424 */ /* 0x000fc600078e00ff */
[----:B------:R-:W5:Y:S01]  /*02c0*/  @P1 LDG.E.CONSTANT R9, [R4.64+0x4] ;  /* 0x0000040404091981 */ /* 0x000f62000c1e9900 */
[----:B------:R-:W-:-:S03]  /*02d0*/  IMAD.MOV.U32 R13, RZ, RZ, -0x800003 ;  /* 0xff7ffffdff0d7424 */ /* 0x000fc600078e00ff */
[----:B------:R-:W5:Y:S04]  /*02e0*/  @P2 LDG.E.CONSTANT R12, [R4.64+0x1bc] ;  /* 0x0001bc04040c2981 */ /* 0x000f68000c1e9900 */
[----:B------:R-:W5:Y:S04]  /*02f0*/  @P1 LDG.E.CONSTANT R11, [R4.64+0x1c0] ;  /* 0x0001c004040b1981 */ /* 0x000f68000c1e9900 */
[----:B------:R-:W5:Y:S01]  /*0300*/  @P1 LDG.E.CONSTANT R13, [R4.64+0x1c4] ;  /* 0x0001c404040d1981 */ /* 0x000f62000c1e9900 */
[----:B--2---:R-:W-:Y:S01]  /*0310*/  FMNMX R7, R2, -3.40282306073709652508e+38, !PT ;  /* 0xff7ffffd02077809 */ /* 0x004fe20007800000 */
[----:B------:R-:W-:-:S03]  /*0320*/  IMAD R2, R15, 0x3f0, R3 ;  /* 0x000003f00f027824 */ /* 0x000fc600078e0203 */
[----:B---3--:R-:W-:Y:S01]  /*0330*/  FMNMX R7, R7, R0, !PT ;  /* 0x0000000007077209 */ /* 0x008fe20007800000 */
[----:B------:R-:W-:-:S03]  /*0340*/  IMAD.WIDE R2, R2, R17, c[0x0][0x168] ;  /* 0x00005a0002027625 */ /* 0x000fc600078e0211 */
[----:B----4-:R-:W-:-:S04]  /*0350*/  FMNMX R7, R7, R8, !PT ;  /* 0x0000000807077209 */ /* 0x010fc80007800000 */
[----:B-----5:R-:W-:-:S04]  /*0360*/  FMNMX R7, R7, R6, !PT ;  /* 0x0000000607077209 */ /* 0x020fc80007800000 */
[----:B------:R-:W-:-:S04]  /*0370*/  FMNMX R10, R7, R10, !PT ;  /* 0x0000000a070a7209 */ /* 0x000fc80007800000 */
[----:B------:R-:W-:-:S04]  /*0380*/  FMNMX R9, R10, R9, !PT ;  /* 0x000000090a097209 */ /* 0x000fc80007800000 */
[----:B------:R-:W-:-:S04]  /*0390*/  FMNMX R12, R9, R12, !PT ;  /* 0x0000000c090c7209 */ /* 0x000fc80007800000 */
[----:B------:R-:W-:-:S04]  /*03a0*/  FMNMX R12, R12, R11, !PT ;  /* 0x0000000b0c0c7209 */ /* 0x000fc80007800000 */
[----:B------:R-:W-:-:S05]  /*03b0*/  FMNMX R13, R12, R13, !PT ;  /* 0x0000000d0c0d7209 */ /* 0x000fca0007800000 */
[----:B------:R-:W-:Y:S01]  /*03c0*/  STG.E [R2.64], R13 ;  /* 0x0000000d02007986 */ /* 0x000fe2000c101904 */
[----:B------:R-:W-:Y:S05]  /*03d0*/  EXIT ;  /* 0x000000000000794d */ /* 0x000fea0003800000 */
.L_x_14:
        /* <DEDUP_REMOVED lines=10> */
.L_x_118:


//--------------------- .text.tvmgen_default_fused_nn_conv2d_add_2_kernel --------------------------
	.section	.text.tvmgen_default_fused_nn_conv2d_add_2_kernel,"ax",@progbits
	.sectionflags	@"SHF_BARRIERS=1"
	.sectioninfo	@"SHI_REGISTERS=56"
	.align	128
        .global         tvmgen_default_fused_nn_conv2d_add_2_kernel
        .type           tvmgen_default_fused_nn_conv2d_add_2_kernel,@function
        .size           tvmgen_default_fused_nn_conv2d_add_2_kernel,(.L_x_119 - tvmgen_default_fused_nn_conv2d_add_2_kernel)
        .other          tvmgen_default_fused_nn_conv2d_add_2_kernel,@"STO_CUDA_ENTRY STV_DEFAULT"
tvmgen_default_fused_nn_conv2d_add_2_kernel:
.text.tvmgen_default_fused_nn_conv2d_add_2_kernel:
[----:B------:R-:W-:Y:S02]  /*0000*/  MOV R1, c[0x0][0x28] ;  /* 0x00000a0000017a02 */ /* 0x000fe40000000f00 */
[----:B------:R-:W0:Y:S01]  /*0010*/  S2R R0, SR_TID.X ;  /* 0x0000000000007919 */ /* 0x000e220000002100 */
[----:B------:R-:W-:Y:S02]  /*0020*/  MOV R34, c[0x0][0x168] ;  /* 0x00005a0000227a02 */ /* 0x000fe40000000f00 */
[----:B------:R-:W-:Y:S01]  /*0030*/  MOV R35, c[0x0][0x16c] ;  /* 0x00005b0000237a02 */ /* 0x000fe20000000f00 */
[----:B------:R-:W1:Y:S01]  /*0040*/  S2R R3, SR_TID.Z ;  /* 0x0000000000037919 */ /* 0x000e620000002300 */
[----:B------:R-:W-:Y:S02]  /*0050*/  MOV R51, RZ ;  /* 0x000000ff00337202 */ /* 0x000fe40000000f00 */
[----:B------:R-:W-:Y:S01]  /*0060*/  MOV R38, RZ ;  /* 0x000000ff00267202 */ /* 0x000fe20000000f00 */
[----:B------:R-:W1:Y:S01]  /*0070*/  S2R R2, SR_CTAID.Z ;  /* 0x0000000000027919 */ /* 0x000e620000002700 */
[----:B------:R-:W-:Y:S02]  /*0080*/  MOV R53, RZ ;  /* 0x000000ff00357202 */ /* 0x000fe40000000f00 */
[----:B------:R-:W-:-:S02]  /*0090*/  MOV R40, RZ ;  /* 0x000000ff00287202 */ /* 0x000fc40000000f00 */
[----:B------:R-:W-:Y:S02]  /*00a0*/  MOV R27, RZ ;  /* 0x000000ff001b7202 */ /* 0x000fe40000000f00 */
[----:B------:R-:W-:Y:S02]  /*00b0*/  MOV R28, RZ ;  /* 0x000000ff001c7202 */ /* 0x000fe40000000f00 */
[----:B------:R-:W-:Y:S02]  /*00c0*/  MOV R25, RZ ;  /* 0x000000ff00197202 */ /* 0x000fe40000000f00 */
[----:B------:R-:W-:Y:S02]  /*00d0*/  MOV R42, RZ ;  /* 0x000000ff002a7202 */ /* 0x000fe40000000f00 */
[----:B------:R-:W-:Y:S01]  /*00e0*/  MOV R31, RZ ;  /* 0x000000ff001f7202 */ /* 0x000fe20000000f00 */
[C---:B0-----:R-:W-:Y:S01]  /*00f0*/  IMAD R5, R0.reuse, 0xc0, RZ ;  /* 0x000000c000057824 */ /* 0x041fe200078e02ff */
[C---:B------:R-:W-:Y:S01]  /*0100*/  LEA R23, R0.reuse, R0, 0x1 ;  /* 0x0000000000177211 */ /* 0x040fe200078e08ff */
[C---:B------:R-:W-:Y:S01]  /*0110*/  IMAD R12, R0.reuse, 0x6, RZ ;  /* 0x00000006000c7824 */ /* 0x040fe200078e02ff */
[----:B------:R-:W-:-:S02]  /*0120*/  SHF.L.U32 R4, R0, 0x1, RZ ;  /* 0x0000000100047819 */ /* 0x000fc400000006ff */
[----:B------:R-:W-:Y:S01]  /*0130*/  LOP3.LUT R7, R5, 0xfffffe00, RZ, 0xc0, !PT ;  /* 0xfffffe0005077812 */ /* 0x000fe200078ec0ff */
[C---:B------:R-:W-:Y:S01]  /*0140*/  IMAD.HI R5, R12.reuse, 0x4bda12f7, RZ ;  /* 0x4bda12f70c057827 */ /* 0x040fe200078e02ff */
[----:B------:R-:W-:Y:S02]  /*0150*/  IADD3 R9, R12, 0x1, RZ ;  /* 0x000000010c097810 */ /* 0x000fe40007ffe0ff */
[----:B-1----:R-:W-:Y:S01]  /*0160*/  LEA R8, R2, R3, 0x3 ;  /* 0x0000000302087211 */ /* 0x002fe200078e18ff */
[----:B------:R-:W-:Y:S01]  /*0170*/  IMAD.HI R43, R4, 0x38e38e39, RZ ;  /* 0x38e38e39042b7827 */ /* 0x000fe200078e02ff */
[----:B------:R-:W-:Y:S02]  /*0180*/  SHF.R.U32.HI R10, RZ, 0x1f, R5 ;  /* 0x0000001fff0a7819 */ /* 0x000fe40000011605 */
[----:B------:R-:W-:Y:S01]  /*0190*/  SHF.L.U32 R8, R8, 0xb, RZ ;  /* 0x0000000b08087819 */ /* 0x000fe200000006ff */
[----:B------:R-:W-:Y:S01]  /*01a0*/  IMAD.HI R13, R9, 0x4bda12f7, RZ ;  /* 0x4bda12f7090d7827 */ /* 0x000fe200078e02ff */
[----:B------:R-:W-:-:S02]  /*01b0*/  LEA.HI.SX32 R5, R5, R10, 0x1d ;  /* 0x0000000a05057211 */ /* 0x000fc400078feaff */
[----:B------:R-:W-:Y:S02]  /*01c0*/  IADD3 R10, R12, 0x2, RZ ;  /* 0x000000020c0a7810 */ /* 0x000fe40007ffe0ff */
[----:B------:R-:W-:Y:S02]  /*01d0*/  SHF.R.U32.HI R14, RZ, 0x1f, R13 ;  /* 0x0000001fff0e7819 */ /* 0x000fe4000001160d */
[----:B------:R-:W-:Y:S02]  /*01e0*/  LOP3.LUT R6, R23, 0x7, RZ, 0xc0, !PT ;  /* 0x0000000717067812 */ /* 0x000fe400078ec0ff */
[----:B------:R-:W-:Y:S01]  /*01f0*/  LEA.HI.SX32 R14, R13, R14, 0x1d ;  /* 0x0000000e0d0e7211 */ /* 0x000fe200078feaff */
[----:B------:R-:W-:Y:S01]  /*0200*/  IMAD.HI R13, R10, 0x4bda12f7, RZ ;  /* 0x4bda12f70a0d7827 */ /* 0x000fe200078e02ff */
[----:B------:R-:W-:Y:S02]  /*0210*/  IADD3 R11, R12, 0x3, RZ ;  /* 0x000000030c0b7810 */ /* 0x000fe40007ffe0ff */
[----:B------:R-:W-:Y:S01]  /*0220*/  IADD3 R32, R6, R8, R7 ;  /* 0x0000000806207210 */ /* 0x000fe20007ffe007 */
[----:B------:R-:W-:Y:S01]  /*0230*/  IMAD R14, R14, -0x1b, R9 ;  /* 0xffffffe50e0e7824 */ /* 0x000fe200078e0209 */
[----:B------:R-:W-:Y:S01]  /*0240*/  IADD3 R7, R12, 0x4, RZ ;  /* 0x000000040c077810 */ /* 0x000fe20007ffe0ff */
[----:B------:R-:W-:Y:S01]  /*0250*/  IMAD.HI R16, R11, 0x4bda12f7, RZ ;  /* 0x4bda12f70b107827 */ /* 0x000fe200078e02ff */
[----:B------:R-:W-:-:S02]  /*0260*/  IADD3 R15, R4, 0x1, RZ ;  /* 0x00000001040f7810 */ /* 0x000fc40007ffe0ff */
[----:B------:R-:W-:Y:S01]  /*0270*/  SHF.R.U32.HI R4, RZ, 0x1f, R13 ;  /* 0x0000001fff047819 */ /* 0x000fe2000001160d */
[----:B------:R-:W-:Y:S01]  /*0280*/  IMAD.HI R18, R7, 0x4bda12f7, RZ ;  /* 0x4bda12f707127827 */ /* 0x000fe200078e02ff */
[----:B------:R-:W-:Y:S02]  /*0290*/  SHF.R.S32.HI R6, RZ, 0x1, R43 ;  /* 0x00000001ff067819 */ /* 0x000fe4000001142b */
[----:B------:R-:W-:Y:S01]  /*02a0*/  LEA.HI.SX32 R13, R13, R4, 0x1d ;  /* 0x000000040d0d7211 */ /* 0x000fe200078feaff */
[----:B------:R-:W-:Y:S01]  /*02b0*/  IMAD.HI R4, R15, 0x4bda12f7, RZ ;  /* 0x4bda12f70f047827 */ /* 0x000fe200078e02ff */
[----:B------:R-:W-:Y:S02]  /*02c0*/  SHF.R.U32.HI R17, RZ, 0x1f, R16 ;  /* 0x0000001fff117819 */ /* 0x000fe40000011610 */
[----:B------:R-:W-:Y:S01]  /*02d0*/  LEA.HI R43, R43, R6, RZ, 0x1 ;  /* 0x000000062b2b7211 */ /* 0x000fe200078f08ff */
[----:B------:R-:W-:Y:S01]  /*02e0*/  IMAD.HI R49, R15, 0x38e38e39, RZ ;  /* 0x38e38e390f317827 */ /* 0x000fe200078e02ff */
[----:B------:R-:W-:-:S02]  /*02f0*/  IADD3 R23, R23, 0x2, RZ ;  /* 0x0000000217177810 */ /* 0x000fc40007ffe0ff */
[----:B------:R-:W-:Y:S01]  /*0300*/  IADD3 R6, R12, 0x5, RZ ;  /* 0x000000050c067810 */ /* 0x000fe20007ffe0ff */
[----:B------:R-:W-:Y:S01]  /*0310*/  IMAD R12, R5, -0x1b, R12 ;  /* 0xffffffe5050c7824 */ /* 0x000fe200078e020c */
[----:B------:R-:W-:Y:S01]  /*0320*/  SHF.R.U32.HI R19, RZ, 0x1f, R18 ;  /* 0x0000001fff137819 */ /* 0x000fe20000011612 */
[----:B------:R-:W-:Y:S01]  /*0330*/  IMAD R14, R3, 0x310, R14 ;  /* 0x00000310030e7824 */ /* 0x000fe200078e020e */
[----:B------:R-:W-:Y:S01]  /*0340*/  LEA.HI.SX32 R20, R16, R17, 0x1d ;  /* 0x0000001110147211 */ /* 0x000fe200078feaff */
[----:B------:R-:W-:Y:S01]  /*0350*/  IMAD.HI R21, R6, 0x4bda12f7, RZ ;  /* 0x4bda12f706157827 */ /* 0x000fe200078e02ff */
[----:B------:R-:W-:Y:S02]  /*0360*/  SHF.R.U32.HI R17, RZ, 0x1f, R4 ;  /* 0x0000001fff117819 */ /* 0x000fe40000011604 */
[----:B------:R-:W-:Y:S01]  /*0370*/  SHF.L.U32 R5, R23, 0x6, RZ ;  /* 0x0000000617057819 */ /* 0x000fe200000006ff */
[----:B------:R-:W-:Y:S01]  /*0380*/  IMAD R20, R20, -0x1b, R11 ;  /* 0xffffffe514147824 */ /* 0x000fe200078e020b */
[----:B------:R-:W-:Y:S01]  /*0390*/  LEA.HI.SX32 R22, R18, R19, 0x1d ;  /* 0x0000001312167211 */ /* 0x000fe200078feaff */
[C---:B------:R-:W-:Y:S01]  /*03a0*/  IMAD R12, R3.reuse, 0x310, R12 ;  /* 0x00000310030c7824 */ /* 0x040fe200078e020c */
[----:B------:R-:W-:Y:S01]  /*03b0*/  LEA.HI.SX32 R18, R4, R17, 0x1d ;  /* 0x0000001104127211 */ /* 0x000fe200078feaff */
[----:B------:R-:W-:Y:S01]  /*03c0*/  IMAD R20, R3, 0x310, R20 ;  /* 0x0000031003147824 */ /* 0x000fe200078e0214 */
[----:B------:R-:W-:Y:S01]  /*03d0*/  LOP3.LUT R17, R5, 0xfffffe00, RZ, 0xc0, !PT ;  /* 0xfffffe0005117812 */ /* 0x000fe200078ec0ff */
[----:B------:R-:W-:Y:S01]  /*03e0*/  IMAD R22, R22, -0x1b, R7 ;  /* 0xffffffe516167824 */ /* 0x000fe200078e0207 */
[----:B------:R-:W0:Y:S01]  /*03f0*/  S2R R5, SR_CTAID.Y ;  /* 0x0000000000057919 */ /* 0x000e220000002600 */
[----:B------:R-:W-:-:S02]  /*0400*/  SHF.R.U32.HI R16, RZ, 0x1f, R21 ;  /* 0x0000001fff107819 */ /* 0x000fc40000011615 */
[----:B------:R-:W-:Y:S01]  /*0410*/  IADD3 R4, R15, R0, RZ ;  /* 0x000000000f047210 */ /* 0x000fe20007ffe0ff */
[----:B------:R-:W-:Y:S01]  /*0420*/  IMAD R22, R3, 0x310, R22 ;  /* 0x0000031003167824 */ /* 0x000fe200078e0216 */
[----:B------:R-:W-:Y:S02]  /*0430*/  LEA.HI.SX32 R21, R21, R16, 0x1d ;  /* 0x0000001015157211 */ /* 0x000fe400078feaff */
[----:B------:R-:W-:Y:S02]  /*0440*/  SHF.R.S32.HI R16, RZ, 0x1, R49 ;  /* 0x00000001ff107819 */ /* 0x000fe40000011431 */
[C---:B------:R-:W-:Y:S01]  /*0450*/  SHF.L.U32 R15, R4.reuse, 0x6, RZ ;  /* 0x00000006040f7819 */ /* 0x040fe200000006ff */
[----:B------:R-:W-:Y:S01]  /*0460*/  IMAD R24, R21, -0x1b, R6 ;  /* 0xffffffe515187824 */ /* 0x000fe200078e0206 */
[----:B------:R-:W-:Y:S02]  /*0470*/  LEA.HI R49, R49, R16, RZ, 0x1 ;  /* 0x0000001031317211 */ /* 0x000fe400078f08ff */
[----:B------:R-:W-:Y:S01]  /*0480*/  LOP3.LUT R23, R23, 0x7, RZ, 0xc0, !PT ;  /* 0x0000000717177812 */ /* 0x000fe200078ec0ff */
[----:B------:R-:W-:Y:S01]  /*0490*/  IMAD R24, R3, 0x310, R24 ;  /* 0x0000031003187824 */ /* 0x000fe200078e0218 */
[----:B------:R-:W-:-:S02]  /*04a0*/  LOP3.LUT R16, R4, 0x7, RZ, 0xc0, !PT ;  /* 0x0000000704107812 */ /* 0x000fc400078ec0ff */
[----:B------:R-:W-:Y:S02]  /*04b0*/  LOP3.LUT R15, R15, 0xfffffe00, RZ, 0xc0, !PT ;  /* 0xfffffe000f0f7812 */ /* 0x000fe400078ec0ff */
[-C--:B------:R-:W-:Y:S02]  /*04c0*/  IADD3 R17, R23, R8.reuse, R17 ;  /* 0x0000000817117210 */ /* 0x080fe40007ffe011 */
[----:B------:R-:W-:Y:S01]  /*04d0*/  IADD3 R8, R16, R8, R15 ;  /* 0x0000000810087210 */ /* 0x000fe20007ffe00f */
[----:B------:R-:W-:Y:S01]  /*04e0*/  IMAD R16, R13, -0x1b, R10 ;  /* 0xffffffe50d107824 */ /* 0x000fe200078e020a */
[----:B------:R-:W-:Y:S01]  /*04f0*/  MOV R19, 0x4 ;  /* 0x0000000400137802 */ /* 0x000fe20000000f00 */
[----:B0-----:R-:W-:Y:S01]  /*0500*/  IMAD R12, R5, 0x70, R12 ;  /* 0x00000070050c7824 */ /* 0x001fe200078e020c */
[----:B------:R-:W-:Y:S01]  /*0510*/  IADD3 R18, R18, R3, RZ ;  /* 0x0000000312127210 */ /* 0x000fe20007ffe0ff */
[----:B------:R-:W-:Y:S02]  /*0520*/  IMAD R16, R3, 0x310, R16 ;  /* 0x0000031003107824 */ /* 0x000fe400078e0210 */
[----:B------:R-:W-:Y:S01]  /*0530*/  IMAD.WIDE R32, R32, R19, c[0x0][0x170] ;  /* 0x00005c0020207625 */ /* 0x000fe200078e0213 */
[----:B------:R-:W-:-:S03]  /*0540*/  ISETP.GE.AND P0, PT, R18, 0x8, PT ;  /* 0x000000081200780c */ /* 0x000fc60003f06270 */
[----:B------:R-:W-:Y:S01]  /*0550*/  IMAD.WIDE R10, R17, R19, c[0x0][0x170] ;  /* 0x00005c00110a7625 */ /* 0x000fe200078e0213 */
[----:B------:R-:W-:Y:S02]  /*0560*/  MOV R37, R33 ;  /* 0x0000002100257202 */ /* 0x000fe40000000f00 */
[----:B------:R-:W-:Y:S01]  /*0570*/  ISETP.LT.AND P0, PT, R0, 0xd, !P0 ;  /* 0x0000000d0000780c */ /* 0x000fe20004701270 */
[----:B------:R-:W-:Y:S01]  /*0580*/  IMAD.WIDE R8, R8, R19, c[0x0][0x170] ;  /* 0x00005c0008087625 */ /* 0x000fe200078e0213 */
[----:B------:R-:W-:Y:S02]  /*0590*/  MOV R6, R10 ;  /* 0x0000000a00067202 */ /* 0x000fe40000000f00 */
[----:B------:R-:W-:Y:S01]  /*05a0*/  MOV R7, R11 ;  /* 0x0000000b00077202 */ /* 0x000fe20000000f00 */
[C---:B------:R-:W-:Y:S01]  /*05b0*/  IMAD R16, R5.reuse, 0x70, R16 ;  /* 0x0000007005107824 */ /* 0x040fe200078e0210 */
[----:B------:R-:W-:Y:S01]  /*05c0*/  MOV R36, R8 ;  /* 0x0000000800247202 */ /* 0x000fe20000000f00 */
[C---:B------:R-:W-:Y:S01]  /*05d0*/  IMAD R24, R5.reuse, 0x70, R24 ;  /* 0x0000007005187824 */ /* 0x040fe200078e0218 */
[----:B------:R-:W-:Y:S01]  /*05e0*/  MOV R33, R9 ;  /* 0x0000000900217202 */ /* 0x000fe20000000f00 */
[----:B------:R-:W-:-:S02]  /*05f0*/  IMAD R22, R5, 0x70, R22 ;  /* 0x0000007005167824 */ /* 0x000fc400078e0216 */
[C---:B------:R-:W-:Y:S02]  /*0600*/  IMAD R14, R5.reuse, 0x70, R14 ;  /* 0x00000070050e7824 */ /* 0x040fe400078e020e */
[----:B------:R-:W-:Y:S02]  /*0610*/  IMAD R20, R5, 0x70, R20 ;  /* 0x0000007005147824 */ /* 0x000fe400078e0214 */
[C---:B------:R-:W-:Y:S02]  /*0620*/  IMAD R39, R43.reuse, 0x1c, R12 ;  /* 0x0000001c2b277824 */ /* 0x040fe400078e020c */
[----:B------:R-:W-:Y:S02]  /*0630*/  IMAD R41, R43, 0x1c, R16 ;  /* 0x0000001c2b297824 */ /* 0x000fe400078e0210 */
[C---:B------:R-:W-:Y:S02]  /*0640*/  IMAD R45, R49.reuse, 0x1c, R24 ;  /* 0x0000001c312d7824 */ /* 0x040fe400078e0218 */
[----:B------:R-:W-:-:S02]  /*0650*/  IMAD R47, R49, 0x1c, R22 ;  /* 0x0000001c312f7824 */ /* 0x000fc400078e0216 */
[----:B------:R-:W-:Y:S02]  /*0660*/  IMAD R43, R43, 0x1c, R14 ;  /* 0x0000001c2b2b7824 */ /* 0x000fe400078e020e */
[----:B------:R-:W-:Y:S02]  /*0670*/  IMAD R49, R49, 0x1c, R20 ;  /* 0x0000001c31317824 */ /* 0x000fe400078e0214 */
.L_x_15:
[C---:B------:R-:W-:Y:S01]  /*0680*/  LEA R8, R0.reuse, R0, 0x1 ;  /* 0x0000000000087211 */ /* 0x040fe200078e08ff */
[----:B------:R-:W-:Y:S01]  /*0690*/  ULDC.64 UR4, c[0x0][0x118] ;  /* 0x0000460000047ab9 */ /* 0x000fe20000000a00 */
[----:B------:R-:W-:Y:S01]  /*06a0*/  ISETP.GT.AND P1, PT, R0, 0xa, PT ;  /* 0x0000000a0000780c */ /* 0x000fe20003f24270 */
[--C-:B------:R-:W-:Y:S01]  /*06b0*/  IMAD.WIDE R18, R39, 0x4, R34.reuse ;  /* 0x0000000427127825 */ /* 0x100fe200078e0222 */
[-C--:B------:R-:W-:Y:S01]  /*06c0*/  LEA.HI.SX32 R10, R4, R3.reuse, 0x1b ;  /* 0x00000003040a7211 */ /* 0x080fe200078fdaff */
[----:B------:R-:W-:Y:S01]  /*06d0*/  BAR.SYNC.DEFER_BLOCKING 0x0 ;  /* 0x0000000000007b1d */ /* 0x000fe20000010000 */
[C---:B------:R-:W-:Y:S01]  /*06e0*/  LEA.HI.SX32 R9, R8.reuse, R3, 0x1b ;  /* 0x0000000308097211 */ /* 0x040fe200078fdaff */
[----:B------:R-:W-:Y:S01]  /*06f0*/  IMAD.WIDE R16, R43, 0x4, R34 ;  /* 0x000000042b107825 */ /* 0x000fe200078e0222 */
[----:B------:R-:W-:-:S02]  /*0700*/  IADD3 R8, R8, 0x2, RZ ;  /* 0x0000000208087810 */ /* 0x000fc40007ffe0ff */
[----:B------:R-:W-:Y:S01]  /*0710*/  ISETP.GT.OR P3, PT, R10, 0x7, P1 ;  /* 0x000000070a00780c */ /* 0x000fe20000f64670 */
[--C-:B------:R-:W-:Y:S01]  /*0720*/  IMAD.WIDE R14, R41, 0x4, R34.reuse ;  /* 0x00000004290e7825 */ /* 0x100fe200078e0222 */
[----:B------:R-:W-:Y:S01]  /*0730*/  ISETP.GT.OR P1, PT, R9, 0x7, P1 ;  /* 0x000000070900780c */ /* 0x000fe20000f24670 */
[----:B------:R0:W2:Y:S01]  /*0740*/  LDG.E.CONSTANT R18, [R18.64] ;  /* 0x0000000412127981 */ /* 0x0000a2000c1e9900 */
[----:B------:R-:W-:Y:S01]  /*0750*/  LEA.HI.SX32 R8, R8, R3, 0x1b ;  /* 0x0000000308087211 */ /* 0x000fe200078fdaff */
[--C-:B------:R-:W-:Y:S02]  /*0760*/  @P0 IMAD.WIDE R12, R49, 0x4, R34.reuse ;  /* 0x00000004310c0825 */ /* 0x100fe400078e0222 */
[----:B------:R1:W3:Y:S01]  /*0770*/  LDG.E.CONSTANT R16, [R16.64] ;  /* 0x0000000410107981 */ /* 0x0002e2000c1e9900 */
[----:B------:R-:W-:Y:S01]  /*0780*/  ISETP.GT.AND P2, PT, R8, 0x7, PT ;  /* 0x000000070800780c */ /* 0x000fe20003f44270 */
[----:B------:R-:W-:Y:S02]  /*0790*/  @P0 IMAD.WIDE R8, R45, 0x4, R34 ;  /* 0x000000042d080825 */ /* 0x000fe400078e0222 */
[----:B------:R-:W4:Y:S01]  /*07a0*/  LDG.E.CONSTANT R14, [R14.64] ;  /* 0x000000040e0e7981 */ /* 0x000f22000c1e9900 */
[----:B------:R-:W-:-:S03]  /*07b0*/  ISETP.GT.OR P2, PT, R0, 0x9, P2 ;  /* 0x000000090000780c */ /* 0x000fc60001744670 */
[----:B------:R5:W4:Y:S01]  /*07c0*/  @P0 LDG.E.CONSTANT R21, [R8.64] ;  /* 0x0000000408150981 */ /* 0x000b22000c1e9900 */
[----:B------:R-:W-:-:S03]  /*07d0*/  @P0 IMAD.WIDE R10, R47, 0x4, R34 ;  /* 0x000000042f0a0825 */ /* 0x000fc600078e0222 */
[----:B------:R0:W4:Y:S04]  /*07e0*/  @P0 LDG.E.CONSTANT R12, [R12.64] ;  /* 0x000000040c0c0981 */ /* 0x000128000c1e9900 */
[----:B------:R1:W4:Y:S01]  /*07f0*/  @P0 LDG.E.CONSTANT R20, [R10.64] ;  /* 0x000000040a140981 */ /* 0x000322000c1e9900 */
[----:B-----5:R-:W-:Y:S02]  /*0800*/  @!P1 MOV R8, R32 ;  /* 0x0000002000089202 */ /* 0x020fe40000000f00 */
[----:B------:R-:W-:Y:S01]  /*0810*/  @!P1 MOV R9, R37 ;  /* 0x0000002500099202 */ /* 0x000fe20000000f00 */
[----:B------:R5:W4:Y:S04]  /*0820*/  @!P2 LDG.E.CONSTANT R44, [R6.64] ;  /* 0x00000004062ca981 */ /* 0x000b28000c1e9900 */
[----:B0-----:R0:W4:Y:S02]  /*0830*/  @!P1 LDG.E.CONSTANT R19, [R8.64] ;  /* 0x0000000408139981 */ /* 0x001124000c1e9900 */
[----:B0-----:R-:W-:-:S02]  /*0840*/  @!P3 MOV R8, R36 ;  /* 0x000000240008b202 */ /* 0x001fc40000000f00 */
[----:B------:R-:W-:-:S05]  /*0850*/  @!P3 MOV R9, R33 ;  /* 0x000000210009b202 */ /* 0x000fca0000000f00 */
[----:B------:R0:W4:Y:S01]  /*0860*/  @!P3 LDG.E.CONSTANT R29, [R8.64] ;  /* 0x00000004081db981 */ /* 0x000122000c1e9900 */
[C---:B------:R-:W-:Y:S01]  /*0870*/  IMAD R22, R0.reuse, 0x6, RZ ;  /* 0x0000000600167824 */ /* 0x040fe200078e02ff */
[C---:B-1----:R-:W-:Y:S02]  /*0880*/  @!P1 SHF.L.U32 R11, R3.reuse, 0x5, RZ ;  /* 0x00000005030b9819 */ /* 0x042fe400000006ff */
[C---:B------:R-:W-:Y:S01]  /*0890*/  @!P3 SHF.L.U32 R13, R3.reuse, 0x5, RZ ;  /* 0x00000005030db819 */ /* 0x040fe200000006ff */
[C---:B------:R-:W-:Y:S02]  /*08a0*/  IMAD R17, R3.reuse, 0x51, R22 ;  /* 0x0000005103117824 */ /* 0x040fe400078e0216 */
[C---:B------:R-:W-:Y:S01]  /*08b0*/  @!P1 IMAD R22, R0.reuse, 0x3, R11 ;  /* 0x0000000300169824 */ /* 0x040fe200078e020b */
[----:B0-----:R-:W-:Y:S01]  /*08c0*/  @!P2 SHF.L.U32 R9, R3, 0x5, RZ ;  /* 0x000000050309a819 */ /* 0x001fe200000006ff */
[----:B------:R-:W-:-:S04]  /*08d0*/  @!P3 IMAD R46, R0, 0x3, R13 ;  /* 0x00000003002eb824 */ /* 0x000fc800078e020d */
[----:B------:R-:W-:Y:S01]  /*08e0*/  @!P2 IMAD R50, R0, 0x3, R9 ;  /* 0x000000030032a824 */ /* 0x000fe200078e0209 */
[----:B------:R-:W-:Y:S02]  /*08f0*/  LEA R52, R3, 0xa20, 0x6 ;  /* 0x00000a2003347811 */ /* 0x000fe400078e30ff */
[----:B------:R-:W-:Y:S02]  /*0900*/  IADD3 R38, R38, 0x1, RZ ;  /* 0x0000000126267810 */ /* 0x000fe40007ffe0ff */
[----:B-----5:R-:W-:-:S04]  /*0910*/  IADD3 R6, P4, R6, 0x20, RZ ;  /* 0x0000002006067810 */ /* 0x020fc80007f9e0ff */
[----:B------:R-:W-:Y:S01]  /*0920*/  IADD3.X R7, RZ, R7, RZ, P4, !PT ;  /* 0x00000007ff077210 */ /* 0x000fe200027fe4ff */
[----:B--2---:R-:W-:Y:S04]  /*0930*/  STS [R17.X4], R18 ;  /* 0x0000001211007388 */ /* 0x004fe80000004800 */
[----:B---3--:R-:W-:Y:S04]  /*0940*/  STS [R17.X4+0x4], R16 ;  /* 0x0000041011007388 */ /* 0x008fe80000004800 */
[----:B----4-:R-:W-:Y:S04]  /*0950*/  STS [R17.X4+0x8], R14 ;  /* 0x0000080e11007388 */ /* 0x010fe80000004800 */
[----:B------:R-:W-:Y:S04]  /*0960*/  @P0 STS [R17.X4+0x14], R21 ;  /* 0x0000141511000388 */ /* 0x000fe80000004800 */
[----:B------:R-:W-:Y:S04]  /*0970*/  @P0 STS [R17.X4+0xc], R12 ;  /* 0x00000c0c11000388 */ /* 0x000fe80000004800 */
[----:B------:R-:W-:Y:S04]  /*0980*/  @P0 STS [R17.X4+0x10], R20 ;  /* 0x0000101411000388 */ /* 0x000fe80000004800 */
[----:B------:R-:W-:Y:S04]  /*0990*/  @!P1 STS [R22.X4+0xa20], R19 ;  /* 0x000a201316009388 */ /* 0x000fe80000004800 */
[----:B------:R-:W-:Y:S04]  /*09a0*/  @!P3 STS [R46.X4+0xa24], R29 ;  /* 0x000a241d2e00b388 */ /* 0x000fe80000004800 */
[----:B------:R-:W-:Y:S04]  /*09b0*/  @!P2 STS [R50.X4+0xa28], R44 ;  /* 0x000a282c3200a388 */ /* 0x000fe80000004800 */
[----:B------:R-:W-:Y:S06]  /*09c0*/  BAR.SYNC.DEFER_BLOCKING 0x0 ;  /* 0x0000000000007b1d */ /* 0x000fec0000010000 */
[----:B------:R-:W-:Y:S04]  /*09d0*/  LDS R26, [R0.X8] ;  /* 0x00000000001a7984 */ /* 0x000fe80000008800 */
[----:B------:R-:W0:Y:S04]  /*09e0*/  LDS.128 R8, [R52] ;  /* 0x0000000034087984 */ /* 0x000e280000000c00 */
[----:B------:R-:W1:Y:S04]  /*09f0*/  LDS R30, [R0.X8+0xd8] ;  /* 0x0000d800001e7984 */ /* 0x000e680000008800 */
[----:B------:R-:W2:Y:S04]  /*0a00*/  LDS.128 R12, [R52+0x200] ;  /* 0x00020000340c7984 */ /* 0x000ea80000000c00 */
[----:B------:R-:W3:Y:S04]  /*0a10*/  LDS R24, [R0.X8+0x144] ;  /* 0x0001440000187984 */ /* 0x000ee80000008800 */
[----:B------:R-:W4:Y:S04]  /*0a20*/  LDS R48, [R0.X8+0x21c] ;  /* 0x00021c0000307984 */ /* 0x000f280000008800 */
[----:B------:R-:W5:Y:S04]  /*0a30*/  LDS.128 R16, [R52+0x20] ;  /* 0x0000200034107984 */ /* 0x000f680000000c00 */
[----:B------:R-:W5:Y:S04]  /*0a40*/  LDS.128 R20, [R52+0x220] ;  /* 0x0002200034147984 */ /* 0x000f680000000c00 */
[----:B------:R-:W5:Y:S01]  /*0a50*/  LDS R29, [R0.X8+0x288] ;  /* 0x00028800001d7984 */ /* 0x000f620000008800 */
[C---:B0-----:R-:W-:Y:S01]  /*0a60*/  FFMA R51, R8.reuse, R26, R51 ;  /* 0x0000001a08337223 */ /* 0x041fe20000000033 */
[----:B-1----:R-:W-:Y:S01]  /*0a70*/  FFMA R40, R8, R30, R40 ;  /* 0x0000001e08287223 */ /* 0x002fe20000000028 */
[----:B--2---:R-:W-:Y:S01]  /*0a80*/  FFMA R8, R26, R12, R28 ;  /* 0x0000000c1a087223 */ /* 0x004fe2000000001c */
[----:B------:R-:W-:Y:S01]  /*0a90*/  FFMA R12, R12, R30, R42 ;  /* 0x0000001e0c0c7223 */ /* 0x000fe2000000002a */
[----:B---3--:R-:W-:-:S02]  /*0aa0*/  FFMA R28, R24, R9, R51 ;  /* 0x00000009181c7223 */ /* 0x008fc40000000033 */
[----:B------:R-:W0:Y:S01]  /*0ab0*/  LDS R51, [R0.X8+0x360] ;  /* 0x0003600000337984 */ /* 0x000e220000008800 */
[----:B----4-:R-:W-:Y:S01]  /*0ac0*/  FFMA R42, R48, R9, R40 ;  /* 0x00000009302a7223 */ /* 0x010fe20000000028 */
[-C--:B------:R-:W-:Y:S02]  /*0ad0*/  FFMA R9, R24, R13.reuse, R8 ;  /* 0x0000000d18097223 */ /* 0x080fe40000000008 */
[----:B------:R-:W1:Y:S01]  /*0ae0*/  LDS R8, [R0.X8+0x3cc] ;  /* 0x0003cc0000087984 */ /* 0x000e620000008800 */
[-C--:B-----5:R-:W-:Y:S01]  /*0af0*/  FFMA R53, R26, R16.reuse, R53 ;  /* 0x000000101a357223 */ /* 0x0a0fe20000000035 */
[----:B------:R-:W-:Y:S01]  /*0b00*/  FFMA R27, R30, R16, R27 ;  /* 0x000000101e1b7223 */ /* 0x000fe2000000001b */
[----:B------:R-:W-:Y:S01]  /*0b10*/  LEA R16, R3, 0xa20, 0x6 ;  /* 0x00000a2003107811 */ /* 0x000fe200078e30ff */
[-C--:B------:R-:W-:Y:S01]  /*0b20*/  FFMA R26, R26, R20.reuse, R25 ;  /* 0x000000141a1a7223 */ /* 0x080fe20000000019 */
[----:B------:R-:W-:Y:S01]  /*0b30*/  FFMA R13, R48, R13, R12 ;  /* 0x0000000d300d7223 */ /* 0x000fe2000000000c */
[----:B------:R-:W-:Y:S01]  /*0b40*/  FFMA R20, R30, R20, R31 ;  /* 0x000000141e147223 */ /* 0x000fe2000000001f */
[----:B------:R-:W2:Y:S01]  /*0b50*/  LDS R12, [R0.X8+0x4a4] ;  /* 0x0004a400000c7984 */ /* 0x000ea20000008800 */
[-C--:B------:R-:W-:Y:S01]  /*0b60*/  FFMA R31, R24, R17.reuse, R53 ;  /* 0x00000011181f7223 */ /* 0x080fe20000000035 */
[----:B------:R-:W-:Y:S01]  /*0b70*/  FFMA R44, R48, R17, R27 ;  /* 0x00000011302c7223 */ /* 0x000fe2000000001b */
[-C--:B------:R-:W-:Y:S01]  /*0b80*/  FFMA R40, R24, R21.reuse, R26 ;  /* 0x0000001518287223 */ /* 0x080fe2000000001a */
[----:B------:R-:W-:Y:S04]  /*0b90*/  LDS R17, [R0.X8+0x510] ;  /* 0x0005100000117984 */ /* 0x000fe80000008800 */
[----:B------:R-:W3:Y:S01]  /*0ba0*/  LDS.128 R24, [R16+0x10] ;  /* 0x0000100010187984 */ /* 0x000ee20000000c00 */
[----:B------:R-:W-:Y:S01]  /*0bb0*/  FFMA R48, R48, R21, R20 ;  /* 0x0000001530307223 */ /* 0x000fe20000000014 */
[C---:B------:R-:W-:Y:S01]  /*0bc0*/  FFMA R53, R29.reuse, R10, R28 ;  /* 0x0000000a1d357223 */ /* 0x040fe2000000001c */
[C---:B------:R-:W-:Y:S01]  /*0bd0*/  FFMA R46, R29.reuse, R14, R9 ;  /* 0x0000000e1d2e7223 */ /* 0x040fe20000000009 */
[C---:B------:R-:W-:Y:S01]  /*0be0*/  FFMA R20, R29.reuse, R18, R31 ;  /* 0x000000121d147223 */ /* 0x040fe2000000001f */
[----:B------:R-:W-:Y:S01]  /*0bf0*/  FFMA R40, R29, R22, R40 ;  /* 0x000000161d287223 */ /* 0x000fe20000000028 */
[----:B------:R-:W4:Y:S04]  /*0c00*/  LDS R21, [R0.X8+0x5e8] ;  /* 0x0005e80000157984 */ /* 0x000f280000008800 */
[----:B------:R-:W5:Y:S01]  /*0c10*/  LDS.128 R28, [R16+0x210] ;  /* 0x00021000101c7984 */ /* 0x000f620000000c00 */
[C---:B0-----:R-:W-:Y:S01]  /*0c20*/  FFMA R9, R51.reuse, R10, R42 ;  /* 0x0000000a33097223 */ /* 0x041fe2000000002a */
[C---:B------:R-:W-:Y:S01]  /*0c30*/  FFMA R10, R51.reuse, R14, R13 ;  /* 0x0000000e330a7223 */ /* 0x040fe2000000000d */
[C---:B------:R-:W-:Y:S01]  /*0c40*/  FFMA R14, R51.reuse, R18, R44 ;  /* 0x00000012330e7223 */ /* 0x040fe2000000002c */
[----:B------:R-:W-:Y:S01]  /*0c50*/  FFMA R44, R51, R22, R48 ;  /* 0x00000016332c7223 */ /* 0x000fe20000000030 */
[----:B------:R-:W0:Y:S01]  /*0c60*/  LDS R42, [R0.X8+0x72c] ;  /* 0x00072c00002a7984 */ /* 0x000e220000008800 */
[C---:B-1----:R-:W-:Y:S01]  /*0c70*/  FFMA R13, R8.reuse, R11, R53 ;  /* 0x0000000b080d7223 */ /* 0x042fe20000000035 */
[C---:B------:R-:W-:Y:S01]  /*0c80*/  FFMA R18, R8.reuse, R15, R46 ;  /* 0x0000000f08127223 */ /* 0x040fe2000000002e */
[C---:B------:R-:W-:Y:S01]  /*0c90*/  FFMA R22, R8.reuse, R23, R40 ;  /* 0x0000001708167223 */ /* 0x040fe20000000028 */
[----:B------:R-:W-:Y:S01]  /*0ca0*/  FFMA R20, R8, R19, R20 ;  /* 0x0000001308147223 */ /* 0x000fe20000000014 */
[----:B------:R-:W1:Y:S01]  /*0cb0*/  LDS R40, [R0.X8+0x654] ;  /* 0x0006540000287984 */ /* 0x000e620000008800 */
[C---:B--2---:R-:W-:Y:S01]  /*0cc0*/  FFMA R46, R12.reuse, R11, R9 ;  /* 0x0000000b0c2e7223 */ /* 0x044fe20000000009 */
[C---:B------:R-:W-:Y:S01]  /*0cd0*/  FFMA R51, R12.reuse, R15, R10 ;  /* 0x0000000f0c337223 */ /* 0x040fe2000000000a */
[C---:B------:R-:W-:Y:S01]  /*0ce0*/  FFMA R48, R12.reuse, R19, R14 ;  /* 0x000000130c307223 */ /* 0x040fe2000000000e */
[----:B------:R-:W2:Y:S01]  /*0cf0*/  LDS.128 R8, [R16+0x30] ;  /* 0x0000300010087984 */ /* 0x000ea20000000c00 */
[----:B------:R-:W-:-:S03]  /*0d00*/  FFMA R44, R12, R23, R44 ;  /* 0x000000170c2c7223 */ /* 0x000fc6000000002c */
[----:B------:R-:W-:Y:S01]  /*0d10*/  LDS R23, [R0.X8+0x870] ;  /* 0x0008700000177984 */ /* 0x000fe20000008800 */
[----:B---3--:R-:W-:-:S03]  /*0d20*/  FFMA R19, R24, R17, R13 ;  /* 0x0000001118137223 */ /* 0x008fc6000000000d */
[----:B------:R-:W3:Y:S01]  /*0d30*/  LDS.128 R12, [R16+0x230] ;  /* 0x00023000100c7984 */ /* 0x000ee20000000c00 */
[----:B----4-:R-:W-:-:S03]  /*0d40*/  FFMA R53, R24, R21, R46 ;  /* 0x0000001518357223 */ /* 0x010fc6000000002e */
[----:B------:R-:W-:Y:S01]  /*0d50*/  LDS R24, [R0.X8+0x8dc] ;  /* 0x0008dc0000187984 */ /* 0x000fe20000008800 */
[----:B-----5:R-:W-:-:S03]  /*0d60*/  FFMA R52, R28, R21, R51 ;  /* 0x000000151c347223 */ /* 0x020fc60000000033 */
[----:B------:R-:W4:Y:S01]  /*0d70*/  LDS R51, [R0.X8+0x798] ;  /* 0x0007980000337984 */ /* 0x000f220000008800 */
[----:B------:R-:W-:-:S03]  /*0d80*/  FFMA R46, R17, R28, R18 ;  /* 0x0000001c112e7223 */ /* 0x000fc60000000012 */
[----:B------:R-:W5:Y:S01]  /*0d90*/  LDS R18, [R0.X8+0x9b4] ;  /* 0x0009b40000127984 */ /* 0x000f620000008800 */
[----:B------:R-:W-:-:S04]  /*0da0*/  IADD3 R34, P1, R34, 0x6200, RZ ;  /* 0x0000620022227810 */ /* 0x000fc80007f3e0ff */
[----:B------:R-:W-:Y:S01]  /*0db0*/  IADD3.X R35, RZ, R35, RZ, P1, !PT ;  /* 0x00000023ff237210 */ /* 0x000fe20000ffe4ff */
[-C--:B0-----:R-:W-:Y:S01]  /*0dc0*/  FFMA R50, R42, R25.reuse, R53 ;  /* 0x000000192a327223 */ /* 0x081fe20000000035 */
[----:B------:R-:W-:Y:S01]  /*0dd0*/  ISETP.NE.AND P1, PT, R38, 0x40, PT ;  /* 0x000000402600780c */ /* 0x000fe20003f25270 */
[C---:B-1----:R-:W-:Y:S01]  /*0de0*/  FFMA R28, R40.reuse, R25, R19 ;  /* 0x00000019281c7223 */ /* 0x042fe20000000013 */
[-C--:B------:R-:W-:Y:S01]  /*0df0*/  FFMA R19, R40, R29.reuse, R46 ;  /* 0x0000001d28137223 */ /* 0x080fe2000000002e */
[-C--:B--2---:R-:W-:Y:S01]  /*0e00*/  FFMA R25, R17, R8.reuse, R20 ;  /* 0x0000000811197223 */ /* 0x084fe20000000014 */
[----:B------:R-:W-:Y:S01]  /*0e10*/  FFMA R53, R21, R8, R48 ;  /* 0x0000000815357223 */ /* 0x000fe20000000030 */
[----:B------:R-:W-:Y:S02]  /*0e20*/  FFMA R29, R42, R29, R52 ;  /* 0x0000001d2a1d7223 */ /* 0x000fe40000000034 */
[-C--:B------:R-:W-:Y:S01]  /*0e30*/  FFMA R25, R40, R9.reuse, R25 ;  /* 0x0000000928197223 */ /* 0x080fe20000000019 */
[----:B------:R-:W-:Y:S01]  /*0e40*/  FFMA R53, R42, R9, R53 ;  /* 0x000000092a357223 */ /* 0x000fe20000000035 */
[-C--:B---3--:R-:W-:Y:S01]  /*0e50*/  FFMA R22, R17, R12.reuse, R22 ;  /* 0x0000000c11167223 */ /* 0x088fe20000000016 */
[----:B------:R-:W-:-:S03]  /*0e60*/  FFMA R44, R21, R12, R44 ;  /* 0x0000000c152c7223 */ /* 0x000fc6000000002c */
[-C--:B------:R-:W-:Y:S01]  /*0e70*/  FFMA R9, R40, R13.reuse, R22 ;  /* 0x0000000d28097223 */ /* 0x080fe20000000016 */
[----:B------:R-:W-:Y:S01]  /*0e80*/  FFMA R13, R42, R13, R44 ;  /* 0x0000000d2a0d7223 */ /* 0x000fe2000000002c */
[----:B------:R-:W-:Y:S01]  /*0e90*/  FFMA R29, R23, R30, R29 ;  /* 0x0000001e171d7223 */ /* 0x000fe2000000001d */
[----:B------:R-:W-:Y:S01]  /*0ea0*/  IADD3 R36, P3, R36, 0x20, RZ ;  /* 0x0000002024247810 */ /* 0x000fe20007f7e0ff */
[C---:B----4-:R-:W-:Y:S01]  /*0eb0*/  FFMA R17, R51.reuse, R26, R28 ;  /* 0x0000001a33117223 */ /* 0x050fe2000000001c */
[C---:B------:R-:W-:Y:S01]  /*0ec0*/  FFMA R12, R51.reuse, R14, R9 ;  /* 0x0000000e330c7223 */ /* 0x040fe20000000009 */
[C---:B------:R-:W-:Y:S01]  /*0ed0*/  FFMA R28, R51.reuse, R30, R19 ;  /* 0x0000001e331c7223 */ /* 0x040fe20000000013 */
[----:B------:R-:W-:Y:S01]  /*0ee0*/  FFMA R8, R51, R10, R25 ;  /* 0x0000000a33087223 */ /* 0x000fe20000000019 */
[C---:B------:R-:W-:Y:S01]  /*0ef0*/  FFMA R9, R23.reuse, R26, R50 ;  /* 0x0000001a17097223 */ /* 0x040fe20000000032 */
[C---:B------:R-:W-:Y:S01]  /*0f00*/  FFMA R10, R23.reuse, R10, R53 ;  /* 0x0000000a170a7223 */ /* 0x040fe20000000035 */
[----:B------:R-:W-:Y:S01]  /*0f10*/  FFMA R14, R23, R14, R13 ;  /* 0x0000000e170e7223 */ /* 0x000fe2000000000d */
[----:B------:R-:W-:Y:S01]  /*0f20*/  IADD3 R32, P2, R32, 0x20, RZ ;  /* 0x0000002020207810 */ /* 0x000fe20007f5e0ff */
[C---:B------:R-:W-:Y:S01]  /*0f30*/  FFMA R51, R24.reuse, R27, R17 ;  /* 0x0000001b18337223 */ /* 0x040fe20000000011 */
[----:B------:R-:W-:Y:S01]  /*0f40*/  FFMA R28, R24, R31, R28 ;  /* 0x0000001f181c7223 */ /* 0x000fe2000000001c */
[C---:B-----5:R-:W-:Y:S01]  /*0f50*/  FFMA R40, R18.reuse, R27, R9 ;  /* 0x0000001b12287223 */ /* 0x060fe20000000009 */
[----:B------:R-:W-:Y:S01]  /*0f60*/  FFMA R42, R18, R31, R29 ;  /* 0x0000001f122a7223 */ /* 0x000fe2000000001d */
[C---:B------:R-:W-:Y:S01]  /*0f70*/  FFMA R53, R24.reuse, R11, R8 ;  /* 0x0000000b18357223 */ /* 0x040fe20000000008 */
[----:B------:R-:W-:Y:S01]  /*0f80*/  FFMA R25, R24, R15, R12 ;  /* 0x0000000f18197223 */ /* 0x000fe2000000000c */
[C---:B------:R-:W-:Y:S01]  /*0f90*/  FFMA R27, R18.reuse, R11, R10 ;  /* 0x0000000b121b7223 */ /* 0x040fe2000000000a */
[----:B------:R-:W-:Y:S01]  /*0fa0*/  FFMA R31, R18, R15, R14 ;  /* 0x0000000f121f7223 */ /* 0x000fe2000000000e */
[----:B------:R-:W-:-:S02]  /*0fb0*/  IADD3.X R33, RZ, R33, RZ, P3, !PT ;  /* 0x00000021ff217210 */ /* 0x000fc40001ffe4ff */
[----:B------:R-:W-:Y:S01]  /*0fc0*/  IADD3.X R37, RZ, R37, RZ, P2, !PT ;  /* 0x00000025ff257210 */ /* 0x000fe200017fe4ff */
[----:B------:R-:W-:Y:S05]  /*0fd0*/  @P1 BRA `(.L_x_15) ;  /* 0xfffff6a000001947 */ /* 0x000fea000383ffff */
[----:B------:R-:W-:Y:S01]  /*0fe0*/  LEA R6, R2, R3, 0x4 ;  /* 0x0000000302067211 */ /* 0x000fe200078e20ff */
[----:B------:R-:W-:Y:S01]  /*0ff0*/  ULDC.64 UR4, c[0x0][0x118] ;  /* 0x0000460000047ab9 */ /* 0x000fe20000000a00 */
[----:B------:R-:W-:Y:S02]  /*1000*/  MOV R11, 0x4 ;  /* 0x00000004000b7802 */ /* 0x000fe40000000f00 */
[----:B------:R-:W-:-:S05]  /*1010*/  SHF.L.U32 R6, R6, 0x1, RZ ;  /* 0x0000000106067819 */ /* 0x000fca00000006ff */
[----:B------:R-:W-:-:S05]  /*1020*/  IMAD.WIDE R6, R6, R11, c[0x0][0x178] ;  /* 0x00005e0006067625 */ /* 0x000fca00078e020b */
[----:B------:R-:W2:Y:S04]  /*1030*/  LDG.E.CONSTANT R9, [R6.64+0x40] ;  /* 0x0000400406097981 */ /* 0x000ea8000c1e9900 */
[----:B------:R-:W3:Y:S04]  /*1040*/  LDG.E.CONSTANT R4, [R6.64] ;  /* 0x0000000406047981 */ /* 0x000ee8000c1e9900 */
[----:B------:R-:W4:Y:S04]  /*1050*/  LDG.E.CONSTANT R8, [R6.64+0x4] ;  /* 0x0000040406087981 */ /* 0x000f28000c1e9900 */
[----:B------:R-:W5:Y:S01]  /*1060*/  LDG.E.CONSTANT R10, [R6.64+0x44] ;  /* 0x00004404060a7981 */ /* 0x000f62000c1e9900 */
[----:B------:R-:W-:-:S04]  /*1070*/  IMAD R3, R3, 0x188, R0 ;  /* 0x0000018803037824 */ /* 0x000fc800078e0200 */
[----:B------:R-:W-:-:S04]  /*1080*/  IMAD R2, R2, 0x1880, R3 ;  /* 0x0000188002027824 */ /* 0x000fc800078e0203 */
[----:B------:R-:W-:-:S04]  /*1090*/  IMAD R2, R5, 0x1c, R2 ;  /* 0x0000001c05027824 */ /* 0x000fc800078e0202 */
[----:B------:R-:W-:Y:S01]  /*10a0*/  IMAD.WIDE R2, R2, R11, c[0x0][0x160] ;  /* 0x0000580002027625 */ /* 0x000fe200078e020b */
[--C-:B--2---:R-:W-:Y:S01]  /*10b0*/  FADD R5, R28, R9.reuse ;  /* 0x000000091c057221 */ /* 0x104fe20000000000 */
[----:B------:R-:W-:Y:S01]  /*10c0*/  FADD R9, R42, R9 ;  /* 0x000000092a097221 */ /* 0x000fe20000000000 */
[--C-:B---3--:R-:W-:Y:S01]  /*10d0*/  FADD R51, R51, R4.reuse ;  /* 0x0000000433337221 */ /* 0x108fe20000000000 */
[----:B------:R-:W-:Y:S01]  /*10e0*/  FADD R11, R40, R4 ;  /* 0x00000004280b7221 */ /* 0x000fe20000000000 */
[--C-:B----4-:R-:W-:Y:S01]  /*10f0*/  FADD R53, R53, R8.reuse ;  /* 0x0000000835357221 */ /* 0x110fe20000000000 */
[----:B------:R-:W-:Y:S01]  /*1100*/  FADD R27, R27, R8 ;  /* 0x000000081b1b7221 */ /* 0x000fe20000000000 */
[--C-:B-----5:R-:W-:Y:S01]  /*1110*/  FADD R25, R25, R10.reuse ;  /* 0x0000000a19197221 */ /* 0x120fe20000000000 */
[----:B------:R-:W-:Y:S01]  /*1120*/  FADD R31, R31, R10 ;  /* 0x0000000a1f1f7221 */ /* 0x000fe20000000000 */
[----:B------:R-:W-:Y:S04]  /*1130*/  STG.E [R2.64], R51 ;  /* 0x0000003302007986 */ /* 0x000fe8000c101904 */
        /* <DEDUP_REMOVED lines=8> */
.L_x_16:
        /* <DEDUP_REMOVED lines=12> */
.L_x_119:


//--------------------- .text.tvmgen_default_fused_nn_conv2d_add_nn_relu_9_kernel --------------------------
	.section	.text.tvmgen_default_fused_nn_conv2d_add_nn_relu_9_kernel,"ax",@progbits
	.sectionflags	@"SHF_BARRIERS=1"
	.sectioninfo	@"SHI_REGISTERS=40"
	.align	128
        .global         tvmgen_default_fused_nn_conv2d_add_nn_relu_9_kernel
        .type           tvmgen_default_fused_nn_conv2d_add_nn_relu_9_kernel,@function
        .size           tvmgen_default_fused_nn_conv2d_add_nn_relu_9_kernel,(.L_x_120 - tvmgen_default_fused_nn_conv2d_add_nn_relu_9_kernel)
        .other          tvmgen_default_fused_nn_conv2d_add_nn_relu_9_kernel,@"STO_CUDA_ENTRY STV_DEFAULT"
tvmgen_default_fused_nn_conv2d_add_nn_relu_9_kernel:
.text.tvmgen_default_fused_nn_conv2d_add_nn_relu_9_kernel:
[----:B------:R-:W-:Y:S02]  /*0000*/  MOV R1, c[0x0][0x28] ;  /* 0x00000a0000017a02 */ /* 0x000fe40000000f00 */
[----:B------:R-:W0:Y:S01]  /*0010*/  S2R R30, SR_TID.Z ;  /* 0x00000000001e7919 */ /* 0x000e220000002300 */
[----:B------:R-:W-:Y:S01]  /*0020*/  MOV R13, 0x4 ;  /* 0x00000004000d7802 */ /* 0x000fe20000000f00 */
[----:B------:R-:W-:Y:S01]  /*0030*/  CS2R R18, SRZ ;  /* 0x0000000000127805 */ /* 0x000fe2000001ff00 */
[----:B------:R-:W-:Y:S01]  /*0040*/  MOV R34, RZ ;  /* 0x000000ff00227202 */ /* 0x000fe20000000f00 */
[----:B------:R-:W0:Y:S01]  /*0050*/  S2R R28, SR_CTAID.Z ;  /* 0x00000000001c7919 */ /* 0x000e220000002700 */
[----:B------:R-:W-:-:S03]  /*0060*/  ULDC.64 UR4, c[0x0][0x118] ;  /* 0x0000460000047ab9 */ /* 0x000fc60000000a00 */
[----:B------:R-:W1:Y:S04]  /*0070*/  S2R R31, SR_TID.X ;  /* 0x00000000001f7919 */ /* 0x000e680000002100 */
[----:B------:R-:W2:Y:S04]  /*0080*/  S2R R29, SR_TID.Y ;  /* 0x00000000001d7919 */ /* 0x000ea80000002200 */
[----:B------:R-:W3:Y:S01]  /*0090*/  S2R R32, SR_CTAID.Y ;  /* 0x0000000000207919 */ /* 0x000ee20000002600 */
[----:B0-----:R-:W-:Y:S02]  /*00a0*/  LEA R4, R28, R30, 0x3 ;  /* 0x0000001e1c047211 */ /* 0x001fe400078e18ff */
[C---:B-1----:R-:W-:Y:S01]  /*00b0*/  LEA R0, R31.reuse, R31, 0x1 ;  /* 0x0000001f1f007211 */ /* 0x042fe200078e08ff */
[----:B------:R-:W-:Y:S01]  /*00c0*/  IMAD R2, R31, 0xc0, RZ ;  /* 0x000000c01f027824 */ /* 0x000fe200078e02ff */
[----:B--2---:R-:W-:-:S02]  /*00d0*/  LEA R9, R4, R29, 0x1 ;  /* 0x0000001d04097211 */ /* 0x004fc400078e08ff */
[C---:B------:R-:W-:Y:S02]  /*00e0*/  IADD3 R4, R0.reuse, 0x1, RZ ;  /* 0x0000000100047810 */ /* 0x040fe40007ffe0ff */
[----:B------:R-:W-:Y:S02]  /*00f0*/  IADD3 R6, R0, 0x2, RZ ;  /* 0x0000000200067810 */ /* 0x000fe40007ffe0ff */
[----:B------:R-:W-:Y:S02]  /*0100*/  LOP3.LUT R2, R2, 0xfffffc00, RZ, 0xc0, !PT ;  /* 0xfffffc0002027812 */ /* 0x000fe400078ec0ff */
[----:B------:R-:W-:Y:S02]  /*0110*/  LOP3.LUT R3, R0, 0xf, RZ, 0xc0, !PT ;  /* 0x0000000f00037812 */ /* 0x000fe400078ec0ff */
[----:B------:R-:W-:Y:S02]  /*0120*/  SHF.L.U32 R5, R4, 0x6, RZ ;  /* 0x0000000604057819 */ /* 0x000fe400000006ff */
[----:B------:R-:W-:-:S02]  /*0130*/  SHF.L.U32 R9, R9, 0xb, RZ ;  /* 0x0000000b09097819 */ /* 0x000fc400000006ff */
[----:B------:R-:W-:Y:S02]  /*0140*/  SHF.L.U32 R7, R6, 0x6, RZ ;  /* 0x0000000606077819 */ /* 0x000fe400000006ff */
[----:B------:R-:W-:Y:S02]  /*0150*/  LOP3.LUT R8, R4, 0xf, RZ, 0xc0, !PT ;  /* 0x0000000f04087812 */ /* 0x000fe400078ec0ff */
[----:B------:R-:W-:Y:S02]  /*0160*/  LOP3.LUT R5, R5, 0xfffffc00, RZ, 0xc0, !PT ;  /* 0xfffffc0005057812 */ /* 0x000fe400078ec0ff */
[----:B------:R-:W-:Y:S02]  /*0170*/  IADD3 R12, R3, R9, R2 ;  /* 0x00000009030c7210 */ /* 0x000fe40007ffe002 */
[----:B------:R-:W-:Y:S02]  /*0180*/  LOP3.LUT R10, R6, 0xf, RZ, 0xc0, !PT ;  /* 0x0000000f060a7812 */ /* 0x000fe400078ec0ff */
[----:B------:R-:W-:-:S02]  /*0190*/  LOP3.LUT R7, R7, 0xfffffc00, RZ, 0xc0, !PT ;  /* 0xfffffc0007077812 */ /* 0x000fc400078ec0ff */
[C---:B------:R-:W-:Y:S02]  /*01a0*/  SHF.L.U32 R2, R30.reuse, 0x6, RZ ;  /* 0x000000061e027819 */ /* 0x040fe400000006ff */
[----:B------:R-:W-:Y:S02]  /*01b0*/  LEA R3, R30, R29, 0x1 ;  /* 0x0000001d1e037211 */ /* 0x000fe400078e08ff */
[-C--:B------:R-:W-:Y:S02]  /*01c0*/  IADD3 R8, R8, R9.reuse, R5 ;  /* 0x0000000908087210 */ /* 0x080fe40007ffe005 */
[----:B------:R-:W-:Y:S01]  /*01d0*/  IADD3 R10, R10, R9, R7 ;  /* 0x000000090a0a7210 */ /* 0x000fe20007ffe007 */
[----:B------:R-:W-:Y:S01]  /*01e0*/  IMAD R33, R3, 0xe, R31 ;  /* 0x0000000e03217824 */ /* 0x000fe200078e021f */
[----:B------:R-:W-:Y:S01]  /*01f0*/  LEA R5, R29, R2, 0x5 ;  /* 0x000000021d057211 */ /* 0x000fe200078e28ff */
[----:B---3--:R-:W-:Y:S01]  /*0200*/  IMAD R2, R3, 0x7, R32 ;  /* 0x0000000703027824 */ /* 0x008fe200078e0220 */
[----:B------:R-:W-:-:S02]  /*0210*/  LEA.HI.SX32 R7, R0, R29, 0x1b ;  /* 0x0000001d00077211 */ /* 0x000fc400078fdaff */
[-C--:B------:R-:W-:Y:S01]  /*0220*/  LEA.HI.SX32 R9, R4, R29.reuse, 0x1b ;  /* 0x0000001d04097211 */ /* 0x080fe200078fdaff */
[----:B------:R-:W-:Y:S01]  /*0230*/  IMAD R4, R2, 0xe, R31 ;  /* 0x0000000e02047824 */ /* 0x000fe200078e021f */
[----:B------:R-:W-:Y:S02]  /*0240*/  LEA.HI.SX32 R11, R6, R29, 0x1b ;  /* 0x0000001d060b7211 */ /* 0x000fe400078fdaff */
[----:B------:R-:W-:Y:S02]  /*0250*/  IADD3 R5, R0, R5, RZ ;  /* 0x0000000500057210 */ /* 0x000fe40007ffe0ff */
[----:B------:R-:W-:Y:S02]  /*0260*/  ISETP.GT.AND P0, PT, R7, 0x1, PT ;  /* 0x000000010700780c */ /* 0x000fe40003f04270 */
[----:B------:R-:W-:Y:S02]  /*0270*/  ISETP.GE.AND P2, PT, R9, 0x2, PT ;  /* 0x000000020900780c */ /* 0x000fe40003f46270 */
[----:B------:R-:W-:-:S02]  /*0280*/  ISETP.GE.AND P3, PT, R11, 0x2, PT ;  /* 0x000000020b00780c */ /* 0x000fc40003f66270 */
[C---:B------:R-:W-:Y:S02]  /*0290*/  ISETP.GT.OR P1, PT, R5.reuse, 0x1ff, P0 ;  /* 0x000001ff0500780c */ /* 0x040fe40000724670 */
[----:B------:R-:W-:Y:S02]  /*02a0*/  ISETP.LT.AND P0, PT, R5, 0x1ff, !P2 ;  /* 0x000001ff0500780c */ /* 0x000fe40005701270 */
[----:B------:R-:W-:Y:S02]  /*02b0*/  SHF.L.U32 R4, R4, 0x1, RZ ;  /* 0x0000000104047819 */ /* 0x000fe400000006ff */
[----:B------:R-:W-:Y:S01]  /*02c0*/  LEA.HI.SX32 R2, R7, R30, 0x1f ;  /* 0x0000001e07027211 */ /* 0x000fe200078ffaff */
[-C--:B------:R-:W-:Y:S01]  /*02d0*/  IMAD.WIDE R6, R12, R13.reuse, c[0x0][0x170] ;  /* 0x00005c000c067625 */ /* 0x080fe200078e020d */
[----:B------:R-:W-:Y:S02]  /*02e0*/  ISETP.LT.AND P2, PT, R5, 0x1fe, !P3 ;  /* 0x000001fe0500780c */ /* 0x000fe40005f41270 */
[----:B------:R-:W-:Y:S01]  /*02f0*/  ISETP.GT.OR P3, PT, R0, 0x1f, P1 ;  /* 0x0000001f0000780c */ /* 0x000fe20000f64670 */
[----:B------:R-:W-:Y:S01]  /*0300*/  IMAD.WIDE R4, R4, R13, c[0x0][0x168] ;  /* 0x00005a0004047625 */ /* 0x000fe200078e020d */
[----:B------:R-:W-:-:S02]  /*0310*/  ISETP.LT.AND P1, PT, R0, 0x1f, P0 ;  /* 0x0000001f0000780c */ /* 0x000fc40000721270 */
[----:B------:R-:W-:Y:S02]  /*0320*/  LEA.HI.SX32 R9, R9, R30, 0x1f ;  /* 0x0000001e09097211 */ /* 0x000fe400078ffaff */
[----:B------:R-:W-:Y:S02]  /*0330*/  MOV R27, R6 ;  /* 0x00000006001b7202 */ /* 0x000fe40000000f00 */
[----:B------:R-:W-:Y:S01]  /*0340*/  MOV R26, R7 ;  /* 0x00000007001a7202 */ /* 0x000fe20000000f00 */
[-C--:B------:R-:W-:Y:S01]  /*0350*/  IMAD.WIDE R6, R10, R13.reuse, c[0x0][0x170] ;  /* 0x00005c000a067625 */ /* 0x080fe200078e020d */
[----:B------:R-:W-:Y:S02]  /*0360*/  ISETP.GT.OR P1, PT, R9, 0x7, !P1 ;  /* 0x000000070900780c */ /* 0x000fe40004f24670 */
[----:B------:R-:W-:Y:S01]  /*0370*/  ISETP.GT.OR P0, PT, R2, 0x7, P3 ;  /* 0x000000070200780c */ /* 0x000fe20001f04670 */
[----:B------:R-:W-:Y:S01]  /*0380*/  IMAD.WIDE R8, R8, R13, c[0x0][0x170] ;  /* 0x00005c0008087625 */ /* 0x000fe200078e020d */
[----:B------:R-:W-:-:S02]  /*0390*/  ISETP.LT.AND P2, PT, R0, 0x1e, P2 ;  /* 0x0000001e0000780c */ /* 0x000fc40001741270 */
[----:B------:R-:W-:Y:S02]  /*03a0*/  LEA.HI.SX32 R11, R11, R30, 0x1f ;  /* 0x0000001e0b0b7211 */ /* 0x000fe400078ffaff */
[----:B------:R-:W-:Y:S02]  /*03b0*/  IADD3 R36, P3, R4, 0x4, RZ ;  /* 0x0000000404247810 */ /* 0x000fe40007f7e0ff */
[----:B------:R-:W-:Y:S02]  /*03c0*/  MOV R2, R6 ;  /* 0x0000000600027202 */ /* 0x000fe40000000f00 */
[----:B------:R-:W-:Y:S02]  /*03d0*/  MOV R0, R7 ;  /* 0x0000000700007202 */ /* 0x000fe40000000f00 */
[----:B------:R-:W-:Y:S01]  /*03e0*/  ISETP.GT.OR P2, PT, R11, 0x7, !P2 ;  /* 0x000000070b00780c */ /* 0x000fe20005744670 */
[----:B------:R-:W-:Y:S01]  /*03f0*/  CS2R R6, SRZ ;  /* 0x0000000000067805 */ /* 0x000fe2000001ff00 */
[----:B------:R-:W-:-:S02]  /*0400*/  IADD3.X R37, RZ, R5, RZ, P3, !PT ;  /* 0x00000005ff257210 */ /* 0x000fc40001ffe4ff */
[----:B------:R-:W-:Y:S02]  /*0410*/  MOV R25, R8 ;  /* 0x0000000800197202 */ /* 0x000fe40000000f00 */
[----:B------:R-:W-:Y:S02]  /*0420*/  MOV R24, R9 ;  /* 0x0000000900187202 */ /* 0x000fe40000000f00 */
[----:B------:R-:W-:Y:S02]  /*0430*/  SHF.L.U32 R33, R33, 0x1, RZ ;  /* 0x0000000121217819 */ /* 0x000fe400000006ff */
.L_x_17:
[----:B------:R-:W-:Y:S01]  /*0440*/  @!P0 MOV R8, R27 ;  /* 0x0000001b00088202 */ /* 0x000fe20000000f00 */
[----:B------:R-:W2:Y:S01]  /*0450*/  LDG.E.CONSTANT R4, [R36.64+-0x4] ;  /* 0xfffffc0424047981 */ /* 0x000ea2000c1e9900 */
[----:B------:R-:W-:Y:S02]  /*0460*/  @!P0 MOV R9, R26 ;  /* 0x0000001a00098202 */ /* 0x000fe40000000f00 */
[----:B------:R-:W-:Y:S01]  /*0470*/  @!P2 MOV R3, R0 ;  /* 0x000000000003a202 */ /* 0x000fe20000000f00 */
[----:B------:R-:W2:Y:S04]  /*0480*/  LDG.E.CONSTANT R5, [R36.64] ;  /* 0x0000000424057981 */ /* 0x000ea8000c1e9900 */
[----:B------:R0:W3:Y:S04]  /*0490*/  @!P0 LDG.E.CONSTANT R20, [R8.64] ;  /* 0x0000000408148981 */ /* 0x0000e8000c1e9900 */
[----:B------:R1:W4:Y:S04]  /*04a0*/  @!P2 LDG.E.CONSTANT R11, [R2.64] ;  /* 0x00000004020ba981 */ /* 0x000328000c1e9900 */
[----:B------:R-:W-:Y:S01]  /*04b0*/  BAR.SYNC.DEFER_BLOCKING 0x0 ;  /* 0x0000000000007b1d */ /* 0x000fe20000010000 */
[----:B0-----:R-:W-:-:S02]  /*04c0*/  @!P1 MOV R8, R25 ;  /* 0x0000001900089202 */ /* 0x001fc40000000f00 */
[----:B------:R-:W-:-:S05]  /*04d0*/  @!P1 MOV R9, R24 ;  /* 0x0000001800099202 */ /* 0x000fca0000000f00 */
[----:B------:R-:W5:Y:S01]  /*04e0*/  @!P1 LDG.E.CONSTANT R10, [R8.64] ;  /* 0x00000004080a9981 */ /* 0x000f62000c1e9900 */
[----:B------:R-:W-:-:S04]  /*04f0*/  SHF.L.U32 R35, R30, 0x6, RZ ;  /* 0x000000061e237819 */ /* 0x000fc800000006ff */
[----:B------:R-:W-:-:S05]  /*0500*/  LEA R14, R29, R35, 0x5 ;  /* 0x000000231d0e7211 */ /* 0x000fca00078e28ff */
[C-C-:B------:R-:W-:Y:S02]  /*0510*/  @!P0 IMAD R21, R31.reuse, 0x3, R14.reuse ;  /* 0x000000031f158824 */ /* 0x140fe400078e020e */
[C-C-:B------:R-:W-:Y:S02]  /*0520*/  @!P1 IMAD R13, R31.reuse, 0x3, R14.reuse ;  /* 0x000000031f0d9824 */ /* 0x140fe400078e020e */
[----:B------:R-:W-:Y:S02]  /*0530*/  @!P2 IMAD R14, R31, 0x3, R14 ;  /* 0x000000031f0ea824 */ /* 0x000fe400078e020e */
[----:B-1----:R-:W-:Y:S01]  /*0540*/  IMAD R3, R29, 0xe, R31 ;  /* 0x0000000e1d037824 */ /* 0x002fe200078e021f */
[----:B--2---:R-:W-:Y:S04]  /*0550*/  STS.64 [R33.X4], R4 ;  /* 0x0000000421007388 */ /* 0x004fe80000004a00 */
[----:B---3--:R-:W-:Y:S04]  /*0560*/  @!P0 STS [R21.X4+0x700], R20 ;  /* 0x0007001415008388 */ /* 0x008fe80000004800 */
[----:B-----5:R-:W-:Y:S04]  /*0570*/  @!P1 STS [R13.X4+0x704], R10 ;  /* 0x0007040a0d009388 */ /* 0x020fe80000004800 */
[----:B----4-:R-:W-:Y:S04]  /*0580*/  @!P2 STS [R14.X4+0x708], R11 ;  /* 0x0007080b0e00a388 */ /* 0x010fe80000004800 */
[----:B------:R-:W-:Y:S06]  /*0590*/  BAR.SYNC.DEFER_BLOCKING 0x0 ;  /* 0x0000000000007b1d */ /* 0x000fec0000010000 */
[----:B------:R-:W-:Y:S04]  /*05a0*/  LDS R17, [R3.X4] ;  /* 0x0000000003117984 */ /* 0x000fe80000004800 */
[----:B------:R-:W0:Y:S04]  /*05b0*/  LDS.128 R8, [R35+0x700] ;  /* 0x0007000023087984 */ /* 0x000e280000000c00 */
[----:B------:R-:W1:Y:S04]  /*05c0*/  LDS R16, [R3.X4+0x70] ;  /* 0x0000700003107984 */ /* 0x000e680000004800 */
[----:B------:R-:W2:Y:S04]  /*05d0*/  LDS.128 R20, [R35+0xb00] ;  /* 0x000b000023147984 */ /* 0x000ea80000000c00 */
[----:B------:R-:W-:Y:S01]  /*05e0*/  LDS.128 R12, [R35+0x900] ;  /* 0x00090000230c7984 */ /* 0x000fe20000000c00 */
[----:B0-----:R-:W-:-:S03]  /*05f0*/  FFMA R6, R8, R17, R6 ;  /* 0x0000001108067223 */ /* 0x001fc60000000006 */
[----:B------:R-:W0:Y:S01]  /*0600*/  LDS R8, [R3.X4+0xe0] ;  /* 0x0000e00003087984 */ /* 0x000e220000004800 */
[----:B-1----:R-:W-:Y:S01]  /*0610*/  FFMA R5, R16, R9, R6 ;  /* 0x0000000910057223 */ /* 0x002fe20000000006 */
[----:B--2---:R-:W-:Y:S02]  /*0620*/  FFMA R9, R17, R20, R7 ;  /* 0x0000001411097223 */ /* 0x004fe40000000007 */
[----:B------:R-:W-:Y:S01]  /*0630*/  LDS R20, [R3.X4+0x1c0] ;  /* 0x0001c00003147984 */ /* 0x000fe20000004800 */
[----:B0-----:R-:W-:-:S03]  /*0640*/  FFMA R10, R8, R10, R5 ;  /* 0x0000000a080a7223 */ /* 0x001fc60000000005 */
[----:B------:R-:W0:Y:S01]  /*0650*/  LDS.128 R4, [R35+0xd00] ;  /* 0x000d000023047984 */ /* 0x000e220000000c00 */
[----:B------:R-:W-:Y:S01]  /*0660*/  FFMA R12, R17, R12, R19 ;  /* 0x0000000c110c7223 */ /* 0x000fe20000000013 */
[----:B------:R-:W-:-:S03]  /*0670*/  FFMA R9, R16, R21, R9 ;  /* 0x0000001510097223 */ /* 0x000fc60000000009 */
[----:B------:R-:W-:Y:S01]  /*0680*/  FFMA R13, R16, R13, R12 ;  /* 0x0000000d100d7223 */ /* 0x000fe2000000000c */
[----:B0-----:R-:W-:Y:S02]  /*0690*/  FFMA R18, R17, R4, R18 ;  /* 0x0000000411127223 */ /* 0x001fe40000000012 */
[----:B------:R-:W0:Y:S01]  /*06a0*/  LDS R4, [R3.X4+0x150] ;  /* 0x0001500003047984 */ /* 0x000e220000004800 */
[----:B------:R-:W-:Y:S01]  /*06b0*/  FFMA R14, R8, R14, R13 ;  /* 0x0000000e080e7223 */ /* 0x000fe2000000000d */
[----:B------:R-:W-:Y:S01]  /*06c0*/  FFMA R5, R16, R5, R18 ;  /* 0x0000000510057223 */ /* 0x000fe20000000012 */
[C---:B------:R-:W-:Y:S01]  /*06d0*/  FFMA R22, R8.reuse, R22, R9 ;  /* 0x0000001608167223 */ /* 0x040fe20000000009 */
[----:B------:R-:W1:Y:S02]  /*06e0*/  LDS.128 R16, [R35+0x710] ;  /* 0x0007100023107984 */ /* 0x000e640000000c00 */
[----:B------:R-:W-:Y:S01]  /*06f0*/  FFMA R6, R8, R6, R5 ;  /* 0x0000000608067223 */ /* 0x000fe20000000005 */
[C---:B0-----:R-:W-:Y:S01]  /*0700*/  FFMA R5, R4.reuse, R15, R14 ;  /* 0x0000000f04057223 */ /* 0x041fe2000000000e */
[C---:B------:R-:W-:Y:S01]  /*0710*/  FFMA R23, R4.reuse, R23, R22 ;  /* 0x0000001704177223 */ /* 0x040fe20000000016 */
[----:B------:R-:W0:Y:S04]  /*0720*/  LDS.128 R12, [R35+0x910] ;  /* 0x00091000230c7984 */ /* 0x000e280000000c00 */
[----:B------:R-:W2:Y:S01]  /*0730*/  LDS R22, [R3.X4+0x230] ;  /* 0x0002300003167984 */ /* 0x000ea20000004800 */
[C---:B------:R-:W-:Y:S01]  /*0740*/  FFMA R11, R4.reuse, R11, R10 ;  /* 0x0000000b040b7223 */ /* 0x040fe2000000000a */
[----:B------:R-:W-:-:S03]  /*0750*/  FFMA R21, R4, R7, R6 ;  /* 0x0000000704157223 */ /* 0x000fc60000000006 */
[----:B-1----:R-:W-:Y:S02]  /*0760*/  FFMA R7, R16, R20, R11 ;  /* 0x0000001410077223 */ /* 0x002fe4000000000b */
[----:B------:R-:W1:Y:S01]  /*0770*/  LDS.128 R8, [R35+0xb10] ;  /* 0x000b100023087984 */ /* 0x000e620000000c00 */
[----:B0-----:R-:W-:Y:S01]  /*0780*/  FFMA R12, R20, R12, R5 ;  /* 0x0000000c140c7223 */ /* 0x001fe20000000005 */
[----:B--2---:R-:W-:Y:S02]  /*0790*/  FFMA R17, R22, R17, R7 ;  /* 0x0000001116117223 */ /* 0x004fe40000000007 */
[----:B------:R-:W0:Y:S01]  /*07a0*/  LDS.128 R4, [R35+0xd10] ;  /* 0x000d100023047984 */ /* 0x000e220000000c00 */
[----:B-1----:R-:W-:-:S03]  /*07b0*/  FFMA R23, R20, R8, R23 ;  /* 0x0000000814177223 */ /* 0x002fc60000000017 */
[----:B------:R-:W1:Y:S01]  /*07c0*/  LDS R8, [R3.X4+0x2a0] ;  /* 0x0002a00003087984 */ /* 0x000e620000004800 */
[C---:B------:R-:W-:Y:S01]  /*07d0*/  FFMA R13, R22.reuse, R13, R12 ;  /* 0x0000000d160d7223 */ /* 0x040fe2000000000c */
[----:B------:R-:W-:Y:S02]  /*07e0*/  FFMA R9, R22, R9, R23 ;  /* 0x0000000916097223 */ /* 0x000fe40000000017 */
[----:B------:R-:W-:Y:S01]  /*07f0*/  LDS R12, [R3.X4+0x380] ;  /* 0x00038000030c7984 */ /* 0x000fe20000004800 */
[----:B0-----:R-:W-:-:S03]  /*0800*/  FFMA R20, R20, R4, R21 ;  /* 0x0000000414147223 */ /* 0x001fc60000000015 */
[----:B------:R-:W0:Y:S01]  /*0810*/  LDS R4, [R3.X4+0x310] ;  /* 0x0003100003047984 */ /* 0x000e220000004800 */
[----:B------:R-:W-:-:S03]  /*0820*/  FFMA R5, R22, R5, R20 ;  /* 0x0000000516057223 */ /* 0x000fc60000000014 */
[----:B------:R-:W2:Y:S01]  /*0830*/  LDS.128 R20, [R35+0x720] ;  /* 0x0007200023147984 */ /* 0x000ea20000000c00 */
[C---:B-1----:R-:W-:Y:S01]  /*0840*/  FFMA R17, R8.reuse, R18, R17 ;  /* 0x0000001208117223 */ /* 0x042fe20000000011 */
[C---:B------:R-:W-:Y:S01]  /*0850*/  FFMA R13, R8.reuse, R14, R13 ;  /* 0x0000000e080d7223 */ /* 0x040fe2000000000d */
[C---:B------:R-:W-:Y:S01]  /*0860*/  FFMA R6, R8.reuse, R6, R5 ;  /* 0x0000000608067223 */ /* 0x040fe20000000005 */
[----:B------:R-:W-:Y:S01]  /*0870*/  FFMA R10, R8, R10, R9 ;  /* 0x0000000a080a7223 */ /* 0x000fe20000000009 */
[C---:B0-----:R-:W-:Y:S02]  /*0880*/  FFMA R5, R4.reuse, R19, R17 ;  /* 0x0000001304057223 */ /* 0x041fe40000000011 */
[----:B------:R-:W0:Y:S01]  /*0890*/  LDS.128 R16, [R35+0x920] ;  /* 0x0009200023107984 */ /* 0x000e220000000c00 */
[C---:B------:R-:W-:Y:S01]  /*08a0*/  FFMA R15, R4.reuse, R15, R13 ;  /* 0x0000000f040f7223 */ /* 0x040fe2000000000d */
[C---:B------:R-:W-:Y:S01]  /*08b0*/  FFMA R11, R4.reuse, R11, R10 ;  /* 0x0000000b040b7223 */ /* 0x040fe2000000000a */
[----:B------:R-:W-:Y:S01]  /*08c0*/  FFMA R14, R4, R7, R6 ;  /* 0x00000007040e7223 */ /* 0x000fe20000000006 */
[----:B------:R-:W1:Y:S01]  /*08d0*/  LDS R13, [R3.X4+0x3f0] ;  /* 0x0003f000030d7984 */ /* 0x000e620000004800 */
[----:B--2---:R-:W-:-:S03]  /*08e0*/  FFMA R20, R20, R12, R5 ;  /* 0x0000000c14147223 */ /* 0x004fc60000000005 */
[----:B------:R-:W2:Y:S01]  /*08f0*/  LDS.128 R4, [R35+0xb20] ;  /* 0x000b200023047984 */ /* 0x000ea20000000c00 */
[----:B0-----:R-:W-:-:S03]  /*0900*/  FFMA R8, R12, R16, R15 ;  /* 0x000000100c087223 */ /* 0x001fc6000000000f */
[----:B------:R-:W-:Y:S01]  /*0910*/  LDS R16, [R3.X4+0x460] ;  /* 0x0004600003107984 */ /* 0x000fe20000004800 */
[C---:B-1----:R-:W-:Y:S01]  /*0920*/  FFMA R21, R13.reuse, R21, R20 ;  /* 0x000000150d157223 */ /* 0x042fe20000000014 */
[C---:B------:R-:W-:Y:S01]  /*0930*/  FFMA R17, R13.reuse, R17, R8 ;  /* 0x000000110d117223 */ /* 0x040fe20000000008 */
[----:B--2---:R-:W-:Y:S02]  /*0940*/  FFMA R20, R12, R4, R11 ;  /* 0x000000040c147223 */ /* 0x004fe4000000000b */
[----:B------:R-:W0:Y:S04]  /*0950*/  LDS.128 R8, [R35+0xd20] ;  /* 0x000d200023087984 */ /* 0x000e280000000c00 */
[----:B------:R-:W1:Y:S01]  /*0960*/  LDS R4, [R3.X4+0x4d0] ;  /* 0x0004d00003047984 */ /* 0x000e620000004800 */
[----:B------:R-:W-:-:S03]  /*0970*/  FFMA R5, R13, R5, R20 ;  /* 0x000000050d057223 */ /* 0x000fc60000000014 */
[----:B------:R-:W-:Y:S01]  /*0980*/  LDS R20, [R3.X4+0x540] ;  /* 0x0005400003147984 */ /* 0x000fe20000004800 */
[----:B0-----:R-:W-:-:S04]  /*0990*/  FFMA R14, R12, R8, R14 ;  /* 0x000000080c0e7223 */ /* 0x001fc8000000000e */
[----:B------:R-:W-:Y:S02]  /*09a0*/  FFMA R9, R13, R9, R14 ;  /* 0x000000090d097223 */ /* 0x000fe4000000000e */
[----:B------:R-:W0:Y:S01]  /*09b0*/  LDS.128 R12, [R35+0x730] ;  /* 0x00073000230c7984 */ /* 0x000e220000000c00 */
[C---:B------:R-:W-:Y:S01]  /*09c0*/  FFMA R8, R16.reuse, R18, R17 ;  /* 0x0000001210087223 */ /* 0x040fe20000000011 */
[C---:B------:R-:W-:Y:S01]  /*09d0*/  FFMA R22, R16.reuse, R22, R21 ;  /* 0x0000001610167223 */ /* 0x040fe20000000015 */
[C---:B------:R-:W-:Y:S01]  /*09e0*/  FFMA R6, R16.reuse, R6, R5 ;  /* 0x0000000610067223 */ /* 0x040fe20000000005 */
[----:B------:R-:W-:Y:S01]  /*09f0*/  FFMA R10, R16, R10, R9 ;  /* 0x0000000a100a7223 */ /* 0x000fe20000000009 */
[C---:B-1----:R-:W-:Y:S01]  /*0a00*/  FFMA R8, R4.reuse, R19, R8 ;  /* 0x0000001304087223 */ /* 0x042fe20000000008 */
[----:B------:R-:W-:Y:S04]  /*0a10*/  LDS R21, [R3.X4+0x5b0] ;  /* 0x0005b00003157984 */ /* 0x000fe80000004800 */
[----:B------:R-:W1:Y:S01]  /*0a20*/  LDS.128 R16, [R35+0x930] ;  /* 0x0009300023107984 */ /* 0x000e620000000c00 */
[C---:B------:R-:W-:Y:S01]  /*0a30*/  FFMA R5, R4.reuse, R23, R22 ;  /* 0x0000001704057223 */ /* 0x040fe20000000016 */
[C---:B------:R-:W-:Y:S01]  /*0a40*/  FFMA R22, R4.reuse, R7, R6 ;  /* 0x0000000704167223 */ /* 0x040fe20000000006 */
[----:B------:R-:W-:-:S02]  /*0a50*/  FFMA R23, R4, R11, R10 ;  /* 0x0000000b04177223 */ /* 0x000fc4000000000a */
[----:B0-----:R-:W-:Y:S02]  /*0a60*/  FFMA R12, R12, R20, R5 ;  /* 0x000000140c0c7223 */ /* 0x001fe40000000005 */
[----:B------:R-:W0:Y:S01]  /*0a70*/  LDS.128 R4, [R35+0xb30] ;  /* 0x000b300023047984 */ /* 0x000e220000000c00 */
[----:B-1----:R-:W-:-:S04]  /*0a80*/  FFMA R8, R20, R16, R8 ;  /* 0x0000001014087223 */ /* 0x002fc80000000008 */
[C---:B------:R-:W-:Y:S02]  /*0a90*/  FFMA R17, R21.reuse, R17, R8 ;  /* 0x0000001115117223 */ /* 0x040fe40000000008 */
[----:B------:R-:W1:Y:S01]  /*0aa0*/  LDS.128 R8, [R35+0xd30] ;  /* 0x000d300023087984 */ /* 0x000e620000000c00 */
[----:B------:R-:W-:-:S03]  /*0ab0*/  FFMA R13, R21, R13, R12 ;  /* 0x0000000d150d7223 */ /* 0x000fc6000000000c */
[----:B------:R-:W2:Y:S01]  /*0ac0*/  LDS R12, [R3.X4+0x620] ;  /* 0x00062000030c7984 */ /* 0x000ea20000004800 */
[----:B0-----:R-:W-:-:S03]  /*0ad0*/  FFMA R22, R20, R4, R22 ;  /* 0x0000000414167223 */ /* 0x001fc60000000016 */
[----:B------:R-:W0:Y:S01]  /*0ae0*/  LDS R4, [R3.X4+0x690] ;  /* 0x0006900003047984 */ /* 0x000e220000004800 */
[----:B------:R-:W-:Y:S02]  /*0af0*/  IADD3 R2, P5, R2, 0x40, RZ ;  /* 0x0000004002027810 */ /* 0x000fe40007fbe0ff */
[----:B------:R-:W-:Y:S02]  /*0b00*/  IADD3 R34, R34, 0x1, RZ ;  /* 0x0000000122227810 */ /* 0x000fe40007ffe0ff */
[----:B------:R-:W-:Y:S02]  /*0b10*/  IADD3.X R0, RZ, R0, RZ, P5, !PT ;  /* 0x00000000ff007210 */ /* 0x000fe40002ffe4ff */
[----:B------:R-:W-:Y:S01]  /*0b20*/  ISETP.GE.U32.AND P5, PT, R34, 0x40, PT ;  /* 0x000000402200780c */ /* 0x000fe20003fa6070 */
[----:B------:R-:W-:Y:S01]  /*0b30*/  FFMA R5, R21, R5, R22 ;  /* 0x0000000515057223 */ /* 0x000fe20000000016 */
[----:B------:R-:W-:Y:S01]  /*0b40*/  IADD3 R36, P3, R36, 0x3100, RZ ;  /* 0x0000310024247810 */ /* 0x000fe20007f7e0ff */
[----:B-1----:R-:W-:-:S03]  /*0b50*/  FFMA R8, R20, R8, R23 ;  /* 0x0000000814087223 */ /* 0x002fc60000000017 */
[----:B------:R-:W-:Y:S01]  /*0b60*/  IADD3.X R37, RZ, R37, RZ, P3, !PT ;  /* 0x00000025ff257210 */ /* 0x000fe20001ffe4ff */
[----:B------:R-:W-:Y:S01]  /*0b70*/  FFMA R9, R21, R9, R8 ;  /* 0x0000000915097223 */ /* 0x000fe20000000008 */
[C---:B--2---:R-:W-:Y:S01]  /*0b80*/  FFMA R18, R12.reuse, R18, R17 ;  /* 0x000000120c127223 */ /* 0x044fe20000000011 */
[C---:B------:R-:W-:Y:S01]  /*0b90*/  FFMA R13, R12.reuse, R14, R13 ;  /* 0x0000000e0c0d7223 */ /* 0x040fe2000000000d */
[C---:B------:R-:W-:Y:S01]  /*0ba0*/  FFMA R8, R12.reuse, R6, R5 ;  /* 0x000000060c087223 */ /* 0x040fe20000000005 */
[----:B------:R-:W-:Y:S01]  /*0bb0*/  FFMA R10, R12, R10, R9 ;  /* 0x0000000a0c0a7223 */ /* 0x000fe20000000009 */
[----:B------:R-:W-:Y:S02]  /*0bc0*/  IADD3 R25, P3, R25, 0x40, RZ ;  /* 0x0000004019197810 */ /* 0x000fe40007f7e0ff */
[----:B------:R-:W-:Y:S02]  /*0bd0*/  IADD3 R27, P4, R27, 0x40, RZ ;  /* 0x000000401b1b7810 */ /* 0x000fe40007f9e0ff */
[----:B------:R-:W-:-:S02]  /*0be0*/  IADD3.X R24, RZ, R24, RZ, P3, !PT ;  /* 0x00000018ff187210 */ /* 0x000fc40001ffe4ff */
[----:B------:R-:W-:Y:S01]  /*0bf0*/  IADD3.X R26, RZ, R26, RZ, P4, !PT ;  /* 0x0000001aff1a7210 */ /* 0x000fe200027fe4ff */
[C---:B0-----:R-:W-:Y:S01]  /*0c00*/  FFMA R19, R4.reuse, R19, R18 ;  /* 0x0000001304137223 */ /* 0x041fe20000000012 */
[C---:B------:R-:W-:Y:S01]  /*0c10*/  FFMA R6, R4.reuse, R15, R13 ;  /* 0x0000000f04067223 */ /* 0x040fe2000000000d */
[C---:B------:R-:W-:Y:S01]  /*0c20*/  FFMA R7, R4.reuse, R7, R8 ;  /* 0x0000000704077223 */ /* 0x040fe20000000008 */
[----:B------:R-:W-:Y:S01]  /*0c30*/  FFMA R18, R4, R11, R10 ;  /* 0x0000000b04127223 */ /* 0x000fe2000000000a */
[----:B------:R-:W-:Y:S05]  /*0c40*/  @!P5 BRA `(.L_x_17) ;  /* 0xfffff7f00000d947 */ /* 0x000fea000383ffff */
[----:B------:R-:W-:Y:S02]  /*0c50*/  LEA R2, R28, R30, 0x5 ;  /* 0x0000001e1c027211 */ /* 0x000fe400078e28ff */
[----:B------:R-:W-:-:S05]  /*0c60*/  MOV R11, 0x4 ;  /* 0x00000004000b7802 */ /* 0x000fca0000000f00 */
[----:B------:R-:W-:-:S05]  /*0c70*/  IMAD.WIDE R2, R2, R11, c[0x0][0x178] ;  /* 0x00005e0002027625 */ /* 0x000fca00078e020b */
[----:B------:R-:W2:Y:S04]  /*0c80*/  LDG.E.CONSTANT R5, [R2.64] ;  /* 0x0000000402057981 */ /* 0x000ea8000c1e9900 */
[----:B------:R-:W3:Y:S04]  /*0c90*/  LDG.E.CONSTANT R0, [R2.64+0x20] ;  /* 0x0000200402007981 */ /* 0x000ee8000c1e9900 */
[----:B------:R-:W4:Y:S04]  /*0ca0*/  LDG.E.CONSTANT R8, [R2.64+0x40] ;  /* 0x0000400402087981 */ /* 0x000f28000c1e9900 */
[----:B------:R0:W5:Y:S01]  /*0cb0*/  LDG.E.CONSTANT R9, [R2.64+0x60] ;  /* 0x0000600402097981 */ /* 0x000162000c1e9900 */
[----:B------:R-:W-:-:S04]  /*0cc0*/  IMAD R31, R30, 0xc4, R31 ;  /* 0x000000c41e1f7824 */ /* 0x000fc800078e021f */
[----:B------:R-:W-:-:S04]  /*0cd0*/  IMAD R31, R28, 0x1880, R31 ;  /* 0x000018801c1f7824 */ /* 0x000fc800078e021f */
[----:B------:R-:W-:-:S04]  /*0ce0*/  IMAD R32, R32, 0x1c, R31 ;  /* 0x0000001c20207824 */ /* 0x000fc800078e021f */
[----:B------:R-:W-:Y:S01]  /*0cf0*/  IMAD R4, R29, 0xe, R32 ;  /* 0x0000000e1d047824 */ /* 0x000fe200078e0220 */
[----:B--2---:R-:W-:-:S03]  /*0d00*/  FADD R6, R6, R5 ;  /* 0x0000000506067221 */ /* 0x004fc60000000000 */
[----:B------:R-:W-:Y:S01]  /*0d10*/  IMAD.WIDE R4, R4, R11, c[0x0][0x160] ;  /* 0x0000580004047625 */ /* 0x000fe200078e020b */
[----:B---3--:R-:W-:Y:S01]  /*0d20*/  FADD R0, R19, R0 ;  /* 0x0000000013007221 */ /* 0x008fe20000000000 */
[----:B----4-:R-:W-:Y:S01]  /*0d30*/  FADD R8, R7, R8 ;  /* 0x0000000807087221 */ /* 0x010fe20000000000 */
[----:B------:R-:W-:-:S03]  /*0d40*/  FMNMX R7, RZ, R6, !PT ;  /* 0x00000006ff077209 */ /* 0x000fc60007800000 */
[----:B0-----:R-:W-:Y:S01]  /*0d50*/  FMNMX R3, RZ, R0, !PT ;  /* 0x00000000ff037209 */ /* 0x001fe20007800000 */
[----:B-----5:R-:W-:Y:S01]  /*0d60*/  FADD R18, R18, R9 ;  /* 0x0000000912127221 */ /* 0x020fe20000000000 */
[----:B------:R-:W-:Y:S01]  /*0d70*/  FMNMX R9, RZ, R8, !PT ;  /* 0x00000008ff097209 */ /* 0x000fe20007800000 */
[----:B------:R-:W-:Y:S03]  /*0d80*/  STG.E [R4.64], R7 ;  /* 0x0000000704007986 */ /* 0x000fe6000c101904 */
[----:B------:R-:W-:Y:S01]  /*0d90*/  FMNMX R11, RZ, R18, !PT ;  /* 0x00000012ff0b7209 */ /* 0x000fe20007800000 */
[----:B------:R-:W-:Y:S04]  /*0da0*/  STG.E [R4.64+0x1880], R3 ;  /* 0x0018800304007986 */ /* 0x000fe8000c101904 */
[----:B------:R-:W-:Y:S04]  /*0db0*/  STG.E [R4.64+0x3100], R9 ;  /* 0x0031000904007986 */ /* 0x000fe8000c101904 */
[----:B------:R-:W-:Y:S01]  /*0dc0*/  STG.E [R4.64+0x4980], R11 ;  /* 0x0049800b04007986 */ /* 0x000fe2000c101904 */
[----:B------:R-:W-:Y:S05]  /*0dd0*/  EXIT ;  /* 0x000000000000794d */ /* 0x000fea0003800000 */
.L_x_18:
        /* <DEDUP_REMOVED lines=10> */
.L_x_120:


//--------------------- .text.tvmgen_default_fused_nn_dense_add_kernel --------------------------
	.section	.text.tvmgen_default_fused_nn_dense_add_kernel,"ax",@progbits
	.sectionflags	@"SHF_BARRIERS=1"
	.sectioninfo	@"SHI_REGISTERS=62"
	.align	128
        .global         tvmgen_default_fused_nn_dense_add_kernel
        .type           tvmgen_default_fused_nn_dense_add_kernel,@function
        .size           tvmgen_default_fused_nn_dense_add_kernel,(.L_x_121 - tvmgen_default_fused_nn_dense_add_kernel)
        .other          tvmgen_default_fused_nn_dense_add_kernel,@"STO_CUDA_ENTRY STV_DEFAULT"
tvmgen_default_fused_nn_dense_add_kernel:
.text.tvmgen_default_fused_nn_dense_add_kernel:
[----:B------:R-:W-:Y:S02]  /*0000*/  MOV R1, c[0x0][0x28] ;  /* 0x00000a0000017a02 */ /* 0x000fe40000000f00 */
[----:B------:R-:W0:Y:S01]  /*0010*/  S2R R9, SR_TID.X ;  /* 0x0000000000097919 */ /* 0x000e220000002100 */
[----:B------:R-:W-:Y:S01]  /*0020*/  MOV R7, 0x4 ;  /* 0x0000000400077802 */ /* 0x000fe20000000f00 */
[----:B------:R-:W-:Y:S02]  /*0030*/  ULDC.64 UR4, c[0x0][0x118] ;  /* 0x0000460000047ab9 */ /* 0x000fe40000000a00 */
[----:B------:R-:W1:Y:S02]  /*0040*/  S2R R6, SR_CTAID.X ;  /* 0x0000000000067919 */ /* 0x000e640000002500 */
[----:B0-----:R-:W-:Y:S01]  /*0050*/  IMAD.WIDE R4, R9, R7, c[0x0][0x168] ;  /* 0x00005a0009047625 */ /* 0x001fe200078e0207 */
[----:B-1----:R-:W-:-:S04]  /*0060*/  LEA R2, R6, R9, 0xb ;  /* 0x0000000906027211 */ /* 0x002fc800078e58ff */
[----:B------:R-:W2:Y:S01]  /*0070*/  LDG.E.CONSTANT R43, [R4.64] ;  /* 0x00000004042b7981 */ /* 0x000ea2000c1e9900 */
[----:B------:R-:W-:-:S03]  /*0080*/  IMAD.WIDE R2, R2, R7, c[0x0][0x170] ;  /* 0x00005c0002027625 */ /* 0x000fc600078e0207 */
[----:B------:R-:W3:Y:S04]  /*0090*/  LDG.E.CONSTANT R42, [R4.64+0x100] ;  /* 0x00010004042a7981 */ /* 0x000ee8000c1e9900 */
[----:B------:R-:W2:Y:S04]  /*00a0*/  LDG.E.CONSTANT R0, [R2.64] ;  /* 0x0000000402007981 */ /* 0x000ea8000c1e9900 */
[----:B------:R-:W3:Y:S04]  /*00b0*/  LDG.E.CONSTANT R45, [R2.64+0x100] ;  /* 0x00010004022d7981 */ /* 0x000ee8000c1e9900 */
[----:B------:R-:W4:Y:S04]  /*00c0*/  LDG.E.CONSTANT R54, [R4.64+0x200] ;  /* 0x0002000404367981 */ /* 0x000f28000c1e9900 */
[----:B------:R-:W4:Y:S04]  /*00d0*/  LDG.E.CONSTANT R57, [R2.64+0x200] ;  /* 0x0002000402397981 */ /* 0x000f28000c1e9900 */
[----:B------:R-:W5:Y:S04]  /*00e0*/  LDG.E.CONSTANT R46, [R4.64+0x300] ;  /* 0x00030004042e7981 */ /* 0x000f68000c1e9900 */
        /* <DEDUP_REMOVED lines=42> */
[----:B------:R0:W5:Y:S01]  /*0390*/  LDG.E.CONSTANT R59, [R2.64+0x1f00] ;  /* 0x001f0004023b7981 */ /* 0x000162000c1e9900 */
[----:B--2---:R-:W-:-:S03]  /*03a0*/  FFMA R0, R0, R43, RZ ;  /* 0x0000002b00007223 */ /* 0x004fc600000000ff */
[----:B------:R-:W2:Y:S01]  /*03b0*/  LDG.E.CONSTANT R43, [R4.64+0x1900] ;  /* 0x00190004042b7981 */ /* 0x000ea2000c1e9900 */
[----:B---3--:R-:W-:-:S03]  /*03c0*/  FFMA R0, R45, R42, R0 ;  /* 0x0000002a2d007223 */ /* 0x008fc60000000000 */
[----:B------:R-:W3:Y:S04]  /*03d0*/  LDG.E.CONSTANT R45, [R4.64+0x1800] ;  /* 0x00180004042d7981 */ /* 0x000ee8000c1e9900 */
[----:B------:R0:W3:Y:S01]  /*03e0*/  LDG.E.CONSTANT R42, [R2.64+0x1800] ;  /* 0x00180004022a7981 */ /* 0x0000e2000c1e9900 */
[----:B----4-:R-:W-:-:S03]  /*03f0*/  FFMA R54, R57, R54, R0 ;  /* 0x0000003639367223 */ /* 0x010fc60000000000 */
[----:B------:R0:W2:Y:S01]  /*0400*/  LDG.E.CONSTANT R0, [R2.64+0x1900] ;  /* 0x0019000402007981 */ /* 0x0000a2000c1e9900 */
[----:B-----5:R-:W-:-:S03]  /*0410*/  FFMA R57, R49, R46, R54 ;  /* 0x0000002e31397223 */ /* 0x020fc60000000036 */
[----:B------:R-:W4:Y:S04]  /*0420*/  LDG.E.CONSTANT R49, [R4.64+0x1a00] ;  /* 0x001a000404317981 */ /* 0x000f28000c1e9900 */
[----:B------:R0:W4:Y:S01]  /*0430*/  LDG.E.CONSTANT R46, [R2.64+0x1a00] ;  /* 0x001a0004022e7981 */ /* 0x000122000c1e9900 */
[----:B------:R-:W-:-:S03]  /*0440*/  FFMA R54, R48, R51, R57 ;  /* 0x0000003330367223 */ /* 0x000fc60000000039 */
[----:B------:R-:W5:Y:S04]  /*0450*/  LDG.E.CONSTANT R51, [R4.64+0x1b00] ;  /* 0x001b000404337981 */ /* 0x000f68000c1e9900 */
[----:B------:R0:W5:Y:S01]  /*0460*/  LDG.E.CONSTANT R48, [R2.64+0x1b00] ;  /* 0x001b000402307981 */ /* 0x000162000c1e9900 */
[----:B------:R-:W-:-:S03]  /*0470*/  FFMA R54, R55, R52, R54 ;  /* 0x0000003437367223 */ /* 0x000fc60000000036 */
[----:B------:R-:W5:Y:S04]  /*0480*/  LDG.E.CONSTANT R55, [R4.64+0x1c00] ;  /* 0x001c000404377981 */ /* 0x000f68000c1e9900 */
[----:B------:R0:W5:Y:S01]  /*0490*/  LDG.E.CONSTANT R52, [R2.64+0x1c00] ;  /* 0x001c000402347981 */ /* 0x000162000c1e9900 */
[----:B------:R-:W-:-:S03]  /*04a0*/  FFMA R58, R53, R50, R54 ;  /* 0x00000032353a7223 */ /* 0x000fc60000000036 */
[----:B------:R-:W5:Y:S04]  /*04b0*/  LDG.E.CONSTANT R54, [R4.64+0x1d00] ;  /* 0x001d000404367981 */ /* 0x000f68000c1e9900 */
[----:B------:R0:W5:Y:S04]  /*04c0*/  LDG.E.CONSTANT R53, [R2.64+0x1d00] ;  /* 0x001d000402357981 */ /* 0x000168000c1e9900 */
[----:B------:R-:W5:Y:S04]  /*04d0*/  LDG.E.CONSTANT R50, [R4.64+0x1e00] ;  /* 0x001e000404327981 */ /* 0x000f68000c1e9900 */
[----:B------:R0:W5:Y:S01]  /*04e0*/  LDG.E.CONSTANT R57, [R2.64+0x1e00] ;  /* 0x001e000402397981 */ /* 0x000162000c1e9900 */
[----:B------:R-:W-:-:S04]  /*04f0*/  FFMA R10, R41, R10, R58 ;  /* 0x0000000a290a7223 */ /* 0x000fc8000000003a */
        /* <DEDUP_REMOVED lines=15> */
[----:B------:R-:W-:Y:S01]  /*05f0*/  FFMA R11, R44, R47, R11 ;  /* 0x0000002f2c0b7223 */ /* 0x000fe2000000000b */
[----:B0-----:R-:W-:-:S03]  /*0600*/  VOTE.ANY R3, PT, PT ;  /* 0x0000000000037806 */ /* 0x001fc600038e0100 */
[----:B---3--:R-:W-:-:S04]  /*0610*/  FFMA R11, R42, R45, R11 ;  /* 0x0000002d2a0b7223 */ /* 0x008fc8000000000b */
[----:B--2---:R-:W-:-:S04]  /*0620*/  FFMA R11, R0, R43, R11 ;  /* 0x0000002b000b7223 */ /* 0x004fc8000000000b */
[----:B----4-:R-:W-:-:S04]  /*0630*/  FFMA R11, R46, R49, R11 ;  /* 0x000000312e0b7223 */ /* 0x010fc8000000000b */
[----:B-----5:R-:W-:-:S04]  /*0640*/  FFMA R11, R48, R51, R11 ;  /* 0x00000033300b7223 */ /* 0x020fc8000000000b */
[----:B------:R-:W-:-:S04]  /*0650*/  FFMA R52, R52, R55, R11 ;  /* 0x0000003734347223 */ /* 0x000fc8000000000b */
[----:B------:R-:W-:-:S04]  /*0660*/  FFMA R52, R53, R54, R52 ;  /* 0x0000003635347223 */ /* 0x000fc80000000034 */
[----:B------:R-:W-:-:S04]  /*0670*/  FFMA R50, R57, R50, R52 ;  /* 0x0000003239327223 */ /* 0x000fc80000000034 */
[----:B------:R-:W-:-:S05]  /*0680*/  FFMA R50, R59, R56, R50 ;  /* 0x000000383b327223 */ /* 0x000fca0000000032 */
[----:B------:R-:W0:Y:S02]  /*0690*/  SHFL.DOWN PT, R5, R50, 0x10, 0x1f ;  /* 0x0a001f0032057f89 */ /* 0x000e2400000e0000 */
[----:B0-----:R-:W-:-:S05]  /*06a0*/  FADD R0, R50, R5 ;  /* 0x0000000532007221 */ /* 0x001fca0000000000 */
[----:B------:R-:W0:Y:S02]  /*06b0*/  SHFL.DOWN PT, R5, R0, 0x8, 0x1f ;  /* 0x09001f0000057f89 */ /* 0x000e2400000e0000 */
[----:B0-----:R-:W-:-:S05]  /*06c0*/  FADD R2, R0, R5 ;  /* 0x0000000500027221 */ /* 0x001fca0000000000 */
[----:B------:R-:W0:Y:S02]  /*06d0*/  SHFL.DOWN PT, R5, R2, 0x4, 0x1f ;  /* 0x08801f0002057f89 */ /* 0x000e2400000e0000 */
[----:B0-----:R-:W-:-:S05]  /*06e0*/  FADD R4, R2, R5 ;  /* 0x0000000502047221 */ /* 0x001fca0000000000 */
[----:B------:R-:W0:Y:S01]  /*06f0*/  SHFL.DOWN PT, R5, R4, 0x2, 0x1f ;  /* 0x08401f0004057f89 */ /* 0x000e2200000e0000 */
[----:B------:R-:W-:Y:S01]  /*0700*/  LOP3.LUT P0, RZ, R9, 0x1f, RZ, 0xc0, !PT ;  /* 0x0000001f09ff7812 */ /* 0x000fe2000780c0ff */
[----:B0-----:R-:W-:-:S05]  /*0710*/  FADD R10, R4, R5 ;  /* 0x00000005040a7221 */ /* 0x001fca0000000000 */
[----:B------:R-:W0:Y:S07]  /*0720*/  SHFL.DOWN PT, R5, R10, 0x1, 0x1f ;  /* 0x08201f000a057f89 */ /* 0x000e2e00000e0000 */
[----:B------:R-:W-:Y:S02]  /*0730*/  @!P0 SHF.R.S32.HI R11, RZ, 0x5, R9 ;  /* 0x00000005ff0b8819 */ /* 0x000fe40000011409 */
[----:B------:R-:W-:Y:S01]  /*0740*/  ISETP.GT.AND P1, PT, R9, 0x1, PT ;  /* 0x000000010900780c */ /* 0x000fe20003f24270 */
[----:B0-----:R-:W-:-:S05]  /*0750*/  @!P0 FADD R12, R10, R5 ;  /* 0x000000050a0c8221 */ /* 0x001fca0000000000 */
[----:B------:R-:W-:Y:S04]  /*0760*/  @!P0 STS [R11.X4+0x4], R12 ;  /* 0x0000040c0b008388 */ /* 0x000fe80000004800 */
[----:B------:R-:W-:Y:S06]  /*0770*/  BAR.SYNC.DEFER_BLOCKING 0x0 ;  /* 0x0000000000007b1d */ /* 0x000fec0000010000 */
[----:B------:R-:W0:Y:S01]  /*0780*/  @!P1 LDS R8, [R9.X4+0x4] ;  /* 0x0000040009089984 */ /* 0x000e220000004800 */
[----:B------:R-:W-:-:S02]  /*0790*/  VOTE.ANY R5, PT, PT ;  /* 0x0000000000057806 */ /* 0x000fc400038e0100 */
[----:B------:R-:W-:-:S04]  /*07a0*/  ISETP.NE.AND P0, PT, R9, RZ, PT ;  /* 0x000000ff0900720c */ /* 0x000fc80003f05270 */
[----:B0-----:R-:W0:Y:S02]  /*07b0*/  SHFL.DOWN PT, R5, R8, 0x1, 0x1f ;  /* 0x08201f0008057f89 */ /* 0x001e2400000e0000 */
[----:B0-----:R-:W-:-:S07]  /*07c0*/  FADD R0, R8, R5 ;  /* 0x0000000508007221 */ /* 0x001fce0000000000 */
[----:B------:R-:W-:Y:S04]  /*07d0*/  @!P0 STS [RZ], R0 ;  /* 0x00000000ff008388 */ /* 0x000fe80000000800 */
[----:B------:R-:W-:Y:S06]  /*07e0*/  BAR.SYNC.DEFER_BLOCKING 0x0 ;  /* 0x0000000000007b1d */ /* 0x000fec0000010000 */
[----:B------:R-:W0:Y:S04]  /*07f0*/  @!P0 LDS R2, [RZ] ;  /* 0x00000000ff028984 */ /* 0x000e280000000800 */
[----:B0-----:R0:W-:Y:S04]  /*0800*/  @!P0 STS [0xc], R2 ;  /* 0x00000c02ff008388 */ /* 0x0011e80000000800 */
[----:B------:R-:W-:Y:S06]  /*0810*/  BAR.SYNC.DEFER_BLOCKING 0x0 ;  /* 0x0000000000007b1d */ /* 0x000fec0000010000 */
[----:B------:R-:W-:Y:S05]  /*0820*/  @P0 EXIT ;  /* 0x000000000000094d */ /* 0x000fea0003800000 */
[CC--:B0-----:R-:W-:Y:S01]  /*0830*/  IMAD.WIDE R2, R6.reuse, R7.reuse, c[0x0][0x178] ;  /* 0x00005e0006027625 */ /* 0x0c1fe200078e0207 */
[----:B------:R-:W0:Y:S05]  /*0840*/  LDS R0, [0xc] ;  /* 0x00000c00ff007984 */ /* 0x000e2a0000000800 */
[----:B------:R-:W0:Y:S01]  /*0850*/  LDG.E.CONSTANT R3, [R2.64] ;  /* 0x0000000402037981 */ /* 0x000e22000c1e9900 */
[----:B------:R-:W-:Y:S01]  /*0860*/  IMAD.WIDE R6, R6, R7, c[0x0][0x160] ;  /* 0x0000580006067625 */ /* 0x000fe200078e0207 */
[----:B0-----:R-:W-:-:S05]  /*0870*/  FADD R5, R0, R3 ;  /* 0x0000000300057221 */ /* 0x001fca0000000000 */
[----:B------:R-:W-:Y:S01]  /*0880*/  STG.E [R6.64], R5 ;  /* 0x0000000506007986 */ /* 0x000fe2000c101904 */
[----:B------:R-:W-:Y:S05]  /*0890*/  EXIT ;  /* 0x000000000000794d */ /* 0x000fea0003800000 */
.L_x_19:
        /* <DEDUP_REMOVED lines=14> */
.L_x_121:


//--------------------- .text.tvmgen_default_fused_nn_global_avg_pool2d_kernel --------------------------
	.section	.text.tvmgen_default_fused_nn_global_avg_pool2d_kernel,"ax",@progbits
	.sectioninfo	@"SHI_REGISTERS=16"
	.align	128
        .global         tvmgen_default_fused_nn_global_avg_pool2d_kernel
        .type           tvmgen_default_fused_nn_global_avg_pool2d_kernel,@function
        .size           tvmgen_default_fused_nn_global_avg_pool2d_kernel,(.L_x_122 - tvmgen_default_fused_nn_global_avg_pool2d_kernel)
        .other          tvmgen_default_fused_nn_global_avg_pool2d_kernel,@"STO_CUDA_ENTRY STV_DEFAULT"
tvmgen_default_fused_nn_global_avg_pool2d_kernel:
.text.tvmgen_default_fused_nn_global_avg_pool2d_kernel:
[----:B------:R-:W-:Y:S02]  /*0000*/  MOV R1, c[0x0][0x28] ;  /* 0x00000a0000017a02 */ /* 0x000fe40000000f00 */
[----:B------:R-:W0:Y:S01]  /*0010*/  S2R R11, SR_TID.X ;  /* 0x00000000000b7919 */ /* 0x000e220000002100 */
[----:B------:R-:W-:Y:S01]  /*0020*/  MOV R13, 0x4 ;  /* 0x00000004000d7802 */ /* 0x000fe20000000f00 */
[----:B------:R-:W-:Y:S02]  /*0030*/  ULDC.64 UR4, c[0x0][0x118] ;  /* 0x0000460000047ab9 */ /* 0x000fe40000000a00 */
[----:B------:R-:W1:Y:S04]  /*0040*/  S2R R12, SR_TID.Y ;  /* 0x00000000000c7919 */ /* 0x000e680000002200 */
[----:B------:R-:W2:Y:S01]  /*0050*/  S2R R9, SR_CTAID.X ;  /* 0x0000000000097919 */ /* 0x000ea20000002500 */
[C---:B0-----:R-:W-:Y:S02]  /*0060*/  ISETP.GT.AND P0, PT, R11.reuse, 0x30, PT ;  /* 0x000000300b00780c */ /* 0x041fe40003f04270 */
[----:B------:R-:W-:Y:S01]  /*0070*/  ISETP.GT.AND P1, PT, R11, 0x10, PT ;  /* 0x000000100b00780c */ /* 0x000fe20003f24270 */
[----:B-1----:R-:W-:-:S04]  /*0080*/  IMAD R0, R12, 0x31, R11 ;  /* 0x000000310c007824 */ /* 0x002fc800078e020b */
[----:B--2---:R-:W-:-:S04]  /*0090*/  IMAD R0, R9, 0x620, R0 ;  /* 0x0000062009007824 */ /* 0x004fc800078e0200 */
[----:B------:R-:W-:-:S05]  /*00a0*/  IMAD.WIDE R2, R0, R13, c[0x0][0x168] ;  /* 0x00005a0000027625 */ /* 0x000fca00078e020d */
[----:B------:R-:W2:Y:S04]  /*00b0*/  @!P0 LDG.E.CONSTANT R4, [R2.64] ;  /* 0x0000000402048981 */ /* 0x000ea8000c1e9900 */
[----:B------:R-:W3:Y:S01]  /*00c0*/  @!P1 LDG.E.CONSTANT R5, [R2.64+0x80] ;  /* 0x0000800402059981 */ /* 0x000ee2000c1e9900 */
[----:B------:R-:W-:Y:S02]  /*00d0*/  MOV R0, RZ ;  /* 0x000000ff00007202 */ /* 0x000fe40000000f00 */
[----:B------:R-:W-:Y:S01]  /*00e0*/  VOTE.ANY R7, PT, PT ;  /* 0x0000000000077806 */ /* 0x000fe200038e0100 */
[----:B--2---:R-:W-:Y:S01]  /*00f0*/  @!P0 FADD R0, RZ, R4 ;  /* 0x00000004ff008221 */ /* 0x004fe20000000000 */
[----:B------:R-:W-:-:S03]  /*0100*/  ISETP.NE.AND P0, PT, R11, RZ, PT ;  /* 0x000000ff0b00720c */ /* 0x000fc60003f05270 */
[----:B---3--:R-:W-:-:S05]  /*0110*/  @!P1 FADD R0, R0, R5 ;  /* 0x0000000500009221 */ /* 0x008fca0000000000 */
[----:B------:R-:W0:Y:S02]  /*0120*/  SHFL.DOWN PT, R5, R0, 0x10, 0x1f ;  /* 0x0a001f0000057f89 */ /* 0x000e2400000e0000 */
[----:B0-----:R-:W-:-:S05]  /*0130*/  FADD R4, R5, R0 ;  /* 0x0000000005047221 */ /* 0x001fca0000000000 */
[----:B------:R-:W0:Y:S02]  /*0140*/  SHFL.DOWN PT, R5, R4, 0x8, 0x1f ;  /* 0x09001f0004057f89 */ /* 0x000e2400000e0000 */
[----:B0-----:R-:W-:-:S05]  /*0150*/  FADD R6, R4, R5 ;  /* 0x0000000504067221 */ /* 0x001fca0000000000 */
[----:B------:R-:W0:Y:S02]  /*0160*/  SHFL.DOWN PT, R5, R6, 0x4, 0x1f ;  /* 0x08801f0006057f89 */ /* 0x000e2400000e0000 */
[----:B0-----:R-:W-:Y:S01]  /*0170*/  FADD R8, R6, R5 ;  /* 0x0000000506087221 */ /* 0x001fe20000000000 */
[----:B------:R-:W-:-:S04]  /*0180*/  SHF.L.U32 R5, R12, 0x5, RZ ;  /* 0x000000050c057819 */ /* 0x000fc800000006ff */
[----:B------:R-:W0:Y:S02]  /*0190*/  SHFL.DOWN PT, R3, R8, 0x2, 0x1f ;  /* 0x08401f0008037f89 */ /* 0x000e2400000e0000 */
[----:B0-----:R-:W-:-:S05]  /*01a0*/  FADD R2, R8, R3 ;  /* 0x0000000308027221 */ /* 0x001fca0000000000 */
[----:B------:R-:W0:Y:S02]  /*01b0*/  SHFL.DOWN PT, R3, R2, 0x1, 0x1f ;  /* 0x08201f0002037f89 */ /* 0x000e2400000e0000 */
[----:B0-----:R-:W-:-:S05]  /*01c0*/  FADD R10, R2, R3 ;  /* 0x00000003020a7221 */ /* 0x001fca0000000000 */
[----:B------:R0:W1:Y:S01]  /*01d0*/  SHFL.IDX PT, R5, R10, R5, 0x1f ;  /* 0x00001f050a057589 */ /* 0x00006200000e0000 */
[----:B------:R-:W-:Y:S05]  /*01e0*/  @P0 EXIT ;  /* 0x000000000000094d */ /* 0x000fea0003800000 */
[----:B------:R-:W-:-:S05]  /*01f0*/  LEA R2, R9, R12, 0x5 ;  /* 0x0000000c09027211 */ /* 0x000fca00078e28ff */
[----:B------:R-:W-:-:S05]  /*0200*/  IMAD.WIDE R2, R2, R13, c[0x0][0x160] ;  /* 0x0000580002027625 */ /* 0x000fca00078e020d */
[----:B-1----:R-:W-:Y:S01]  /*0210*/  STG.E [R2.64], R5 ;  /* 0x0000000502007986 */ /* 0x002fe2000c101904 */
[----:B------:R-:W-:Y:S05]  /*0220*/  EXIT ;  /* 0x000000000000794d */ /* 0x000fea0003800000 */
.L_x_20:
        /* <DEDUP_REMOVED lines=13> */
.L_x_122:


//--------------------- .text.tvmgen_default_fused_nn_conv2d_add_add_nn_relu_kernel --------------------------
	.section	.text.tvmgen_default_fused_nn_conv2d_add_add_nn_relu_kernel,"ax",@progbits
	.sectionflags	@"SHF_BARRIERS=1"
	.sectioninfo	@"SHI_REGISTERS=62"
	.align	128
        .global         tvmgen_default_fused_nn_conv2d_add_add_nn_relu_kernel
        .type           tvmgen_default_fused_nn_conv2d_add_add_nn_relu_kernel,@function
        .size           tvmgen_default_fused_nn_conv2d_add_add_nn_relu_kernel,(.L_x_123 - tvmgen_default_fused_nn_conv2d_add_add_nn_relu_kernel)
        .other          tvmgen_default_fused_nn_conv2d_add_add_nn_relu_kernel,@"STO_CUDA_ENTRY STV_DEFAULT"
tvmgen_default_fused_nn_conv2d_add_add_nn_relu_kernel:
.text.tvmgen_default_fused_nn_conv2d_add_add_nn_relu_kernel:
[----:B------:R-:W-:Y:S02]  /*0000*/  MOV R1, c[0x0][0x28] ;  /* 0x00000a0000017a02 */ /* 0x000fe40000000f00 */
[----:B------:R-:W0:Y:S01]  /*0010*/  S2R R3, SR_TID.X ;  /* 0x0000000000037919 */ /* 0x000e220000002100 */
[----:B------:R-:W-:Y:S01]  /*0020*/  MOV R2, RZ ;  /* 0x000000ff00027202 */ /* 0x000fe20000000f00 */
[----:B------:R-:W-:Y:S01]  /*0030*/  ULDC.64 UR4, c[0x0][0x118] ;  /* 0x0000460000047ab9 */ /* 0x000fe20000000a00 */
[----:B------:R-:W-:Y:S01]  /*0040*/  MOV R22, RZ ;  /* 0x000000ff00167202 */ /* 0x000fe20000000f00 */
[----:B------:R-:W1:Y:S01]  /*0050*/  S2R R21, SR_TID.Z ;  /* 0x0000000000157919 */ /* 0x000e620000002300 */
[----:B------:R-:W-:Y:S02]  /*0060*/  MOV R31, RZ ;  /* 0x000000ff001f7202 */ /* 0x000fe40000000f00 */
[----:B------:R-:W-:Y:S01]  /*0070*/  MOV R25, RZ ;  /* 0x000000ff00197202 */ /* 0x000fe20000000f00 */
[----:B------:R-:W1:Y:S01]  /*0080*/  S2R R0, SR_CTAID.Y ;  /* 0x0000000000007919 */ /* 0x000e620000002600 */
[----:B------:R-:W-:Y:S02]  /*0090*/  MOV R27, RZ ;  /* 0x000000ff001b7202 */ /* 0x000fe40000000f00 */
[----:B------:R-:W-:Y:S01]  /*00a0*/  MOV R29, RZ ;  /* 0x000000ff001d7202 */ /* 0x000fe20000000f00 */
[----:B------:R-:W2:Y:S01]  /*00b0*/  S2R R20, SR_CTAID.X ;  /* 0x0000000000147919 */ /* 0x000ea20000002500 */
[----:B------:R-:W-:-:S02]  /*00c0*/  MOV R51, RZ ;  /* 0x000000ff00337202 */ /* 0x000fc40000000f00 */
        /* <DEDUP_REMOVED lines=8> */
[----:B------:R-:W-:Y:S02]  /*0150*/  SHF.R.U32.HI R5, RZ, 0x1f, R4 ;  /* 0x0000001fff057819 */ /* 0x000fe40000011604 */
[----:B------:R-:W-:Y:S01]  /*0160*/  MOV R37, RZ ;  /* 0x000000ff00257202 */ /* 0x000fe20000000f00 */
[----:B-1----:R-:W-:Y:S01]  /*0170*/  IMAD R7, R21, 0xe, R0 ;  /* 0x0000000e15077824 */ /* 0x002fe200078e0200 */
[----:B------:R-:W-:Y:S02]  /*0180*/  LEA.HI.SX32 R5, R4, R5, 0x1e ;  /* 0x0000000504057211 */ /* 0x000fe400078ff2ff */
[----:B------:R-:W-:Y:S02]  /*0190*/  MOV R39, RZ ;  /* 0x000000ff00277202 */ /* 0x000fe40000000f00 */
[----:B--2---:R-:W-:Y:S01]  /*01a0*/  LEA R6, R7, R20, 0x3 ;  /* 0x0000001407067211 */ /* 0x004fe200078e18ff */
[----:B------:R-:W-:Y:S01]  /*01b0*/  IMAD R23, R5, -0x7, R3 ;  /* 0xfffffff905177824 */ /* 0x000fe200078e0203 */
[----:B------:R-:W-:-:S02]  /*01c0*/  MOV R41, RZ ;  /* 0x000000ff00297202 */ /* 0x000fc40000000f00 */
[----:B------:R-:W-:Y:S02]  /*01d0*/  LEA R6, R5, R6, 0x1 ;  /* 0x0000000605067211 */ /* 0x000fe400078e08ff */
[----:B------:R-:W-:-:S03]  /*01e0*/  MOV R53, RZ ;  /* 0x000000ff00357202 */ /* 0x000fc60000000f00 */
[----:B------:R-:W-:Y:S02]  /*01f0*/  IMAD R23, R6, 0x7, R23 ;  /* 0x0000000706177824 */ /* 0x000fe400078e0217 */
.L_x_22:
[----:B------:R-:W-:Y:S01]  /*0200*/  LEA R10, R3, R3, 0x1 ;  /* 0x00000003030a7211 */ /* 0x000fe200078e08ff */
[----:B------:R-:W-:Y:S01]  /*0210*/  BAR.SYNC.DEFER_BLOCKING 0x0 ;  /* 0x0000000000007b1d */ /* 0x000fe20000010000 */
[----:B------:R-:W-:Y:S02]  /*0220*/  MOV R19, 0x4 ;  /* 0x0000000400137802 */ /* 0x000fe40000000f00 */
[C---:B------:R-:W-:Y:S02]  /*0230*/  IADD3 R6, R10.reuse, 0x1, RZ ;  /* 0x000000010a067810 */ /* 0x040fe40007ffe0ff */
[-C--:B------:R-:W-:Y:S02]  /*0240*/  LEA.HI.SX32 R4, R10, R21.reuse, 0x1a ;  /* 0x000000150a047211 */ /* 0x080fe400078fd2ff */
[----:B------:R-:W-:Y:S02]  /*0250*/  LEA.HI.SX32 R5, R6, R21, 0x1a ;  /* 0x0000001506057211 */ /* 0x000fe400078fd2ff */
[----:B------:R-:W-:-:S02]  /*0260*/  ISETP.GT.AND P0, PT, R4, 0xf, PT ;  /* 0x0000000f0400780c */ /* 0x000fc40003f04270 */
[C---:B------:R-:W-:Y:S02]  /*0270*/  IADD3 R12, R10.reuse, 0x2, RZ ;  /* 0x000000020a0c7810 */ /* 0x040fe40007ffe0ff */
[----:B------:R-:W-:Y:S02]  /*0280*/  ISETP.GT.AND P1, PT, R5, 0xf, PT ;  /* 0x0000000f0500780c */ /* 0x000fe40003f24270 */
[----:B------:R-:W-:Y:S02]  /*0290*/  ISETP.GT.OR P0, PT, R10, 0x3f, P0 ;  /* 0x0000003f0a00780c */ /* 0x000fe40000704670 */
[----:B------:R-:W-:Y:S02]  /*02a0*/  LEA.HI.SX32 R4, R12, R21, 0x1a ;  /* 0x000000150c047211 */ /* 0x000fe400078fd2ff */
[----:B------:R-:W-:Y:S02]  /*02b0*/  ISETP.GT.OR P1, PT, R10, 0x3e, P1 ;  /* 0x0000003e0a00780c */ /* 0x000fe40000f24670 */
[----:B------:R-:W-:-:S04]  /*02c0*/  ISETP.GT.AND P2, PT, R4, 0xf, PT ;  /* 0x0000000f0400780c */ /* 0x000fc80003f44270 */
[----:B------:R-:W-:-:S03]  /*02d0*/  ISETP.GT.OR P2, PT, R10, 0x3d, P2 ;  /* 0x0000003d0a00780c */ /* 0x000fc60001744670 */
[----:B------:R-:W0:Y:S04]  /*02e0*/  @!P0 S2R R4, SR_CTAID.Z ;  /* 0x0000000000048919 */ /* 0x000e280000002700 */
[----:B------:R-:W1:Y:S06]  /*02f0*/  @!P1 S2R R8, SR_CTAID.Z ;  /* 0x0000000000089919 */ /* 0x000e6c0000002700 */
[----:B------:R-:W2:Y:S01]  /*0300*/  @!P2 S2R R16, SR_CTAID.Z ;  /* 0x000000000010a919 */ /* 0x000ea20000002700 */
[----:B0-----:R-:W-:-:S02]  /*0310*/  @!P0 LEA R5, R4, R21, 0x4 ;  /* 0x0000001504058211 */ /* 0x001fc400078e20ff */
[----:B------:R-:W-:Y:S02]  /*0320*/  @!P0 LOP3.LUT R4, R10, 0xf, RZ, 0xc0, !PT ;  /* 0x0000000f0a048812 */ /* 0x000fe400078ec0ff */
[----:B-1----:R-:W-:Y:S01]  /*0330*/  @!P1 LEA R9, R8, R21, 0x4 ;  /* 0x0000001508099211 */ /* 0x002fe200078e20ff */
[----:B------:R-:W-:Y:S01]  /*0340*/  IMAD R8, R22, 0x3100, R23 ;  /* 0x0000310016087824 */ /* 0x000fe200078e0217 */
[-C--:B------:R-:W-:Y:S02]  /*0350*/  @!P0 LEA R7, R5, R22.reuse, 0x4 ;  /* 0x0000001605078211 */ /* 0x080fe400078e20ff */
[----:B------:R-:W-:Y:S02]  /*0360*/  @!P1 LOP3.LUT R5, R6, 0xf, RZ, 0xc0, !PT ;  /* 0x0000000f06059812 */ /* 0x000fe400078ec0ff */
[----:B------:R-:W-:Y:S02]  /*0370*/  @!P1 LEA R14, R9, R22, 0x4 ;  /* 0x00000016090e9211 */ /* 0x000fe400078e20ff */
[----:B------:R-:W-:-:S02]  /*0380*/  @!P0 LEA R4, R7, R4, 0x4 ;  /* 0x0000000407048211 */ /* 0x000fc400078e20ff */
[----:B--2---:R-:W-:Y:S02]  /*0390*/  @!P2 LEA R11, R16, R21, 0x4 ;  /* 0x00000015100ba211 */ /* 0x004fe400078e20ff */
[----:B------:R-:W-:Y:S01]  /*03a0*/  @!P1 LEA R7, R14, R5, 0x4 ;  /* 0x000000050e079211 */ /* 0x000fe200078e20ff */
[----:B------:R-:W-:Y:S01]  /*03b0*/  @!P0 IMAD R5, R3, 0xc, RZ ;  /* 0x0000000c03058824 */ /* 0x000fe200078e02ff */
[----:B------:R-:W-:Y:S02]  /*03c0*/  @!P2 LOP3.LUT R9, R12, 0xf, RZ, 0xc0, !PT ;  /* 0x0000000f0c09a812 */ /* 0x000fe400078ec0ff */
[----:B------:R-:W-:Y:S02]  /*03d0*/  @!P2 LEA R14, R11, R22, 0x4 ;  /* 0x000000160b0ea211 */ /* 0x000fe400078e20ff */
[----:B------:R-:W-:Y:S02]  /*03e0*/  @!P1 SHF.L.U32 R6, R6, 0x2, RZ ;  /* 0x0000000206069819 */ /* 0x000fe400000006ff */
[----:B------:R-:W-:-:S02]  /*03f0*/  @!P2 SHF.L.U32 R12, R12, 0x2, RZ ;  /* 0x000000020c0ca819 */ /* 0x000fc400000006ff */
[----:B------:R-:W-:Y:S02]  /*0400*/  @!P0 LOP3.LUT R5, R5, 0xffffffc0, RZ, 0xc0, !PT ;  /* 0xffffffc005058812 */ /* 0x000fe400078ec0ff */
[----:B------:R-:W-:Y:S02]  /*0410*/  @!P2 LEA R11, R14, R9, 0x4 ;  /* 0x000000090e0ba211 */ /* 0x000fe400078e20ff */
[----:B------:R-:W-:Y:S02]  /*0420*/  @!P1 LOP3.LUT R6, R6, 0xffffffc0, RZ, 0xc0, !PT ;  /* 0xffffffc006069812 */ /* 0x000fe400078ec0ff */
[----:B------:R-:W-:Y:S02]  /*0430*/  @!P2 LOP3.LUT R14, R12, 0xffffffc0, RZ, 0xc0, !PT ;  /* 0xffffffc00c0ea812 */ /* 0x000fe400078ec0ff */
[----:B------:R-:W-:Y:S02]  /*0440*/  SHF.L.U32 R8, R8, 0x2, RZ ;  /* 0x0000000208087819 */ /* 0x000fe400000006ff */
[----:B------:R-:W-:-:S02]  /*0450*/  @!P0 IADD3 R12, R4, R5, RZ ;  /* 0x00000005040c8210 */ /* 0x000fc40007ffe0ff */
[----:B------:R-:W-:Y:S01]  /*0460*/  @!P1 IADD3 R6, R7, R6, RZ ;  /* 0x0000000607069210 */ /* 0x000fe20007ffe0ff */
[----:B------:R-:W-:Y:S01]  /*0470*/  IMAD.WIDE R8, R8, R19, c[0x0][0x168] ;  /* 0x00005a0008087625 */ /* 0x000fe200078e0213 */
[----:B------:R-:W-:-:S03]  /*0480*/  @!P2 IADD3 R11, R11, R14, RZ ;  /* 0x0000000e0b0ba210 */ /* 0x000fc60007ffe0ff */
[-C--:B------:R-:W-:Y:S01]  /*0490*/  @!P0 IMAD.WIDE R12, R12, R19.reuse, c[0x0][0x170] ;  /* 0x00005c000c0c8625 */ /* 0x080fe200078e0213 */
[----:B------:R-:W2:Y:S03]  /*04a0*/  LDG.E.CONSTANT R4, [R8.64] ;  /* 0x0000000408047981 */ /* 0x000ea6000c1e9900 */
[-C--:B------:R-:W-:Y:S01]  /*04b0*/  @!P1 IMAD.WIDE R14, R6, R19.reuse, c[0x0][0x170] ;  /* 0x00005c00060e9625 */ /* 0x080fe200078e0213 */
[----:B------:R-:W2:Y:S03]  /*04c0*/  LDG.E.CONSTANT R5, [R8.64+0x4] ;  /* 0x0000040408057981 */ /* 0x000ea6000c1e9900 */
[----:B------:R-:W-:Y:S01]  /*04d0*/  @!P2 IMAD.WIDE R18, R11, R19, c[0x0][0x170] ;  /* 0x00005c000b12a625 */ /* 0x000fe200078e0213 */
[----:B------:R-:W2:Y:S04]  /*04e0*/  LDG.E.CONSTANT R6, [R8.64+0x8] ;  /* 0x0000080408067981 */ /* 0x000ea8000c1e9900 */
[----:B------:R-:W2:Y:S04]  /*04f0*/  LDG.E.CONSTANT R7, [R8.64+0xc] ;  /* 0x00000c0408077981 */ /* 0x000ea8000c1e9900 */
[----:B------:R-:W3:Y:S04]  /*0500*/  @!P0 LDG.E.CONSTANT R12, [R12.64] ;  /* 0x000000040c0c8981 */ /* 0x000ee8000c1e9900 */
[----:B------:R-:W4:Y:S04]  /*0510*/  @!P1 LDG.E.CONSTANT R14, [R14.64] ;  /* 0x000000040e0e9981 */ /* 0x000f28000c1e9900 */
[----:B------:R-:W5:Y:S01]  /*0520*/  @!P2 LDG.E.CONSTANT R18, [R18.64] ;  /* 0x000000041212a981 */ /* 0x000f62000c1e9900 */
[----:B------:R-:W-:-:S02]  /*0530*/  SHF.L.U32 R26, R3, 0x2, RZ ;  /* 0x00000002031a7819 */ /* 0x000fc400000006ff */
[CC--:B------:R-:W-:Y:S02]  /*0540*/  @!P0 LEA R55, R21.reuse, R10.reuse, 0x6 ;  /* 0x0000000a15378211 */ /* 0x0c0fe400078e30ff */
[CC--:B------:R-:W-:Y:S01]  /*0550*/  @!P1 LEA R57, R21.reuse, R10.reuse, 0x6 ;  /* 0x0000000a15399211 */ /* 0x0c0fe200078e30ff */
[C---:B------:R-:W-:Y:S01]  /*0560*/  IMAD R11, R21.reuse, 0x70, R26 ;  /* 0x00000070150b7824 */ /* 0x040fe200078e021a */
[C---:B------:R-:W-:Y:S02]  /*0570*/  @!P2 LEA R59, R21.reuse, R10, 0x6 ;  /* 0x0000000a153ba211 */ /* 0x040fe400078e30ff */
[----:B------:R-:W-:Y:S02]  /*0580*/  LEA R28, R21, 0x1c00, 0x6 ;  /* 0x00001c00151c7811 */ /* 0x000fe400078e30ff */
[----:B------:R-:W-:Y:S02]  /*0590*/  MOV R24, 0x800 ;  /* 0x0000080000187802 */ /* 0x000fe40000000f00 */
[----:B------:R-:W-:-:S02]  /*05a0*/  IADD3 R26, R26, 0x1c0, RZ ;  /* 0x000001c01a1a7810 */ /* 0x000fc40007ffe0ff */
[----:B------:R-:W-:Y:S01]  /*05b0*/  IADD3 R28, R28, 0x800, RZ ;  /* 0x000008001c1c7810 */ /* 0x000fe20007ffe0ff */
[----:B--2---:R0:W-:Y:S04]  /*05c0*/  STS.128 [R11.X4], R4 ;  /* 0x000000040b007388 */ /* 0x0041e80000004c00 */
[----:B---3--:R0:W-:Y:S04]  /*05d0*/  @!P0 STS [R55.X4+0x1c00], R12 ;  /* 0x001c000c37008388 */ /* 0x0081e80000004800 */
[----:B----4-:R0:W-:Y:S04]  /*05e0*/  @!P1 STS [R57.X4+0x1c04], R14 ;  /* 0x001c040e39009388 */ /* 0x0101e80000004800 */
[----:B-----5:R0:W-:Y:S04]  /*05f0*/  @!P2 STS [R59.X4+0x1c08], R18 ;  /* 0x001c08123b00a388 */ /* 0x0201e80000004800 */
[----:B------:R-:W-:Y:S06]  /*0600*/  BAR.SYNC.DEFER_BLOCKING 0x0 ;  /* 0x0000000000007b1d */ /* 0x000fec0000010000 */
.L_x_21:
[----:B------:R-:W-:Y:S01]  /*0610*/  LDS R48, [R26+-0xe0] ;  /* 0xffff20001a307984 */ /* 0x000fe20000000800 */
[----:B------:R-:W-:-:S03]  /*0620*/  IADD3 R24, R24, 0x20, RZ ;  /* 0x0000002018187810 */ /* 0x000fc60007ffe0ff */
[----:B0-----:R-:W0:Y:S01]  /*0630*/  LDS.128 R4, [R28] ;  /* 0x000000001c047984 */ /* 0x001e220000000c00 */
[----:B------:R-:W-:-:S03]  /*0640*/  ISETP.NE.AND P0, PT, R24, 0x840, PT ;  /* 0x000008401800780c */ /* 0x000fc60003f05270 */
[----:B------:R-:W1:Y:S04]  /*0650*/  LDS.128 R8, [R28+-0x800] ;  /* 0xfff800001c087984 */ /* 0x000e680000000c00 */
[----:B------:R-:W2:Y:S04]  /*0660*/  LDS.128 R12, [R28+-0x400] ;  /* 0xfffc00001c0c7984 */ /* 0x000ea80000000c00 */
[----:B------:R-:W3:Y:S04]  /*0670*/  LDS R40, [R26+-0x150] ;  /* 0xfffeb0001a287984 */ /* 0x000ee80000000800 */
[----:B------:R-:W4:Y:S04]  /*0680*/  LDS R32, [R26+-0x1c0] ;  /* 0xfffe40001a207984 */ /* 0x000f280000000800 */
[----:B------:R-:W5:Y:S01]  /*0690*/  LDS R54, [R26+-0x70] ;  /* 0xffff90001a367984 */ /* 0x000f620000000800 */
[----:B0-----:R-:W-:-:S03]  /*06a0*/  FFMA R52, R4, R48, R17 ;  /* 0x0000003004347223 */ /* 0x001fc60000000011 */
[----:B------:R-:W0:Y:S01]  /*06b0*/  LDS.128 R16, [R28+0x400] ;  /* 0x000400001c107984 */ /* 0x000e220000000c00 */
[-C--:B-1----:R-:W-:Y:S01]  /*06c0*/  FFMA R30, R8, R48.reuse, R39 ;  /* 0x00000030081e7223 */ /* 0x082fe20000000027 */
[----:B--2---:R-:W-:Y:S01]  /*06d0*/  FFMA R50, R12, R48, R43 ;  /* 0x000000300c327223 */ /* 0x004fe2000000002b */
[-C--:B---3--:R-:W-:Y:S01]  /*06e0*/  FFMA R46, R4, R40.reuse, R33 ;  /* 0x00000028042e7223 */ /* 0x088fe20000000021 */
[-C--:B------:R-:W-:Y:S01]  /*06f0*/  FFMA R42, R8, R40.reuse, R41 ;  /* 0x00000028082a7223 */ /* 0x080fe20000000029 */
[----:B------:R-:W1:Y:S01]  /*0700*/  LDS R33, [R26+0x70] ;  /* 0x000070001a217984 */ /* 0x000e620000000800 */
[----:B------:R-:W-:Y:S01]  /*0710*/  FFMA R44, R12, R40, R45 ;  /* 0x000000280c2c7223 */ /* 0x000fe2000000002d */
[C---:B----4-:R-:W-:Y:S01]  /*0720*/  FFMA R36, R32.reuse, R12, R47 ;  /* 0x0000000c20247223 */ /* 0x050fe2000000002f */
[C---:B------:R-:W-:Y:S01]  /*0730*/  FFMA R34, R32.reuse, R8, R53 ;  /* 0x0000000820227223 */ /* 0x040fe20000000035 */
[----:B------:R-:W2:Y:S01]  /*0740*/  LDS R41, [R26+0xe0] ;  /* 0x0000e0001a297984 */ /* 0x000ea20000000800 */
[----:B------:R-:W-:Y:S01]  /*0750*/  FFMA R38, R32, R4, R35 ;  /* 0x0000000420267223 */ /* 0x000fe20000000023 */
[-C--:B-----5:R-:W-:Y:S01]  /*0760*/  FFMA R12, R12, R54.reuse, R49 ;  /* 0x000000360c0c7223 */ /* 0x0a0fe20000000031 */
[-C--:B------:R-:W-:Y:S01]  /*0770*/  FFMA R8, R8, R54.reuse, R37 ;  /* 0x0000003608087223 */ /* 0x080fe20000000025 */
[----:B------:R-:W-:Y:S01]  /*0780*/  LDS R49, [R26+0x150] ;  /* 0x000150001a317984 */ /* 0x000fe20000000800 */
[----:B------:R-:W-:-:S03]  /*0790*/  FFMA R4, R4, R54, R51 ;  /* 0x0000003604047223 */ /* 0x000fc60000000033 */
[----:B------:R-:W-:Y:S04]  /*07a0*/  LDS R51, [R26+0x380] ;  /* 0x000380001a337984 */ /* 0x000fe80000000800 */
[----:B------:R-:W-:Y:S01]  /*07b0*/  LDS R53, [R26+0x460] ;  /* 0x000460001a357984 */ /* 0x000fe20000000800 */
[----:B0-----:R-:W-:Y:S01]  /*07c0*/  FFMA R48, R16, R48, R25 ;  /* 0x0000003010307223 */ /* 0x001fe20000000019 */
[----:B------:R-:W-:Y:S02]  /*07d0*/  FFMA R32, R32, R16, R29 ;  /* 0x0000001020207223 */ /* 0x000fe4000000001d */
[----:B------:R-:W0:Y:S01]  /*07e0*/  LDS R25, [R26] ;  /* 0x000000001a197984 */ /* 0x000e220000000800 */
[C---:B------:R-:W-:Y:S01]  /*07f0*/  FFMA R40, R16.reuse, R40, R27 ;  /* 0x0000002810287223 */ /* 0x040fe2000000001b */
[----:B------:R-:W-:-:S02]  /*0800*/  FFMA R16, R16, R54, R31 ;  /* 0x0000003610107223 */ /* 0x000fc4000000001f */
[----:B------:R-:W-:Y:S01]  /*0810*/  LDS R54, [R26+0x690] ;  /* 0x000690001a367984 */ /* 0x000fe20000000800 */
[C---:B-1----:R-:W-:Y:S01]  /*0820*/  FFMA R35, R33.reuse, R9, R42 ;  /* 0x0000000921237223 */ /* 0x042fe2000000002a */
[C---:B------:R-:W-:Y:S01]  /*0830*/  FFMA R37, R33.reuse, R13, R44 ;  /* 0x0000000d21257223 */ /* 0x040fe2000000002c */
[C---:B------:R-:W-:Y:S01]  /*0840*/  FFMA R39, R33.reuse, R5, R46 ;  /* 0x0000000521277223 */ /* 0x040fe2000000002e */
[----:B------:R-:W-:Y:S01]  /*0850*/  FFMA R33, R33, R17, R40 ;  /* 0x0000001121217223 */ /* 0x000fe20000000028 */
[C---:B--2---:R-:W-:Y:S01]  /*0860*/  FFMA R43, R41.reuse, R9, R30 ;  /* 0x00000009292b7223 */ /* 0x044fe2000000001e */
[C---:B------:R-:W-:Y:S01]  /*0870*/  FFMA R45, R41.reuse, R13, R50 ;  /* 0x0000000d292d7223 */ /* 0x040fe20000000032 */
[C---:B------:R-:W-:Y:S01]  /*0880*/  FFMA R47, R41.reuse, R5, R52 ;  /* 0x00000005292f7223 */ /* 0x040fe20000000034 */
[----:B------:R-:W1:Y:S01]  /*0890*/  LDS R30, [R26+0x1c0] ;  /* 0x0001c0001a1e7984 */ /* 0x000e620000000800 */
[----:B------:R-:W-:-:S03]  /*08a0*/  FFMA R41, R41, R17, R48 ;  /* 0x0000001129297223 */ /* 0x000fc60000000030 */
[----:B------:R-:W2:Y:S04]  /*08b0*/  LDS R40, [R26+0x2a0] ;  /* 0x0002a0001a287984 */ /* 0x000ea80000000800 */
[----:B------:R-:W3:Y:S01]  /*08c0*/  LDS R48, [R26+0x310] ;  /* 0x000310001a307984 */ /* 0x000ee20000000800 */
[C---:B0-----:R-:W-:Y:S01]  /*08d0*/  FFMA R27, R25.reuse, R9, R34 ;  /* 0x00000009191b7223 */ /* 0x041fe20000000022 */
[C---:B------:R-:W-:Y:S01]  /*08e0*/  FFMA R29, R25.reuse, R13, R36 ;  /* 0x0000000d191d7223 */ /* 0x040fe20000000024 */
[C---:B------:R-:W-:Y:S01]  /*08f0*/  FFMA R31, R25.reuse, R5, R38 ;  /* 0x00000005191f7223 */ /* 0x040fe20000000026 */
[----:B------:R-:W-:Y:S01]  /*0900*/  FFMA R25, R25, R17, R32 ;  /* 0x0000001119197223 */ /* 0x000fe20000000020 */
[C---:B------:R-:W-:Y:S01]  /*0910*/  FFMA R9, R49.reuse, R9, R8 ;  /* 0x0000000931097223 */ /* 0x040fe20000000008 */
[----:B------:R-:W0:Y:S01]  /*0920*/  LDS R32, [R26+0x230] ;  /* 0x000230001a207984 */ /* 0x000e220000000800 */
[C---:B------:R-:W-:Y:S01]  /*0930*/  FFMA R13, R49.reuse, R13, R12 ;  /* 0x0000000d310d7223 */ /* 0x040fe2000000000c */
[C---:B------:R-:W-:Y:S01]  /*0940*/  FFMA R5, R49.reuse, R5, R4 ;  /* 0x0000000531057223 */ /* 0x040fe20000000004 */
[----:B------:R-:W-:Y:S01]  /*0950*/  FFMA R17, R49, R17, R16 ;  /* 0x0000001131117223 */ /* 0x000fe20000000010 */
[----:B------:R-:W4:Y:S04]  /*0960*/  LDS R4, [R26+0x4d0] ;  /* 0x0004d0001a047984 */ /* 0x000f280000000800 */
[----:B------:R-:W5:Y:S01]  /*0970*/  LDS R49, [R26+0x3f0] ;  /* 0x0003f0001a317984 */ /* 0x000f620000000800 */
[C---:B-1----:R-:W-:Y:S01]  /*0980*/  FFMA R8, R30.reuse, R10, R27 ;  /* 0x0000000a1e087223 */ /* 0x042fe2000000001b */
[C---:B------:R-:W-:Y:S01]  /*0990*/  FFMA R12, R30.reuse, R14, R29 ;  /* 0x0000000e1e0c7223 */ /* 0x040fe2000000001d */
[C---:B------:R-:W-:Y:S01]  /*09a0*/  FFMA R16, R30.reuse, R6, R31 ;  /* 0x000000061e107223 */ /* 0x040fe2000000001f */
[----:B------:R-:W-:Y:S01]  /*09b0*/  FFMA R30, R30, R18, R25 ;  /* 0x000000121e1e7223 */ /* 0x000fe20000000019 */
[C---:B--2---:R-:W-:Y:S01]  /*09c0*/  FFMA R42, R40.reuse, R10, R43 ;  /* 0x0000000a282a7223 */ /* 0x044fe2000000002b */
[C---:B------:R-:W-:Y:S01]  /*09d0*/  FFMA R44, R40.reuse, R14, R45 ;  /* 0x0000000e282c7223 */ /* 0x040fe2000000002d */
[C---:B------:R-:W-:Y:S01]  /*09e0*/  FFMA R46, R40.reuse, R6, R47 ;  /* 0x00000006282e7223 */ /* 0x040fe2000000002f */
[----:B------:R-:W-:Y:S01]  /*09f0*/  FFMA R40, R40, R18, R41 ;  /* 0x0000001228287223 */ /* 0x000fe20000000029 */
[C---:B---3--:R-:W-:Y:S01]  /*0a00*/  FFMA R5, R48.reuse, R6, R5 ;  /* 0x0000000630057223 */ /* 0x048fe20000000005 */
[-C--:B------:R-:W-:Y:S01]  /*0a10*/  FFMA R9, R48, R10.reuse, R9 ;  /* 0x0000000a30097223 */ /* 0x080fe20000000009 */
[C---:B------:R-:W-:Y:S01]  /*0a20*/  FFMA R29, R51.reuse, R11, R8 ;  /* 0x0000000b331d7223 */ /* 0x040fe20000000008 */
[C---:B------:R-:W-:Y:S01]  /*0a30*/  FFMA R31, R51.reuse, R15, R12 ;  /* 0x0000000f331f7223 */ /* 0x040fe2000000000c */
[----:B------:R-:W-:Y:S01]  /*0a40*/  FFMA R25, R51, R19, R30 ;  /* 0x0000001333197223 */ /* 0x000fe2000000001e */
[C---:B------:R-:W-:Y:S01]  /*0a50*/  FFMA R43, R53.reuse, R7, R46 ;  /* 0x00000007352b7223 */ /* 0x040fe2000000002e */
[----:B------:R-:W-:Y:S01]  /*0a60*/  FFMA R41, R53, R15, R44 ;  /* 0x0000000f35297223 */ /* 0x000fe2000000002c */
[C---:B0-----:R-:W-:Y:S01]  /*0a70*/  FFMA R34, R32.reuse, R10, R35 ;  /* 0x0000000a20227223 */ /* 0x041fe20000000023 */
[C---:B------:R-:W-:Y:S01]  /*0a80*/  FFMA R36, R32.reuse, R14, R37 ;  /* 0x0000000e20247223 */ /* 0x040fe20000000025 */
[C---:B------:R-:W-:Y:S01]  /*0a90*/  FFMA R38, R32.reuse, R6, R39 ;  /* 0x0000000620267223 */ /* 0x040fe20000000027 */
[----:B------:R-:W-:Y:S01]  /*0aa0*/  FFMA R32, R32, R18, R33 ;  /* 0x0000001220207223 */ /* 0x000fe20000000021 */
[C---:B------:R-:W-:Y:S01]  /*0ab0*/  FFMA R14, R48.reuse, R14, R13 ;  /* 0x0000000e300e7223 */ /* 0x040fe2000000000d */
[----:B------:R-:W-:Y:S01]  /*0ac0*/  FFMA R18, R48, R18, R17 ;  /* 0x0000001230127223 */ /* 0x000fe20000000011 */
[----:B------:R-:W-:Y:S01]  /*0ad0*/  FFMA R17, R51, R7, R16 ;  /* 0x0000000733117223 */ /* 0x000fe20000000010 */
[CC--:B----4-:R-:W-:Y:S01]  /*0ae0*/  FFMA R45, R4.reuse, R11.reuse, R9 ;  /* 0x0000000b042d7223 */ /* 0x0d0fe20000000009 */
[C---:B-----5:R-:W-:Y:S01]  /*0af0*/  FFMA R33, R49.reuse, R11, R34 ;  /* 0x0000000b31217223 */ /* 0x060fe20000000022 */
[C---:B------:R-:W-:Y:S01]  /*0b00*/  FFMA R35, R49.reuse, R15, R36 ;  /* 0x0000000f31237223 */ /* 0x040fe20000000024 */
[C---:B------:R-:W-:Y:S01]  /*0b10*/  FFMA R37, R49.reuse, R7, R38 ;  /* 0x0000000731257223 */ /* 0x040fe20000000026 */
[----:B------:R-:W-:Y:S01]  /*0b20*/  FFMA R27, R49, R19, R32 ;  /* 0x00000013311b7223 */ /* 0x000fe20000000020 */
[C---:B------:R-:W-:Y:S01]  /*0b30*/  FFMA R47, R4.reuse, R15, R14 ;  /* 0x0000000f042f7223 */ /* 0x040fe2000000000e */
[C---:B------:R-:W-:Y:S01]  /*0b40*/  FFMA R49, R4.reuse, R7, R5 ;  /* 0x0000000704317223 */ /* 0x040fe20000000005 */
[----:B------:R-:W-:Y:S01]  /*0b50*/  FFMA R51, R4, R19, R18 ;  /* 0x0000001304337223 */ /* 0x000fe20000000012 */
[----:B------:R-:W-:Y:S01]  /*0b60*/  LDS R32, [R26+0x540] ;  /* 0x000540001a207984 */ /* 0x000fe20000000800 */
[C---:B------:R-:W-:Y:S01]  /*0b70*/  FFMA R39, R53.reuse, R11, R42 ;  /* 0x0000000b35277223 */ /* 0x040fe2000000002a */
[----:B------:R-:W-:-:S02]  /*0b80*/  FFMA R53, R53, R19, R40 ;  /* 0x0000001335357223 */ /* 0x000fc40000000028 */
[----:B------:R-:W0:Y:S04]  /*0b90*/  LDS.128 R4, [R28+0x10] ;  /* 0x000010001c047984 */ /* 0x000e280000000c00 */
[----:B------:R-:W1:Y:S04]  /*0ba0*/  LDS.128 R8, [R28+-0x7f0] ;  /* 0xfff810001c087984 */ /* 0x000e680000000c00 */
[----:B------:R-:W2:Y:S04]  /*0bb0*/  LDS R40, [R26+0x5b0] ;  /* 0x0005b0001a287984 */ /* 0x000ea80000000800 */
[----:B------:R-:W3:Y:S04]  /*0bc0*/  LDS.128 R12, [R28+-0x3f0] ;  /* 0xfffc10001c0c7984 */ /* 0x000ee80000000c00 */
[----:B------:R-:W4:Y:S01]  /*0bd0*/  LDS R48, [R26+0x620] ;  /* 0x000620001a307984 */ /* 0x000f220000000800 */
[----:B0-----:R-:W-:-:S03]  /*0be0*/  FFMA R38, R32, R4, R17 ;  /* 0x0000000420267223 */ /* 0x001fc60000000011 */
[----:B------:R0:W5:Y:S01]  /*0bf0*/  LDS.128 R16, [R28+0x410] ;  /* 0x000410001c107984 */ /* 0x0001620000000c00 */
[----:B-1----:R-:W-:-:S03]  /*0c00*/  FFMA R34, R32, R8, R29 ;  /* 0x0000000820227223 */ /* 0x002fc6000000001d */
[----:B------:R-:W1:Y:S01]  /*0c10*/  LDS R29, [R26+0x7e0] ;  /* 0x0007e0001a1d7984 */ /* 0x000e620000000800 */
[-C--:B--2---:R-:W-:Y:S01]  /*0c20*/  FFMA R42, R8, R40.reuse, R33 ;  /* 0x00000028082a7223 */ /* 0x084fe20000000021 */
[----:B------:R-:W-:Y:S01]  /*0c30*/  FFMA R46, R4, R40, R37 ;  /* 0x00000028042e7223 */ /* 0x000fe20000000025 */
[----:B0-----:R-:W-:Y:S01]  /*0c40*/  IADD3 R28, R28, 0x20, RZ ;  /* 0x000000201c1c7810 */ /* 0x001fe20007ffe0ff */
[----:B---3--:R-:W-:Y:S01]  /*0c50*/  FFMA R36, R32, R12, R31 ;  /* 0x0000000c20247223 */ /* 0x008fe2000000001f */
[----:B------:R-:W-:Y:S01]  /*0c60*/  FFMA R44, R12, R40, R35 ;  /* 0x000000280c2c7223 */ /* 0x000fe20000000023 */
[----:B------:R-:W0:Y:S01]  /*0c70*/  LDS R31, [R26+0x850] ;  /* 0x000850001a1f7984 */ /* 0x000e220000000800 */
[-C--:B----4-:R-:W-:Y:S01]  /*0c80*/  FFMA R30, R8, R48.reuse, R39 ;  /* 0x00000030081e7223 */ /* 0x090fe20000000027 */
[-C--:B------:R-:W-:Y:S01]  /*0c90*/  FFMA R50, R12, R48.reuse, R41 ;  /* 0x000000300c327223 */ /* 0x080fe20000000029 */
[----:B------:R-:W-:Y:S01]  /*0ca0*/  FFMA R52, R4, R48, R43 ;  /* 0x0000003004347223 */ /* 0x000fe2000000002b */
[-C--:B------:R-:W-:Y:S01]  /*0cb0*/  FFMA R8, R8, R54.reuse, R45 ;  /* 0x0000003608087223 */ /* 0x080fe2000000002d */
[-C--:B------:R-:W-:Y:S01]  /*0cc0*/  FFMA R12, R12, R54.reuse, R47 ;  /* 0x000000360c0c7223 */ /* 0x080fe2000000002f */
[----:B------:R-:W-:Y:S01]  /*0cd0*/  FFMA R4, R4, R54, R49 ;  /* 0x0000003604047223 */ /* 0x000fe20000000031 */
[----:B-----5:R-:W-:Y:S01]  /*0ce0*/  FFMA R32, R32, R16, R25 ;  /* 0x0000001020207223 */ /* 0x020fe20000000019 */
[C---:B------:R-:W-:Y:S01]  /*0cf0*/  FFMA R40, R16.reuse, R40, R27 ;  /* 0x0000002810287223 */ /* 0x040fe2000000001b */
[----:B------:R-:W2:Y:S01]  /*0d00*/  LDS R25, [R26+0x700] ;  /* 0x000700001a197984 */ /* 0x000ea20000000800 */
[C---:B------:R-:W-:Y:S01]  /*0d10*/  FFMA R48, R16.reuse, R48, R53 ;  /* 0x0000003010307223 */ /* 0x040fe20000000035 */
[----:B------:R-:W-:Y:S01]  /*0d20*/  FFMA R16, R16, R54, R51 ;  /* 0x0000003610107223 */ /* 0x000fe20000000033 */
[C---:B-1----:R-:W-:Y:S01]  /*0d30*/  FFMA R45, R29.reuse, R13, R50 ;  /* 0x0000000d1d2d7223 */ /* 0x042fe20000000032 */
[----:B------:R-:W1:Y:S01]  /*0d40*/  LDS R27, [R26+0x770] ;  /* 0x000770001a1b7984 */ /* 0x000e620000000800 */
[C---:B------:R-:W-:Y:S01]  /*0d50*/  FFMA R49, R29.reuse, R17, R48 ;  /* 0x000000111d317223 */ /* 0x040fe20000000030 */
[----:B------:R-:W-:Y:S01]  /*0d60*/  FFMA R47, R29, R5, R52 ;  /* 0x000000051d2f7223 */ /* 0x000fe20000000034 */
[C---:B0-----:R-:W-:Y:S01]  /*0d70*/  FFMA R48, R31.reuse, R9, R8 ;  /* 0x000000091f307223 */ /* 0x041fe20000000008 */
[C---:B------:R-:W-:Y:S01]  /*0d80*/  FFMA R51, R31.reuse, R13, R12 ;  /* 0x0000000d1f337223 */ /* 0x040fe2000000000c */
[----:B------:R-:W-:-:S02]  /*0d90*/  FFMA R53, R31, R5, R4 ;  /* 0x000000051f357223 */ /* 0x000fc40000000004 */
[----:B------:R-:W-:Y:S01]  /*0da0*/  LDS R4, [R26+0xbd0] ;  /* 0x000bd0001a047984 */ /* 0x000fe20000000800 */
[C---:B--2---:R-:W-:Y:S01]  /*0db0*/  FFMA R34, R25.reuse, R9, R34 ;  /* 0x0000000919227223 */ /* 0x044fe20000000022 */
[C---:B------:R-:W-:Y:S01]  /*0dc0*/  FFMA R33, R25.reuse, R13, R36 ;  /* 0x0000000d19217223 */ /* 0x040fe20000000024 */
[C---:B------:R-:W-:Y:S01]  /*0dd0*/  FFMA R35, R25.reuse, R5, R38 ;  /* 0x0000000519237223 */ /* 0x040fe20000000026 */
[-C--:B------:R-:W-:Y:S01]  /*0de0*/  FFMA R37, R25, R17.reuse, R32 ;  /* 0x0000001119257223 */ /* 0x080fe20000000020 */
[C---:B-1----:R-:W-:Y:S01]  /*0df0*/  FFMA R43, R27.reuse, R17, R40 ;  /* 0x000000111b2b7223 */ /* 0x042fe20000000028 */
[C---:B------:R-:W-:Y:S01]  /*0e00*/  FFMA R32, R27.reuse, R9, R42 ;  /* 0x000000091b207223 */ /* 0x040fe2000000002a */
[C---:B------:R-:W-:Y:S01]  /*0e10*/  FFMA R39, R27.reuse, R13, R44 ;  /* 0x0000000d1b277223 */ /* 0x040fe2000000002c */
[----:B------:R-:W-:Y:S01]  /*0e20*/  FFMA R41, R27, R5, R46 ;  /* 0x000000051b297223 */ /* 0x000fe2000000002e */
[----:B------:R-:W-:Y:S01]  /*0e30*/  FFMA R40, R29, R9, R30 ;  /* 0x000000091d287223 */ /* 0x000fe2000000001e */
[----:B------:R-:W0:Y:S01]  /*0e40*/  LDS R25, [R26+0x8c0] ;  /* 0x0008c0001a197984 */ /* 0x000e220000000800 */
[----:B------:R-:W-:-:S03]  /*0e50*/  FFMA R17, R31, R17, R16 ;  /* 0x000000111f117223 */ /* 0x000fc60000000010 */
[----:B------:R-:W1:Y:S04]  /*0e60*/  LDS R27, [R26+0x930] ;  /* 0x000930001a1b7984 */ /* 0x000e680000000800 */
[----:B------:R-:W2:Y:S04]  /*0e70*/  LDS R9, [R26+0x9a0] ;  /* 0x0009a0001a097984 */ /* 0x000ea80000000800 */
[----:B------:R-:W3:Y:S04]  /*0e80*/  LDS R13, [R26+0xa10] ;  /* 0x000a10001a0d7984 */ /* 0x000ee80000000800 */
[----:B------:R-:W4:Y:S04]  /*0e90*/  LDS R29, [R26+0xa80] ;  /* 0x000a80001a1d7984 */ /* 0x000f280000000800 */
[----:B------:R-:W5:Y:S04]  /*0ea0*/  LDS R31, [R26+0xb60] ;  /* 0x000b60001a1f7984 */ /* 0x000f680000000800 */
[----:B------:R0:W5:Y:S02]  /*0eb0*/  LDS R5, [R26+0xaf0] ;  /* 0x000af0001a057984 */ /* 0x0001640000000800 */
[----:B0-----:R-:W-:Y:S01]  /*0ec0*/  IADD3 R26, R26, 0xe00, RZ ;  /* 0x00000e001a1a7810 */ /* 0x001fe20007ffe0ff */
[C---:B------:R-:W-:Y:S01]  /*0ed0*/  FFMA R8, R25.reuse, R10, R34 ;  /* 0x0000000a19087223 */ /* 0x040fe20000000022 */
[C---:B------:R-:W-:Y:S01]  /*0ee0*/  FFMA R12, R25.reuse, R14, R33 ;  /* 0x0000000e190c7223 */ /* 0x040fe20000000021 */
[C---:B------:R-:W-:Y:S01]  /*0ef0*/  FFMA R16, R25.reuse, R6, R35 ;  /* 0x0000000619107223 */ /* 0x040fe20000000023 */
[----:B------:R-:W-:Y:S01]  /*0f00*/  FFMA R30, R25, R18, R37 ;  /* 0x00000012191e7223 */ /* 0x000fe20000000025 */
[C---:B-1----:R-:W-:Y:S01]  /*0f10*/  FFMA R34, R27.reuse, R14, R39 ;  /* 0x0000000e1b227223 */ /* 0x042fe20000000027 */
[C---:B------:R-:W-:Y:S01]  /*0f20*/  FFMA R36, R27.reuse, R6, R41 ;  /* 0x000000061b247223 */ /* 0x040fe20000000029 */
[C---:B------:R-:W-:Y:S01]  /*0f30*/  FFMA R38, R27.reuse, R18, R43 ;  /* 0x000000121b267223 */ /* 0x040fe2000000002b */
[-C--:B------:R-:W-:Y:S01]  /*0f40*/  FFMA R32, R27, R10.reuse, R32 ;  /* 0x0000000a1b207223 */ /* 0x080fe20000000020 */
[C---:B--2---:R-:W-:Y:S01]  /*0f50*/  FFMA R40, R9.reuse, R10, R40 ;  /* 0x0000000a09287223 */ /* 0x044fe20000000028 */
[C---:B------:R-:W-:Y:S01]  /*0f60*/  FFMA R42, R9.reuse, R14, R45 ;  /* 0x0000000e092a7223 */ /* 0x040fe2000000002d */
[C---:B------:R-:W-:Y:S01]  /*0f70*/  FFMA R44, R9.reuse, R6, R47 ;  /* 0x00000006092c7223 */ /* 0x040fe2000000002f */
[----:B------:R-:W-:Y:S01]  /*0f80*/  FFMA R46, R9, R18, R49 ;  /* 0x00000012092e7223 */ /* 0x000fe20000000031 */
[C---:B---3--:R-:W-:Y:S01]  /*0f90*/  FFMA R37, R13.reuse, R10, R48 ;  /* 0x0000000a0d257223 */ /* 0x048fe20000000030 */
[C---:B------:R-:W-:Y:S01]  /*0fa0*/  FFMA R14, R13.reuse, R14, R51 ;  /* 0x0000000e0d0e7223 */ /* 0x040fe20000000033 */
[C---:B------:R-:W-:Y:S01]  /*0fb0*/  FFMA R6, R13.reuse, R6, R53 ;  /* 0x000000060d067223 */ /* 0x040fe20000000035 */
[----:B------:R-:W-:Y:S01]  /*0fc0*/  FFMA R18, R13, R18, R17 ;  /* 0x000000120d127223 */ /* 0x000fe20000000011 */
[C---:B----4-:R-:W-:Y:S01]  /*0fd0*/  FFMA R53, R29.reuse, R11, R8 ;  /* 0x0000000b1d357223 */ /* 0x050fe20000000008 */
[C---:B------:R-:W-:Y:S01]  /*0fe0*/  FFMA R47, R29.reuse, R15, R12 ;  /* 0x0000000f1d2f7223 */ /* 0x040fe2000000000c */
[C---:B------:R-:W-:Y:S01]  /*0ff0*/  FFMA R35, R29.reuse, R7, R16 ;  /* 0x000000071d237223 */ /* 0x040fe20000000010 */
[----:B------:R-:W-:Y:S01]  /*1000*/  FFMA R29, R29, R19, R30 ;  /* 0x000000131d1d7223 */ /* 0x000fe2000000001e */
[C---:B-----5:R-:W-:Y:S01]  /*1010*/  FFMA R39, R31.reuse, R11, R40 ;  /* 0x0000000b1f277223 */ /* 0x060fe20000000028 */
[C---:B------:R-:W-:Y:S01]  /*1020*/  FFMA R43, R31.reuse, R15, R42 ;  /* 0x0000000f1f2b7223 */ /* 0x040fe2000000002a */
[C---:B------:R-:W-:Y:S01]  /*1030*/  FFMA R17, R31.reuse, R7, R44 ;  /* 0x000000071f117223 */ /* 0x040fe2000000002c */
[----:B------:R-:W-:Y:S01]  /*1040*/  FFMA R25, R31, R19, R46 ;  /* 0x000000131f197223 */ /* 0x000fe2000000002e */
[C---:B------:R-:W-:Y:S01]  /*1050*/  FFMA R41, R5.reuse, R11, R32 ;  /* 0x0000000b05297223 */ /* 0x040fe20000000020 */
[C---:B------:R-:W-:Y:S01]  /*1060*/  FFMA R45, R5.reuse, R15, R34 ;  /* 0x0000000f052d7223 */ /* 0x040fe20000000022 */
[C---:B------:R-:W-:Y:S01]  /*1070*/  FFMA R33, R5.reuse, R7, R36 ;  /* 0x0000000705217223 */ /* 0x040fe20000000024 */
[----:B------:R-:W-:Y:S01]  /*1080*/  FFMA R27, R5, R19, R38 ;  /* 0x00000013051b7223 */ /* 0x000fe20000000026 */
[C---:B------:R-:W-:Y:S01]  /*1090*/  FFMA R37, R4.reuse, R11, R37 ;  /* 0x0000000b04257223 */ /* 0x040fe20000000025 */
[C---:B------:R-:W-:Y:S01]  /*10a0*/  FFMA R49, R4.reuse, R15, R14 ;  /* 0x0000000f04317223 */ /* 0x040fe2000000000e */
[C---:B------:R-:W-:Y:S01]  /*10b0*/  FFMA R51, R4.reuse, R7, R6 ;  /* 0x0000000704337223 */ /* 0x040fe20000000006 */
[----:B------:R-:W-:Y:S01]  /*10c0*/  FFMA R31, R4, R19, R18 ;  /* 0x00000013041f7223 */ /* 0x000fe20000000012 */
[----:B------:R-:W-:Y:S05]  /*10d0*/  @P0 BRA `(.L_x_21) ;  /* 0xfffff53000000947 */ /* 0x000fea000383ffff */
[----:B------:R-:W-:-:S04]  /*10e0*/  IADD3 R22, R22, 0x1, RZ ;  /* 0x0000000116167810 */ /* 0x000fc80007ffe0ff */
[----:B------:R-:W-:-:S13]  /*10f0*/  ISETP.GE.U32.AND P0, PT, R22, 0x4, PT ;  /* 0x000000041600780c */ /* 0x000fda0003f06070 */
[----:B------:R-:W-:Y:S05]  /*1100*/  @!P0 BRA `(.L_x_22) ;  /* 0xfffff0f000008947 */ /* 0x000fea000383ffff */
[----:B------:R-:W0:Y:S01]  /*1110*/  S2R R5, SR_CTAID.Z ;  /* 0x0000000000057919 */ /* 0x000e220000002700 */
[----:B------:R-:W-:Y:S01]  /*1120*/  IMAD R2, R21, 0xc40, R3 ;  /* 0x00000c4015027824 */ /* 0x000fe200078e0203 */
[----:B------:R-:W-:-:S03]  /*1130*/  MOV R13, 0x4 ;  /* 0x00000004000d7802 */ /* 0x000fc60000000f00 */
[C---:B0-----:R-:W-:Y:S01]  /*1140*/  IMAD R3, R5.reuse, 0x31000, R2 ;  /* 0x0003100005037824 */ /* 0x041fe200078e0202 */
[----:B------:R-:W-:-:S03]  /*1150*/  LEA R4, R5, R21, 0x6 ;  /* 0x0000001505047211 */ /* 0x000fc600078e30ff */
[----:B------:R-:W-:Y:S02]  /*1160*/  IMAD R3, R0, 0xe0, R3 ;  /* 0x000000e000037824 */ /* 0x000fe400078e0203 */
[----:B------:R-:W-:-:S04]  /*1170*/  IMAD.WIDE R4, R4, R13, c[0x0][0x178] ;  /* 0x00005e0004047625 */ /* 0x000fc800078e020d */
[----:B------:R-:W-:Y:S01]  /*1180*/  IMAD R20, R20, 0x1c, R3 ;  /* 0x0000001c14147824 */ /* 0x000fe200078e0203 */
[----:B------:R0:W2:Y:S03]  /*1190*/  LDG.E.CONSTANT R22, [R4.64] ;  /* 0x0000000404167981 */ /* 0x0000a6000c1e9900 */
[CC--:B------:R-:W-:Y:S01]  /*11a0*/  IMAD.WIDE R2, R20.reuse, R13.reuse, c[0x0][0x180] ;  /* 0x0000600014027625 */ /* 0x0c0fe200078e020d */
        /* <DEDUP_REMOVED lines=21> */
[----:B------:R-:W-:Y:S01]  /*1300*/  FADD R39, R39, R22 ;  /* 0x0000001627277221 */ /* 0x000fe20000000000 */
[--C-:B---3--:R-:W-:Y:S01]  /*1310*/  FADD R47, R47, R14.reuse ;  /* 0x0000000e2f2f7221 */ /* 0x108fe20000000000 */
[--C-:B------:R-:W-:Y:S01]  /*1320*/  FADD R45, R45, R14.reuse ;  /* 0x0000000e2d2d7221 */ /* 0x100fe20000000000 */
[--C-:B------:R-:W-:Y:S01]  /*1330*/  FADD R36, R43, R14.reuse ;  /* 0x0000000e2b247221 */ /* 0x100fe20000000000 */
[----:B------:R-:W-:Y:S01]  /*1340*/  FADD R49, R49, R14 ;  /* 0x0000000e31317221 */ /* 0x000fe20000000000 */
[----:B----4-:R-:W-:Y:S01]  /*1350*/  FADD R24, R53, R24 ;  /* 0x0000001835187221 */ /* 0x010fe20000000000 */
[--C-:B-----5:R-:W-:Y:S01]  /*1360*/  FADD R35, R35, R16.reuse ;  /* 0x0000001023237221 */ /* 0x120fe20000000000 */
[--C-:B------:R-:W-:Y:S01]  /*1370*/  FADD R33, R33, R16.reuse ;  /* 0x0000001021217221 */ /* 0x100fe20000000000 */
[--C-:B------:R-:W-:Y:S01]  /*1380*/  FADD R23, R17, R16.reuse ;  /* 0x0000001011177221 */ /* 0x100fe20000000000 */
[----:B------:R-:W-:Y:S01]  /*1390*/  FADD R14, R51, R16 ;  /* 0x00000010330e7221 */ /* 0x000fe20000000000 */
[--C-:B------:R-:W-:Y:S01]  /*13a0*/  FADD R16, R27, R18.reuse ;  /* 0x000000121b107221 */ /* 0x100fe20000000000 */
[----:B------:R-:W-:Y:S01]  /*13b0*/  FMNMX R13, RZ, R24, !PT ;  /* 0x00000018ff0d7209 */ /* 0x000fe20007800000 */
[--C-:B------:R-:W-:Y:S01]  /*13c0*/  FADD R29, R29, R18.reuse ;  /* 0x000000121d1d7221 */ /* 0x100fe20000000000 */
        /* <DEDUP_REMOVED lines=9> */
[----:B------:R0:W-:Y:S01]  /*1460*/  STG.E [R2.64], R13 ;  /* 0x0000000d02007986 */ /* 0x0001e2000c101904 */
[----:B------:R-:W-:Y:S01]  /*1470*/  FMNMX R15, RZ, R26, !PT ;  /* 0x0000001aff0f7209 */ /* 0x000fe20007800000 */
[----:B------:R-:W-:Y:S01]  /*1480*/  FADD R36, R36, R9 ;  /* 0x0000000924247221 */ /* 0x000fe20000000000 */
[----:B------:R-:W-:-:S02]  /*1490*/  FMNMX R17, RZ, R28, !PT ;  /* 0x0000001cff117209 */ /* 0x000fc40007800000 */
[----:B------:R-:W-:Y:S01]  /*14a0*/  FMNMX R9, RZ, R12, !PT ;  /* 0x0000000cff097209 */ /* 0x000fe20007800000 */
[----:B------:R-:W-:Y:S01]  /*14b0*/  FADD R29, R29, R30 ;  /* 0x0000001e1d1d7221 */ /* 0x000fe20000000000 */
[----:B------:R-:W-:Y:S01]  /*14c0*/  FMNMX R11, RZ, R11, !PT ;  /* 0x0000000bff0b7209 */ /* 0x000fe20007800000 */
        /* <DEDUP_REMOVED lines=18> */
[----:B0-----:R-:W-:-:S03]  /*15f0*/  FMNMX R15, RZ, R36, !PT ;  /* 0x00000024ff0f7209 */ /* 0x001fc60007800000 */
[----:B------:R0:W-:Y:S01]  /*1600*/  STG.E [R2.64+0x1c0], R13 ;  /* 0x0001c00d02007986 */ /* 0x0001e2000c101904 */
[----:B-1----:R-:W-:Y:S02]  /*1610*/  FMNMX R17, RZ, R8, !PT ;  /* 0x00000008ff117209 */ /* 0x002fe40007800000 */
[----:B--2---:R-:W-:Y:S02]  /*1620*/  FMNMX R9, RZ, R0, !PT ;  /* 0x00000000ff097209 */ /* 0x004fe40007800000 */
[----:B---3--:R-:W-:Y:S02]  /*1630*/  FMNMX R11, RZ, R14, !PT ;  /* 0x0000000eff0b7209 */ /* 0x008fe40007800000 */
[----:B0-----:R-:W-:Y:S01]  /*1640*/  FMNMX R13, RZ, R18, !PT ;  /* 0x00000012ff0d7209 */ /* 0x001fe20007800000 */
        /* <DEDUP_REMOVED lines=11> */
.L_x_23:
        /* <DEDUP_REMOVED lines=16> */
.L_x_123:


//--------------------- .text.tvmgen_default_fused_nn_conv2d_add_nn_relu_10_kernel --------------------------
	.section	.text.tvmgen_default_fused_nn_conv2d_add_nn_relu_10_kernel,"ax",@progbits
	.sectionflags	@"SHF_BARRIERS=1"
	.sectioninfo	@"SHI_REGISTERS=56"
	.align	128
        .global         tvmgen_default_fused_nn_conv2d_add_nn_relu_10_kernel
        .type           tvmgen_default_fused_nn_conv2d_add_nn_relu_10_kernel,@function
        .size           tvmgen_default_fused_nn_conv2d_add_nn_relu_10_kernel,(.L_x_124 - tvmgen_default_fused_nn_conv2d_add_nn_relu_10_kernel)
        .other          tvmgen_default_fused_nn_conv2d_add_nn_relu_10_kernel,@"STO_CUDA_ENTRY STV_DEFAULT"
tvmgen_default_fused_nn_conv2d_add_nn_relu_10_kernel:
.text.tvmgen_default_fused_nn_conv2d_add_nn_relu_10_kernel:
[----:B------:R-:W-:Y:S02]  /*0000*/  MOV R1, c[0x0][0x28] ;  /* 0x00000a0000017a02 */ /* 0x000fe40000000f00 */
[----:B------:R-:W0:Y:S01]  /*0010*/  S2R R3, SR_TID.Z ;  /* 0x0000000000037919 */ /* 0x000e220000002300 */
[----:B------:R-:W-:Y:S01]  /*0020*/  MOV R2, RZ ;  /* 0x000000ff00027202 */ /* 0x000fe20000000f00 */
[----:B------:R-:W-:Y:S01]  /*0030*/  ULDC.64 UR4, c[0x0][0x118] ;  /* 0x0000460000047ab9 */ /* 0x000fe20000000a00 */
[----:B------:R-:W-:Y:S01]  /*0040*/  MOV R4, RZ ;  /* 0x000000ff00047202 */ /* 0x000fe20000000f00 */
[----:B------:R-:W1:Y:S01]  /*0050*/  S2R R25, SR_TID.Y ;  /* 0x0000000000197919 */ /* 0x000e620000002200 */
[----:B------:R-:W-:Y:S02]  /*0060*/  MOV R29, 0x90 ;  /* 0x00000090001d7802 */ /* 0x000fe40000000f00 */
[----:B------:R-:W-:Y:S01]  /*0070*/  MOV R27, RZ ;  /* 0x000000ff001b7202 */ /* 0x000fe20000000f00 */
[----:B------:R-:W2:Y:S01]  /*0080*/  S2R R15, SR_CTAID.Z ;  /* 0x00000000000f7919 */ /* 0x000ea20000002700 */
[----:B------:R-:W-:Y:S02]  /*0090*/  MOV R23, RZ ;  /* 0x000000ff00177202 */ /* 0x000fe40000000f00 */
        /* <DEDUP_REMOVED lines=9> */
[----:B------:R-:W-:Y:S01]  /*0130*/  MOV R53, RZ ;  /* 0x000000ff00357202 */ /* 0x000fe20000000f00 */
[C---:B-1----:R-:W-:Y:S01]  /*0140*/  IMAD.HI R0, R25.reuse, 0x66666667, RZ ;  /* 0x6666666719007827 */ /* 0x042fe200078e02ff */
[----:B------:R-:W-:Y:S02]  /*0150*/  SHF.R.U32.HI R9, RZ, 0x1f, R6 ;  /* 0x0000001fff097819 */ /* 0x000fe40000011606 */
[----:B------:R-:W-:Y:S01]  /*0160*/  LEA R28, R25, R25, 0x1 ;  /* 0x00000019191c7211 */ /* 0x000fe200078e08ff */
[----:B------:R-:W-:Y:S01]  /*0170*/  IMAD R29, R3, R29, 0x708 ;  /* 0x00000708031d7424 */ /* 0x000fe200078e021d */
[CC--:B------:R-:W-:Y:S01]  /*0180*/  LEA.HI.SX32 R11, R6.reuse, R9.reuse, 0x1c ;  /* 0x00000009060b7211 */ /* 0x0c0fe200078fe2ff */
[----:B------:R-:W-:Y:S01]  /*0190*/  IMAD R30, R25, 0x78, RZ ;  /* 0x00000078191e7824 */ /* 0x000fe200078e02ff */
[----:B------:R-:W-:Y:S02]  /*01a0*/  SHF.R.S32.HI R7, RZ, 0x1, R0 ;  /* 0x00000001ff077819 */ /* 0x000fe40000011400 */
[----:B------:R-:W-:Y:S01]  /*01b0*/  LEA.HI.SX32 R9, R6, R9, 0x1d ;  /* 0x0000000906097211 */ /* 0x000fe200078feaff */
[----:B------:R-:W-:Y:S01]  /*01c0*/  IMAD R5, R11, -0x1e, R3 ;  /* 0xffffffe20b057824 */ /* 0x000fe200078e0203 */
[----:B------:R-:W-:Y:S01]  /*01d0*/  LEA.HI R7, R0, R7, RZ, 0x1 ;  /* 0x0000000700077211 */ /* 0x000fe200078f08ff */
[----:B------:R-:W-:Y:S01]  /*01e0*/  IMAD.HI R0, R25, 0x2aaaaaab, RZ ;  /* 0x2aaaaaab19007827 */ /* 0x000fe200078e02ff */
[----:B--2---:R-:W-:-:S02]  /*01f0*/  LEA R15, R15, R3, 0x5 ;  /* 0x000000030f0f7211 */ /* 0x004fc400078e28ff */
[-C--:B------:R-:W-:Y:S01]  /*0200*/  IADD3 R7, R7, R3.reuse, RZ ;  /* 0x0000000307077210 */ /* 0x080fe20007ffe0ff */
[----:B------:R-:W-:Y:S01]  /*0210*/  IMAD.HI R4, R5, -0x77777777, R4 ;  /* 0x8888888905047827 */ /* 0x000fe200078e0204 */
[----:B------:R-:W-:Y:S02]  /*0220*/  LEA.HI R5, R0, R0, RZ, 0x1 ;  /* 0x0000000000057211 */ /* 0x000fe400078f08ff */
[----:B------:R-:W-:Y:S01]  /*0230*/  ISETP.GE.AND P2, PT, R7, 0x1e, PT ;  /* 0x0000001e0700780c */ /* 0x000fe20003f46270 */
[----:B------:R-:W-:Y:S01]  /*0240*/  IMAD.HI R6, R25, 0x55555556, RZ ;  /* 0x5555555619067827 */ /* 0x000fe200078e02ff */
[----:B------:R-:W-:Y:S02]  /*0250*/  SHF.R.U32.HI R13, RZ, 0x1f, R4 ;  /* 0x0000001fff0d7819 */ /* 0x000fe40000011604 */
[----:B------:R-:W-:Y:S01]  /*0260*/  IADD3 R5, R5, R3, RZ ;  /* 0x0000000305057210 */ /* 0x000fe20007ffe0ff */
[--C-:B------:R-:W-:Y:S01]  /*0270*/  IMAD R11, R11, 0x18800, R28.reuse ;  /* 0x000188000b0b7824 */ /* 0x100fe200078e021c */
[----:B------:R-:W-:Y:S01]  /*0280*/  LEA.HI R6, R6, R6, RZ, 0x1 ;  /* 0x0000000606067211 */ /* 0x000fe200078f08ff */
[----:B------:R-:W-:Y:S01]  /*0290*/  IMAD R0, R9, -0xf, R3 ;  /* 0xfffffff109007824 */ /* 0x000fe200078e0203 */
[----:B------:R-:W-:Y:S01]  /*02a0*/  LEA.HI.SX32 R13, R4, R13, 0x1d ;  /* 0x0000000d040d7211 */ /* 0x000fe200078feaff */
[----:B------:R-:W-:Y:S01]  /*02b0*/  IMAD R28, R3, 0xf, R28 ;  /* 0x0000000f031c7824 */ /* 0x000fe200078e021c */
[----:B------:R-:W-:Y:S01]  /*02c0*/  IADD3 R11, R11, -0xf, RZ ;  /* 0xfffffff10b0b7810 */ /* 0x000fe20007ffe0ff */
[----:B------:R-:W-:Y:S01]  /*02d0*/  IMAD R24, R6, -0x3, R25 ;  /* 0xfffffffd06187824 */ /* 0x000fe200078e0219 */
[----:B------:R-:W-:-:S02]  /*02e0*/  LEA R15, R15, R6, 0x1 ;  /* 0x000000060f0f7211 */ /* 0x000fc400078e08ff */
[----:B------:R-:W-:Y:S01]  /*02f0*/  ISETP.GE.AND P0, PT, R5, 0x20, PT ;  /* 0x000000200500780c */ /* 0x000fe20003f06270 */
[C---:B------:R-:W-:Y:S01]  /*0300*/  IMAD R26, R0.reuse, 0xe, R11 ;  /* 0x0000000e001a7824 */ /* 0x040fe200078e020b */
[----:B------:R-:W-:Y:S01]  /*0310*/  ISETP.GT.AND P1, PT, R0, RZ, PT ;  /* 0x000000ff0000720c */ /* 0x000fe20003f24270 */
[----:B------:R-:W-:Y:S01]  /*0320*/  IMAD R24, R15, 0x300, R24 ;  /* 0x000003000f187824 */ /* 0x000fe200078e0218 */
[----:B------:R-:W-:Y:S01]  /*0330*/  MOV R5, RZ ;  /* 0x000000ff00057202 */ /* 0x000fe20000000f00 */
[----:B------:R-:W-:Y:S01]  /*0340*/  IMAD R26, R13, 0xc4, R26 ;  /* 0x000000c40d1a7824 */ /* 0x000fe200078e021a */
[----:B------:R-:W-:Y:S01]  /*0350*/  MOV R15, RZ ;  /* 0x000000ff000f7202 */ /* 0x000fe20000000f00 */
[----:B------:R-:W-:Y:S01]  /*0360*/  CS2R R12, SRZ ;  /* 0x00000000000c7805 */ /* 0x000fe2000001ff00 */
[C---:B------:R-:W-:Y:S02]  /*0370*/  ISETP.LT.AND P0, PT, R25.reuse, 0x6, !P0 ;  /* 0x000000061900780c */ /* 0x040fe40004701270 */
[----:B------:R-:W-:-:S02]  /*0380*/  ISETP.LT.AND P2, PT, R25, 0x5, !P2 ;  /* 0x000000051900780c */ /* 0x000fc40005741270 */
[----:B------:R-:W-:-:S04]  /*0390*/  ISETP.GT.AND P1, PT, R25, RZ, P1 ;  /* 0x000000ff1900720c */ /* 0x000fc80000f24270 */
.L_x_29:
[----:B------:R-:W-:Y:S06]  /*03a0*/  BAR.SYNC.DEFER_BLOCKING 0x0 ;  /* 0x0000000000007b1d */ /* 0x000fec0000010000 */
[----:B------:R-:W-:Y:S01]  /*03b0*/  BSSY B0, `(.L_x_24) ;  /* 0x000000f000007945 */ /* 0x000fe20003800000 */
[----:B------:R-:W-:Y:S05]  /*03c0*/  @!P2 BRA `(.L_x_25) ;  /* 0x000000d00000a947 */ /* 0x000fea0003800000 */
[----:B------:R-:W-:Y:S01]  /*03d0*/  ISETP.GE.AND P3, PT, R0, 0x1, PT ;  /* 0x000000010000780c */ /* 0x000fe20003f66270 */
[----:B------:R-:W-:Y:S01]  /*03e0*/  IMAD R6, R27, 0x188, R26 ;  /* 0x000001881b067824 */ /* 0x000fe200078e021a */
[----:B------:R-:W-:Y:S02]  /*03f0*/  MOV R7, 0x4 ;  /* 0x0000000400077802 */ /* 0x000fe40000000f00 */
[----:B------:R-:W-:-:S02]  /*0400*/  MOV R11, RZ ;  /* 0x000000ff000b7202 */ /* 0x000fc40000000f00 */
[----:B------:R-:W-:Y:S01]  /*0410*/  MOV R9, RZ ;  /* 0x000000ff00097202 */ /* 0x000fe20000000f00 */
[----:B------:R-:W-:Y:S01]  /*0420*/  IMAD.WIDE R6, R6, R7, c[0x0][0x168] ;  /* 0x00005a0006067625 */ /* 0x000fe200078e0207 */
[----:B------:R-:W-:-:S04]  /*0430*/  MOV R17, RZ ;  /* 0x000000ff00117202 */ /* 0x000fc80000000f00 */
[----:B------:R-:W2:Y:S04]  /*0440*/  @P1 LDG.E.CONSTANT R11, [R6.64] ;  /* 0x00000004060b1981 */ /* 0x000ea8000c1e9900 */
[----:B------:R-:W3:Y:S04]  /*0450*/  @P3 LDG.E.CONSTANT R9, [R6.64+0x4] ;  /* 0x0000040406093981 */ /* 0x000ee8000c1e9900 */
[----:B------:R-:W4:Y:S04]  /*0460*/  @P3 LDG.E.CONSTANT R17, [R6.64+0x8] ;  /* 0x0000080406113981 */ /* 0x000f28000c1e9900 */
[----:B--2---:R0:W-:Y:S04]  /*0470*/  STS [R28.X4], R11 ;  /* 0x0000000b1c007388 */ /* 0x0041e80000004800 */
[----:B---3--:R0:W-:Y:S04]  /*0480*/  STS [R28.X4+0x4], R9 ;  /* 0x000004091c007388 */ /* 0x0081e80000004800 */
[----:B----4-:R0:W-:Y:S02]  /*0490*/  STS [R28.X4+0x8], R17 ;  /* 0x000008111c007388 */ /* 0x0101e40000004800 */
.L_x_25:
[----:B------:R-:W-:Y:S05]  /*04a0*/  BSYNC B0 ;  /* 0x0000000000007941 */ /* 0x000fea0003800000 */
.L_x_24:
[----:B------:R-:W-:Y:S01]  /*04b0*/  BSSY B0, `(.L_x_26) ;  /* 0x0000011000007945 */ /* 0x000fe20003800000 */
[----:B------:R-:W-:Y:S05]  /*04c0*/  @!P0 BRA `(.L_x_27) ;  /* 0x000000f000008947 */ /* 0x000fea0003800000 */
[----:B------:R-:W-:Y:S01]  /*04d0*/  IMAD R6, R27, 0x3, R24 ;  /* 0x000000031b067824 */ /* 0x000fe200078e0218 */
[----:B------:R-:W-:-:S03]  /*04e0*/  MOV R7, 0x4 ;  /* 0x0000000400077802 */ /* 0x000fc60000000f00 */
[----:B------:R-:W-:-:S04]  /*04f0*/  IMAD R6, R6, 0x6, RZ ;  /* 0x0000000606067824 */ /* 0x000fc800078e02ff */
[----:B------:R-:W-:-:S05]  /*0500*/  IMAD.WIDE R6, R6, R7, c[0x0][0x170] ;  /* 0x00005c0006067625 */ /* 0x000fca00078e0207 */
[----:B------:R-:W2:Y:S04]  /*0510*/  LDG.E.CONSTANT R8, [R6.64] ;  /* 0x0000000406087981 */ /* 0x000ea8000c1e9900 */
[----:B0-----:R-:W2:Y:S04]  /*0520*/  LDG.E.CONSTANT R9, [R6.64+0x4] ;  /* 0x0000040406097981 */ /* 0x001ea8000c1e9900 */
[----:B------:R-:W3:Y:S04]  /*0530*/  LDG.E.CONSTANT R10, [R6.64+0x8] ;  /* 0x00000804060a7981 */ /* 0x000ee8000c1e9900 */
[----:B------:R-:W3:Y:S04]  /*0540*/  LDG.E.CONSTANT R11, [R6.64+0xc] ;  /* 0x00000c04060b7981 */ /* 0x000ee8000c1e9900 */
[----:B------:R-:W4:Y:S04]  /*0550*/  LDG.E.CONSTANT R16, [R6.64+0x10] ;  /* 0x0000100406107981 */ /* 0x000f28000c1e9900 */
[----:B------:R-:W4:Y:S01]  /*0560*/  LDG.E.CONSTANT R17, [R6.64+0x14] ;  /* 0x0000140406117981 */ /* 0x000f22000c1e9900 */
[----:B------:R-:W-:-:S04]  /*0570*/  IMAD R4, R3, 0x6, R25 ;  /* 0x0000000603047824 */ /* 0x000fc800078e0219 */
[----:B------:R-:W-:-:S05]  /*0580*/  IMAD R4, R4, 0x6, RZ ;  /* 0x0000000604047824 */ /* 0x000fca00078e02ff */
[----:B--2---:R0:W-:Y:S04]  /*0590*/  STS.64 [R4.X4+0x708], R8 ;  /* 0x0007080804007388 */ /* 0x0041e80000004a00 */
[----:B---3--:R0:W-:Y:S04]  /*05a0*/  STS.64 [R4.X4+0x710], R10 ;  /* 0x0007100a04007388 */ /* 0x0081e80000004a00 */
[----:B----4-:R0:W-:Y:S02]  /*05b0*/  STS.64 [R4.X4+0x718], R16 ;  /* 0x0007181004007388 */ /* 0x0101e40000004a00 */
.L_x_27:
[----:B------:R-:W-:Y:S05]  /*05c0*/  BSYNC B0 ;  /* 0x0000000000007941 */ /* 0x000fea0003800000 */
.L_x_26:
[----:B------:R-:W-:Y:S01]  /*05d0*/  BAR.SYNC.DEFER_BLOCKING 0x0 ;  /* 0x0000000000007b1d */ /* 0x000fe20000010000 */
[----:B------:R-:W-:-:S04]  /*05e0*/  IADD3 R27, R27, 0x1, RZ ;  /* 0x000000011b1b7810 */ /* 0x000fc80007ffe0ff */
[----:B------:R-:W-:Y:S01]  /*05f0*/  ISETP.NE.AND P3, PT, R27, 0x100, PT ;  /* 0x000001001b00780c */ /* 0x000fe20003f65270 */
[----:B------:R-:W-:Y:S04]  /*0600*/  LDS.64 R38, [R29] ;  /* 0x000000001d267984 */ /* 0x000fe80000000a00 */
[----:B------:R-:W1:Y:S04]  /*0610*/  LDS.64 R32, [R30+0x10] ;  /* 0x000010001e207984 */ /* 0x000e680000000a00 */
[----:B------:R-:W2:Y:S04]  /*0620*/  LDS.64 R6, [R30] ;  /* 0x000000001e067984 */ /* 0x000ea80000000a00 */
[----:B------:R-:W3:Y:S04]  /*0630*/  LDS.64 R20, [R30+0x8] ;  /* 0x000008001e147984 */ /* 0x000ee80000000a00 */
[----:B------:R-:W4:Y:S04]  /*0640*/  LDS.64 R18, [R30+0x18] ;  /* 0x000018001e127984 */ /* 0x000f280000000a00 */
[----:B0-----:R-:W0:Y:S04]  /*0650*/  LDS.64 R10, [R30+0x20] ;  /* 0x000020001e0a7984 */ /* 0x001e280000000a00 */
[----:B------:R-:W5:Y:S04]  /*0660*/  LDS.64 R16, [R30+0x28] ;  /* 0x000028001e107984 */ /* 0x000f680000000a00 */
[----:B------:R-:W5:Y:S04]  /*0670*/  LDS.64 R34, [R30+0x30] ;  /* 0x000030001e227984 */ /* 0x000f680000000a00 */
[----:B------:R-:W5:Y:S01]  /*0680*/  LDS.64 R8, [R29+0x48] ;  /* 0x000048001d087984 */ /* 0x000f620000000a00 */
[C---:B-1----:R-:W-:Y:S01]  /*0690*/  FFMA R22, R38.reuse, R32, R41 ;  /* 0x0000002026167223 */ /* 0x042fe20000000029 */
[C---:B--2---:R-:W-:Y:S01]  /*06a0*/  FFMA R4, R38.reuse, R6, R23 ;  /* 0x0000000626047223 */ /* 0x044fe20000000017 */
[----:B---3--:R-:W-:-:S02]  /*06b0*/  FFMA R14, R38, R20, R37 ;  /* 0x00000014260e7223 */ /* 0x008fc40000000025 */
[----:B------:R-:W-:Y:S02]  /*06c0*/  FFMA R37, R39, R33, R22 ;  /* 0x0000002127257223 */ /* 0x000fe40000000016 */
[----:B------:R-:W1:Y:S01]  /*06d0*/  LDS.64 R22, [R29+0x8] ;  /* 0x000008001d167984 */ /* 0x000e620000000a00 */
[C---:B----4-:R-:W-:Y:S01]  /*06e0*/  FFMA R36, R38.reuse, R18, R43 ;  /* 0x0000001226247223 */ /* 0x050fe2000000002b */
[----:B0-----:R-:W-:-:S03]  /*06f0*/  FFMA R40, R38, R10, R47 ;  /* 0x0000000a26287223 */ /* 0x001fc6000000002f */
[C---:B------:R-:W-:Y:S01]  /*0700*/  FFMA R47, R39.reuse, R19, R36 ;  /* 0x00000013272f7223 */ /* 0x040fe20000000024 */
[C---:B-----5:R-:W-:Y:S01]  /*0710*/  FFMA R42, R38.reuse, R16, R49 ;  /* 0x00000010262a7223 */ /* 0x060fe20000000031 */
[C---:B------:R-:W-:Y:S01]  /*0720*/  FFMA R49, R39.reuse, R21, R14 ;  /* 0x0000001527317223 */ /* 0x040fe2000000000e */
[C---:B------:R-:W-:Y:S01]  /*0730*/  FFMA R43, R39.reuse, R11, R40 ;  /* 0x0000000b272b7223 */ /* 0x040fe20000000028 */
[----:B------:R-:W-:Y:S01]  /*0740*/  FFMA R38, R38, R34, R51 ;  /* 0x0000002226267223 */ /* 0x000fe20000000033 */
[C---:B------:R-:W-:Y:S01]  /*0750*/  FFMA R51, R39.reuse, R7, R4 ;  /* 0x0000000727337223 */ /* 0x040fe20000000004 */
[C---:B------:R-:W-:Y:S01]  /*0760*/  FFMA R41, R39.reuse, R17, R42 ;  /* 0x0000001127297223 */ /* 0x040fe2000000002a */
[-C--:B------:R-:W-:Y:S01]  /*0770*/  FFMA R6, R6, R8.reuse, R5 ;  /* 0x0000000806067223 */ /* 0x080fe20000000005 */
[----:B------:R-:W-:Y:S01]  /*0780*/  FFMA R39, R39, R35, R38 ;  /* 0x0000002327277223 */ /* 0x000fe20000000026 */
[----:B------:R-:W0:Y:S01]  /*0790*/  LDS.64 R4, [R29+0x50] ;  /* 0x000050001d047984 */ /* 0x000e220000000a00 */
[-C--:B------:R-:W-:Y:S01]  /*07a0*/  FFMA R14, R20, R8.reuse, R13 ;  /* 0x00000008140e7223 */ /* 0x080fe2000000000d */
[-C--:B------:R-:W-:Y:S01]  /*07b0*/  FFMA R36, R32, R8.reuse, R15 ;  /* 0x0000000820247223 */ /* 0x080fe2000000000f */
[-C--:B------:R-:W-:Y:S01]  /*07c0*/  FFMA R38, R18, R8.reuse, R31 ;  /* 0x0000000812267223 */ /* 0x080fe2000000001f */
[-C--:B------:R-:W-:Y:S01]  /*07d0*/  FFMA R40, R10, R8.reuse, R45 ;  /* 0x000000080a287223 */ /* 0x080fe2000000002d */
[-C--:B------:R-:W-:Y:S01]  /*07e0*/  FFMA R42, R16, R8.reuse, R53 ;  /* 0x00000008102a7223 */ /* 0x080fe20000000035 */
[----:B------:R-:W-:Y:S01]  /*07f0*/  FFMA R8, R34, R8, R12 ;  /* 0x0000000822087223 */ /* 0x000fe2000000000c */
[-C--:B------:R-:W-:Y:S01]  /*0800*/  FFMA R31, R21, R9.reuse, R14 ;  /* 0x00000009151f7223 */ /* 0x080fe2000000000e */
[----:B------:R-:W2:Y:S01]  /*0810*/  LDS.64 R12, [R30+0x38] ;  /* 0x000038001e0c7984 */ /* 0x000ea20000000a00 */
[-C--:B------:R-:W-:Y:S01]  /*0820*/  FFMA R15, R7, R9.reuse, R6 ;  /* 0x00000009070f7223 */ /* 0x080fe20000000006 */
[-C--:B------:R-:W-:Y:S01]  /*0830*/  FFMA R21, R19, R9.reuse, R38 ;  /* 0x0000000913157223 */ /* 0x080fe20000000026 */
[-C--:B------:R-:W-:Y:S01]  /*0840*/  FFMA R33, R33, R9.reuse, R36 ;  /* 0x0000000921217223 */ /* 0x080fe20000000024 */
[-C--:B------:R-:W-:Y:S01]  /*0850*/  FFMA R19, R11, R9.reuse, R40 ;  /* 0x000000090b137223 */ /* 0x080fe20000000028 */
[-C--:B------:R-:W-:Y:S01]  /*0860*/  FFMA R17, R17, R9.reuse, R42 ;  /* 0x0000000911117223 */ /* 0x080fe2000000002a */
[----:B------:R-:W-:Y:S01]  /*0870*/  FFMA R35, R35, R9, R8 ;  /* 0x0000000923237223 */ /* 0x000fe20000000008 */
[----:B------:R-:W-:Y:S04]  /*0880*/  LDS.64 R52, [R30+0x40] ;  /* 0x000040001e347984 */ /* 0x000fe80000000a00 */
[----:B------:R-:W3:Y:S01]  /*0890*/  LDS.64 R6, [R29+0x10] ;  /* 0x000010001d067984 */ /* 0x000ee20000000a00 */
[-C--:B-1----:R-:W-:Y:S01]  /*08a0*/  FFMA R14, R18, R22.reuse, R37 ;  /* 0x00000016120e7223 */ /* 0x082fe20000000025 */
[----:B------:R-:W-:-:S02]  /*08b0*/  FFMA R42, R32, R22, R49 ;  /* 0x00000016202a7223 */ /* 0x000fc40000000031 */
[----:B------:R-:W1:Y:S01]  /*08c0*/  LDS.64 R8, [R29+0x58] ;  /* 0x000058001d087984 */ /* 0x000e620000000a00 */
[----:B------:R-:W-:-:S03]  /*08d0*/  FFMA R11, R20, R22, R51 ;  /* 0x00000016140b7223 */ /* 0x000fc60000000033 */
[----:B------:R-:W4:Y:S04]  /*08e0*/  LDS.64 R36, [R30+0x48] ;  /* 0x000048001e247984 */ /* 0x000f280000000a00 */
[----:B------:R-:W-:Y:S04]  /*08f0*/  LDS.64 R48, [R30+0x58] ;  /* 0x000058001e307984 */ /* 0x000fe80000000a00 */
[----:B------:R-:W-:Y:S01]  /*0900*/  LDS.64 R50, [R30+0x60] ;  /* 0x000060001e327984 */ /* 0x000fe20000000a00 */
[-C--:B0-----:R-:W-:Y:S01]  /*0910*/  FFMA R44, R32, R4.reuse, R31 ;  /* 0x00000004202c7223 */ /* 0x081fe2000000001f */
[----:B------:R-:W-:Y:S01]  /*0920*/  FFMA R32, R18, R4, R33 ;  /* 0x0000000412207223 */ /* 0x000fe20000000021 */
[----:B------:R-:W-:Y:S01]  /*0930*/  FFMA R18, R10, R22, R47 ;  /* 0x000000160a127223 */ /* 0x000fe2000000002f */
[----:B------:R-:W-:Y:S01]  /*0940*/  FFMA R15, R20, R4, R15 ;  /* 0x00000004140f7223 */ /* 0x000fe2000000000f */
[----:B------:R-:W0:Y:S01]  /*0950*/  LDS.64 R46, [R30+0x50] ;  /* 0x000050001e2e7984 */ /* 0x000e220000000a00 */
[C---:B------:R-:W-:Y:S01]  /*0960*/  FFMA R20, R16.reuse, R22, R43 ;  /* 0x0000001610147223 */ /* 0x040fe2000000002b */
[----:B------:R-:W-:Y:S01]  /*0970*/  FFMA R40, R16, R4, R19 ;  /* 0x0000000410287223 */ /* 0x000fe20000000013 */
[C---:B------:R-:W-:Y:S01]  /*0980*/  FFMA R16, R34.reuse, R22, R41 ;  /* 0x0000001622107223 */ /* 0x040fe20000000029 */
[-C--:B------:R-:W-:Y:S01]  /*0990*/  FFMA R34, R34, R4.reuse, R17 ;  /* 0x0000000422227223 */ /* 0x080fe20000000011 */
[----:B------:R-:W-:Y:S01]  /*09a0*/  FFMA R38, R10, R4, R21 ;  /* 0x000000040a267223 */ /* 0x000fe20000000015 */
[----:B--2---:R-:W-:Y:S01]  /*09b0*/  FFMA R17, R23, R13, R11 ;  /* 0x0000000d17117223 */ /* 0x004fe2000000000b */
[----:B------:R-:W-:Y:S01]  /*09c0*/  FFMA R22, R22, R12, R39 ;  /* 0x0000000c16167223 */ /* 0x000fe20000000027 */
[----:B------:R-:W2:Y:S01]  /*09d0*/  LDS.64 R10, [R30+0x68] ;  /* 0x000068001e0a7984 */ /* 0x000ea20000000a00 */
[----:B------:R-:W-:Y:S01]  /*09e0*/  FFMA R4, R12, R4, R35 ;  /* 0x000000040c047223 */ /* 0x000fe20000000023 */
[----:B------:R-:W-:-:S02]  /*09f0*/  FFMA R15, R13, R5, R15 ;  /* 0x000000050d0f7223 */ /* 0x000fc4000000000f */
[----:B------:R-:W5:Y:S01]  /*0a00*/  LDS.64 R12, [R30+0x70] ;  /* 0x000070001e0c7984 */ /* 0x000f620000000a00 */
[-C--:B---3--:R-:W-:Y:S01]  /*0a10*/  FFMA R31, R6, R52.reuse, R17 ;  /* 0x00000034061f7223 */ /* 0x088fe20000000011 */
[C---:B------:R-:W-:Y:S01]  /*0a20*/  FFMA R17, R53.reuse, R5, R44 ;  /* 0x0000000535117223 */ /* 0x040fe2000000002c */
[----:B-1----:R-:W-:Y:S01]  /*0a30*/  FFMA R52, R8, R52, R15 ;  /* 0x0000003408347223 */ /* 0x002fe2000000000f */
[C---:B------:R-:W-:Y:S01]  /*0a40*/  FFMA R15, R53.reuse, R23, R42 ;  /* 0x00000017350f7223 */ /* 0x040fe2000000002a */
[C---:B------:R-:W-:Y:S02]  /*0a50*/  FFMA R31, R53.reuse, R7, R31 ;  /* 0x00000007351f7223 */ /* 0x040fe4000000001f */
[----:B------:R-:W-:Y:S01]  /*0a60*/  FFMA R53, R53, R9, R52 ;  /* 0x0000000935357223 */ /* 0x000fe20000000034 */
[-C--:B----4-:R-:W-:Y:S01]  /*0a70*/  FFMA R42, R6, R36.reuse, R15 ;  /* 0x00000024062a7223 */ /* 0x090fe2000000000f */
[----:B------:R-:W-:Y:S01]  /*0a80*/  FFMA R36, R8, R36, R17 ;  /* 0x0000002408247223 */ /* 0x000fe20000000011 */
[C---:B------:R-:W-:Y:S01]  /*0a90*/  FFMA R15, R37.reuse, R23, R14 ;  /* 0x00000017250f7223 */ /* 0x040fe2000000000e */
[C---:B------:R-:W-:Y:S01]  /*0aa0*/  FFMA R17, R37.reuse, R5, R32 ;  /* 0x0000000525117223 */ /* 0x040fe20000000020 */
[C---:B------:R-:W-:Y:S01]  /*0ab0*/  FFMA R35, R37.reuse, R7, R42 ;  /* 0x0000000725237223 */ /* 0x040fe2000000002a */
[----:B------:R-:W-:Y:S01]  /*0ac0*/  FFMA R37, R37, R9, R36 ;  /* 0x0000000925257223 */ /* 0x000fe20000000024 */
[----:B------:R-:W-:Y:S01]  /*0ad0*/  LDS.64 R32, [R30+0x78] ;  /* 0x000078001e207984 */ /* 0x000fe20000000a00 */
[-C--:B0-----:R-:W-:Y:S01]  /*0ae0*/  FFMA R14, R6, R46.reuse, R15 ;  /* 0x0000002e060e7223 */ /* 0x081fe2000000000f */
[----:B------:R-:W-:Y:S01]  /*0af0*/  FFMA R46, R8, R46, R17 ;  /* 0x0000002e082e7223 */ /* 0x000fe20000000011 */
[C---:B------:R-:W-:Y:S01]  /*0b00*/  FFMA R15, R47.reuse, R23, R18 ;  /* 0x000000172f0f7223 */ /* 0x040fe20000000012 */
[C---:B------:R-:W-:Y:S01]  /*0b10*/  FFMA R17, R47.reuse, R5, R38 ;  /* 0x000000052f117223 */ /* 0x040fe20000000026 */
[----:B------:R-:W-:Y:S01]  /*0b20*/  FFMA R39, R47, R7, R14 ;  /* 0x000000072f277223 */ /* 0x000fe2000000000e */
[----:B------:R-:W-:Y:S01]  /*0b30*/  LDS.64 R18, [R30+0x90] ;  /* 0x000090001e127984 */ /* 0x000fe20000000a00 */
[-C--:B------:R-:W-:Y:S01]  /*0b40*/  FFMA R14, R6, R48.reuse, R15 ;  /* 0x00000030060e7223 */ /* 0x080fe2000000000f */
        /* <DEDUP_REMOVED lines=10> */
[C---:B--2---:R-:W-:Y:S01]  /*0bf0*/  FFMA R23, R11.reuse, R23, R22 ;  /* 0x000000170b177223 */ /* 0x044fe20000000016 */
[-C--:B------:R-:W-:Y:S01]  /*0c00*/  FFMA R14, R6, R10.reuse, R15 ;  /* 0x0000000a060e7223 */ /* 0x080fe2000000000f */
[C---:B------:R-:W-:Y:S01]  /*0c10*/  FFMA R5, R11.reuse, R5, R4 ;  /* 0x000000050b057223 */ /* 0x040fe20000000004 */
[----:B------:R-:W-:Y:S01]  /*0c20*/  FFMA R36, R8, R10, R17 ;  /* 0x0000000a08247223 */ /* 0x000fe20000000011 */
[----:B-----5:R-:W-:Y:S01]  /*0c30*/  FFMA R6, R6, R12, R23 ;  /* 0x0000000c06067223 */ /* 0x020fe20000000017 */
[C---:B------:R-:W-:Y:S01]  /*0c40*/  FFMA R45, R11.reuse, R7, R14 ;  /* 0x000000070b2d7223 */ /* 0x040fe2000000000e */
[----:B------:R-:W-:Y:S01]  /*0c50*/  FFMA R8, R12, R8, R5 ;  /* 0x000000080c087223 */ /* 0x000fe20000000005 */
[----:B------:R-:W-:Y:S01]  /*0c60*/  FFMA R36, R11, R9, R36 ;  /* 0x000000090b247223 */ /* 0x000fe20000000024 */
[----:B------:R-:W-:Y:S01]  /*0c70*/  LDS.64 R22, [R30+0x80] ;  /* 0x000080001e167984 */ /* 0x000fe20000000a00 */
[----:B------:R-:W-:Y:S01]  /*0c80*/  FFMA R12, R7, R13, R6 ;  /* 0x0000000d070c7223 */ /* 0x000fe20000000006 */
[-C--:B------:R-:W-:Y:S01]  /*0c90*/  FFMA R47, R47, R9.reuse, R46 ;  /* 0x000000092f2f7223 */ /* 0x080fe2000000002e */
[-C--:B------:R-:W-:Y:S01]  /*0ca0*/  FFMA R49, R49, R9.reuse, R48 ;  /* 0x0000000931317223 */ /* 0x080fe20000000030 */
[----:B------:R-:W0:Y:S01]  /*0cb0*/  LDS.64 R10, [R29+0x18] ;  /* 0x000018001d0a7984 */ /* 0x000e220000000a00 */
[-C--:B------:R-:W-:Y:S01]  /*0cc0*/  FFMA R51, R51, R9.reuse, R50 ;  /* 0x0000000933337223 */ /* 0x080fe20000000032 */
[----:B------:R-:W-:-:S02]  /*0cd0*/  FFMA R9, R13, R9, R8 ;  /* 0x000000090d097223 */ /* 0x000fc40000000008 */
[----:B------:R-:W1:Y:S04]  /*0ce0*/  LDS.64 R16, [R30+0x98] ;  /* 0x000098001e107984 */ /* 0x000e680000000a00 */
[----:B------:R-:W2:Y:S04]  /*0cf0*/  LDS.64 R14, [R30+0xa0] ;  /* 0x0000a0001e0e7984 */ /* 0x000ea80000000a00 */
[----:B------:R-:W3:Y:S04]  /*0d00*/  LDS.64 R4, [R30+0xa8] ;  /* 0x0000a8001e047984 */ /* 0x000ee80000000a00 */
[----:B------:R-:W4:Y:S04]  /*0d10*/  LDS.64 R6, [R29+0x60] ;  /* 0x000060001d067984 */ /* 0x000f280000000a00 */
[----:B------:R-:W-:Y:S01]  /*0d20*/  LDS R48, [R30+0x384] ;  /* 0x000384001e307984 */ /* 0x000fe20000000800 */
[C---:B0-----:R-:W-:Y:S01]  /*0d30*/  FFMA R34, R10.reuse, R32, R31 ;  /* 0x000000200a227223 */ /* 0x041fe2000000001f */
[C---:B------:R-:W-:Y:S01]  /*0d40*/  FFMA R8, R10.reuse, R22, R35 ;  /* 0x000000160a087223 */ /* 0x040fe20000000023 */
[C---:B------:R-:W-:Y:S01]  /*0d50*/  FFMA R38, R10.reuse, R20, R39 ;  /* 0x000000140a267223 */ /* 0x040fe20000000027 */
[C---:B------:R-:W-:Y:S01]  /*0d60*/  FFMA R40, R10.reuse, R18, R41 ;  /* 0x000000120a287223 */ /* 0x040fe20000000029 */
[C---:B-1----:R-:W-:Y:S01]  /*0d70*/  FFMA R42, R10.reuse, R16, R43 ;  /* 0x000000100a2a7223 */ /* 0x042fe2000000002b */
[C---:B------:R-:W-:Y:S01]  /*0d80*/  FFMA R34, R11.reuse, R33, R34 ;  /* 0x000000210b227223 */ /* 0x040fe20000000022 */
[C---:B------:R-:W-:Y:S01]  /*0d90*/  FFMA R43, R11.reuse, R21, R38 ;  /* 0x000000150b2b7223 */ /* 0x040fe20000000026 */
[C---:B------:R-:W-:Y:S01]  /*0da0*/  FFMA R41, R11.reuse, R19, R40 ;  /* 0x000000130b297223 */ /* 0x040fe20000000028 */
[C---:B--2---:R-:W-:Y:S01]  /*0db0*/  FFMA R44, R10.reuse, R14, R45 ;  /* 0x0000000e0a2c7223 */ /* 0x044fe2000000002d */
[C---:B------:R-:W-:Y:S01]  /*0dc0*/  FFMA R45, R11.reuse, R23, R8 ;  /* 0x000000170b2d7223 */ /* 0x040fe20000000008 */
[C---:B------:R-:W-:Y:S01]  /*0dd0*/  FFMA R35, R11.reuse, R17, R42 ;  /* 0x000000110b237223 */ /* 0x040fe2000000002a */
[----:B---3--:R-:W-:Y:S01]  /*0de0*/  FFMA R12, R10, R4, R12 ;  /* 0x000000040a0c7223 */ /* 0x008fe2000000000c */
[----:B------:R-:W-:-:S03]  /*0df0*/  FFMA R39, R11, R15, R44 ;  /* 0x0000000f0b277223 */ /* 0x000fc6000000002c */
[----:B------:R-:W-:Y:S01]  /*0e00*/  FFMA R31, R11, R5, R12 ;  /* 0x000000050b1f7223 */ /* 0x000fe2000000000c */
[-C--:B----4-:R-:W-:Y:S01]  /*0e10*/  FFMA R8, R22, R6.reuse, R37 ;  /* 0x0000000616087223 */ /* 0x090fe20000000025 */
[----:B------:R-:W0:Y:S01]  /*0e20*/  LDS.64 R10, [R29+0x68] ;  /* 0x000068001d0a7984 */ /* 0x000e220000000a00 */
[-C--:B------:R-:W-:Y:S01]  /*0e30*/  FFMA R42, R16, R6.reuse, R51 ;  /* 0x00000006102a7223 */ /* 0x080fe20000000033 */
[-C--:B------:R-:W-:Y:S01]  /*0e40*/  FFMA R40, R18, R6.reuse, R49 ;  /* 0x0000000612287223 */ /* 0x080fe20000000031 */
[-C--:B------:R-:W-:Y:S01]  /*0e50*/  FFMA R51, R23, R7.reuse, R8 ;  /* 0x0000000717337223 */ /* 0x080fe20000000008 */
[----:B------:R-:W1:Y:S01]  /*0e60*/  LDS.64 R12, [R29+0x20] ;  /* 0x000020001d0c7984 */ /* 0x000e620000000a00 */
[-C--:B------:R-:W-:Y:S01]  /*0e70*/  FFMA R36, R14, R6.reuse, R36 ;  /* 0x000000060e247223 */ /* 0x080fe20000000024 */
[-C--:B------:R-:W-:Y:S01]  /*0e80*/  FFMA R32, R32, R6.reuse, R53 ;  /* 0x0000000620207223 */ /* 0x080fe20000000035 */
[-C--:B------:R-:W-:Y:S01]  /*0e90*/  FFMA R38, R20, R6.reuse, R47 ;  /* 0x0000000614267223 */ /* 0x080fe2000000002f */
[----:B------:R-:W2:Y:S01]  /*0ea0*/  LDS R23, [R30+0xb0] ;  /* 0x0000b0001e177984 */ /* 0x000ea20000000800 */
[-C--:B------:R-:W-:Y:S01]  /*0eb0*/  FFMA R49, R19, R7.reuse, R40 ;  /* 0x0000000713317223 */ /* 0x080fe20000000028 */
[----:B------:R-:W-:Y:S01]  /*0ec0*/  FFMA R6, R4, R6, R9 ;  /* 0x0000000604067223 */ /* 0x000fe20000000009 */
[-C--:B------:R-:W-:Y:S01]  /*0ed0*/  FFMA R19, R15, R7.reuse, R36 ;  /* 0x000000070f137223 */ /* 0x080fe20000000024 */
[----:B------:R-:W-:Y:S01]  /*0ee0*/  LDS.64 R8, [R29+0x28] ;  /* 0x000028001d087984 */ /* 0x000fe20000000a00 */
[-C--:B------:R-:W-:Y:S01]  /*0ef0*/  FFMA R47, R17, R7.reuse, R42 ;  /* 0x00000007112f7223 */ /* 0x080fe2000000002a */
[-C--:B------:R-:W-:Y:S01]  /*0f00*/  FFMA R33, R33, R7.reuse, R32 ;  /* 0x0000000721217223 */ /* 0x080fe20000000020 */
[-C--:B------:R-:W-:Y:S01]  /*0f10*/  FFMA R21, R21, R7.reuse, R38 ;  /* 0x0000000715157223 */ /* 0x080fe20000000026 */
[----:B------:R-:W3:Y:S01]  /*0f20*/  LDS.64 R36, [R30+0x388] ;  /* 0x000388001e247984 */ /* 0x000ee20000000a00 */
[----:B------:R-:W-:-:S03]  /*0f30*/  FFMA R17, R5, R7, R6 ;  /* 0x0000000705117223 */ /* 0x000fc60000000006 */
[----:B------:R-:W4:Y:S01]  /*0f40*/  LDS.64 R6, [R29+0x70] ;  /* 0x000070001d067984 */ /* 0x000f220000000a00 */
[-C--:B0-----:R-:W-:Y:S01]  /*0f50*/  FFMA R15, R22, R10.reuse, R33 ;  /* 0x0000000a160f7223 */ /* 0x081fe20000000021 */
[-C--:B------:R-:W-:Y:S01]  /*0f60*/  FFMA R33, R20, R10.reuse, R51 ;  /* 0x0000000a14217223 */ /* 0x080fe20000000033 */
[-C--:B------:R-:W-:Y:S01]  /*0f70*/  FFMA R52, R18, R10.reuse, R21 ;  /* 0x0000000a12347223 */ /* 0x080fe20000000015 */
[----:B------:R-:W-:Y:S01]  /*0f80*/  FFMA R38, R4, R10, R19 ;  /* 0x0000000a04267223 */ /* 0x000fe20000000013 */
[-C--:B-1----:R-:W-:Y:S01]  /*0f90*/  FFMA R50, R20, R12.reuse, R45 ;  /* 0x0000000c14327223 */ /* 0x082fe2000000002d */
[-C--:B------:R-:W-:Y:S01]  /*0fa0*/  FFMA R5, R22, R12.reuse, R34 ;  /* 0x0000000c16057223 */ /* 0x080fe20000000022 */
[----:B------:R-:W0:Y:S01]  /*0fb0*/  LDS.64 R20, [R30+0x390] ;  /* 0x000390001e147984 */ /* 0x000e220000000a00 */
[-C--:B------:R-:W-:Y:S01]  /*0fc0*/  FFMA R32, R14, R12.reuse, R35 ;  /* 0x0000000c0e207223 */ /* 0x080fe20000000023 */
[----:B------:R-:W-:Y:S01]  /*0fd0*/  FFMA R44, R18, R12, R43 ;  /* 0x0000000c122c7223 */ /* 0x000fe2000000002b */
[-C--:B------:R-:W-:Y:S01]  /*0fe0*/  FFMA R46, R16, R10.reuse, R49 ;  /* 0x0000000a102e7223 */ /* 0x080fe20000000031 */
[----:B------:R-:W1:Y:S01]  /*0ff0*/  LDS.64 R34, [R30+0x398] ;  /* 0x000398001e227984 */ /* 0x000e620000000a00 */
[----:B------:R-:W-:Y:S01]  /*1000*/  FFMA R40, R14, R10, R47 ;  /* 0x0000000a0e287223 */ /* 0x000fe2000000002f */
[----:B------:R-:W-:Y:S01]  /*1010*/  FFMA R42, R16, R12, R41 ;  /* 0x0000000c102a7223 */ /* 0x000fe20000000029 */
[----:B--2---:R-:W-:Y:S01]  /*1020*/  FFMA R10, R23, R10, R17 ;  /* 0x0000000a170a7223 */ /* 0x004fe20000000011 */
[----:B------:R-:W2:Y:S01]  /*1030*/  LDS.64 R18, [R30+0x3a0] ;  /* 0x0003a0001e127984 */ /* 0x000ea20000000a00 */
[----:B------:R-:W-:Y:S01]  /*1040*/  FFMA R22, R4, R12, R39 ;  /* 0x0000000c04167223 */ /* 0x000fe20000000027 */
[----:B------:R-:W-:Y:S01]  /*1050*/  FFMA R12, R12, R23, R31 ;  /* 0x000000170c0c7223 */ /* 0x000fe2000000001f */
[C---:B------:R-:W-:Y:S01]  /*1060*/  FFMA R23, R48.reuse, R11, R15 ;  /* 0x0000000b30177223 */ /* 0x040fe2000000000f */
[----:B------:R-:W5:Y:S01]  /*1070*/  LDS.64 R16, [R30+0x3a8] ;  /* 0x0003a8001e107984 */ /* 0x000f620000000a00 */
[----:B------:R-:W-:Y:S01]  /*1080*/  FFMA R5, R48, R13, R5 ;  /* 0x0000000d30057223 */ /* 0x000fe20000000005 */
[----:B---3--:R-:W-:-:S02]  /*1090*/  FFMA R33, R37, R11, R33 ;  /* 0x0000000b25217223 */ /* 0x008fc40000000021 */
[----:B------:R-:W3:Y:S01]  /*10a0*/  LDS.64 R14, [R30+0x3b0] ;  /* 0x0003b0001e0e7984 */ /* 0x000ee20000000a00 */
[-C--:B------:R-:W-:Y:S01]  /*10b0*/  FFMA R48, R8, R36.reuse, R5 ;  /* 0x0000002408307223 */ /* 0x080fe20000000005 */
[----:B----4-:R-:W-:Y:S01]  /*10c0*/  FFMA R36, R6, R36, R23 ;  /* 0x0000002406247223 */ /* 0x010fe20000000017 */
[C---:B------:R-:W-:Y:S01]  /*10d0*/  FFMA R23, R37.reuse, R13, R50 ;  /* 0x0000000d25177223 */ /* 0x040fe20000000032 */
[----:B------:R-:W4:Y:S01]  /*10e0*/  LDS.64 R4, [R30+0x3b8] ;  /* 0x0003b8001e047984 */ /* 0x000f220000000a00 */
[C---:B------:R-:W-:Y:S01]  /*10f0*/  FFMA R39, R37.reuse, R9, R48 ;  /* 0x0000000925277223 */ /* 0x040fe20000000030 */
[----:B------:R-:W-:Y:S01]  /*1100*/  FFMA R37, R37, R7, R36 ;  /* 0x0000000725257223 */ /* 0x000fe20000000024 */
[-C--:B0-----:R-:W-:Y:S01]  /*1110*/  FFMA R36, R8, R20.reuse, R23 ;  /* 0x0000001408247223 */ /* 0x081fe20000000017 */
[----:B------:R-:W-:Y:S01]  /*1120*/  FFMA R20, R6, R20, R33 ;  /* 0x0000001406147223 */ /* 0x000fe20000000021 */
[C---:B------:R-:W-:Y:S01]  /*1130*/  FFMA R23, R21.reuse, R13, R44 ;  /* 0x0000000d15177223 */ /* 0x040fe2000000002c */
[C---:B------:R-:W-:Y:S01]  /*1140*/  FFMA R33, R21.reuse, R11, R52 ;  /* 0x0000000b15217223 */ /* 0x040fe20000000034 */
[C---:B------:R-:W-:Y:S01]  /*1150*/  FFMA R41, R21.reuse, R9, R36 ;  /* 0x0000000915297223 */ /* 0x040fe20000000024 */
[----:B------:R-:W-:Y:S01]  /*1160*/  FFMA R31, R21, R7, R20 ;  /* 0x00000007151f7223 */ /* 0x000fe20000000014 */
[-C--:B-1----:R-:W-:Y:S01]  /*1170*/  FFMA R20, R8, R34.reuse, R23 ;  /* 0x0000002208147223 */ /* 0x082fe20000000017 */
[C---:B------:R-:W-:Y:S01]  /*1180*/  FFMA R21, R35.reuse, R13, R42 ;  /* 0x0000000d23157223 */ /* 0x040fe2000000002a */
[C---:B------:R-:W-:Y:S01]  /*1190*/  FFMA R23, R35.reuse, R11, R46 ;  /* 0x0000000b23177223 */ /* 0x040fe2000000002e */
[----:B------:R-:W-:Y:S01]  /*11a0*/  FFMA R34, R6, R34, R33 ;  /* 0x0000002206227223 */ /* 0x000fe20000000021 */
[----:B------:R-:W-:Y:S01]  /*11b0*/  FFMA R47, R35, R9, R20 ;  /* 0x00000009232f7223 */ /* 0x000fe20000000014 */
[-C--:B--2---:R-:W-:Y:S01]  /*11c0*/  FFMA R20, R8, R18.reuse, R21 ;  /* 0x0000001208147223 */ /* 0x084fe20000000015 */
[----:B------:R-:W-:Y:S01]  /*11d0*/  FFMA R18, R6, R18, R23 ;  /* 0x0000001206127223 */ /* 0x000fe20000000017 */
[C---:B------:R-:W-:Y:S01]  /*11e0*/  FFMA R21, R19.reuse, R13, R32 ;  /* 0x0000000d13157223 */ /* 0x040fe20000000020 */
[C---:B------:R-:W-:Y:S01]  /*11f0*/  FFMA R23, R19.reuse, R11, R40 ;  /* 0x0000000b13177223 */ /* 0x040fe20000000028 */
[C---:B------:R-:W-:Y:S01]  /*1200*/  FFMA R49, R19.reuse, R9, R20 ;  /* 0x0000000913317223 */ /* 0x040fe20000000014 */
[----:B------:R-:W-:Y:S01]  /*1210*/  FFMA R43, R19, R7, R18 ;  /* 0x00000007132b7223 */ /* 0x000fe20000000012 */
[-C--:B-----5:R-:W-:Y:S01]  /*1220*/  FFMA R18, R8, R16.reuse, R21 ;  /* 0x0000001008127223 */ /* 0x0a0fe20000000015 */
[C---:B------:R-:W-:Y:S01]  /*1230*/  FFMA R19, R17.reuse, R13, R22 ;  /* 0x0000000d11137223 */ /* 0x040fe20000000016 */
[----:B------:R-:W-:Y:S01]  /*1240*/  FFMA R21, R17, R11, R38 ;  /* 0x0000000b11157223 */ /* 0x000fe20000000026 */
[----:B------:R-:W-:Y:S01]  /*1250*/  FFMA R35, R35, R7, R34 ;  /* 0x0000000723237223 */ /* 0x000fe20000000022 */
[----:B------:R-:W-:Y:S01]  /*1260*/  FFMA R16, R6, R16, R23 ;  /* 0x0000001006107223 */ /* 0x000fe20000000017 */
[-C--:B---3--:R-:W-:Y:S01]  /*1270*/  FFMA R34, R8, R14.reuse, R19 ;  /* 0x0000000e08227223 */ /* 0x088fe20000000013 */
[----:B------:R-:W-:Y:S01]  /*1280*/  FFMA R14, R6, R14, R21 ;  /* 0x0000000e060e7223 */ /* 0x000fe20000000015 */
[C---:B------:R-:W-:Y:S01]  /*1290*/  FFMA R13, R15.reuse, R13, R12 ;  /* 0x0000000d0f0d7223 */ /* 0x040fe2000000000c */
[----:B------:R-:W-:Y:S01]  /*12a0*/  FFMA R11, R15, R11, R10 ;  /* 0x0000000b0f0b7223 */ /* 0x000fe2000000000a */
[C---:B------:R-:W-:Y:S01]  /*12b0*/  FFMA R53, R17.reuse, R9, R18 ;  /* 0x0000000911357223 */ /* 0x040fe20000000012 */
[----:B------:R-:W-:Y:S01]  /*12c0*/  FFMA R45, R17, R7, R16 ;  /* 0x00000007112d7223 */ /* 0x000fe20000000010 */
[C---:B------:R-:W-:Y:S01]  /*12d0*/  FFMA R34, R15.reuse, R9, R34 ;  /* 0x000000090f227223 */ /* 0x040fe20000000022 */
[----:B------:R-:W-:Y:S01]  /*12e0*/  FFMA R51, R15, R7, R14 ;  /* 0x000000070f337223 */ /* 0x000fe2000000000e */
[----:B------:R-:W-:Y:S01]  /*12f0*/  LDS.64 R32, [R29+0x30] ;  /* 0x000030001d207984 */ /* 0x000fe20000000a00 */
[----:B----4-:R-:W-:Y:S01]  /*1300*/  FFMA R8, R8, R4, R13 ;  /* 0x0000000408087223 */ /* 0x010fe2000000000d */
[----:B------:R-:W-:-:S02]  /*1310*/  FFMA R40, R4, R6, R11 ;  /* 0x0000000604287223 */ /* 0x000fc4000000000b */
[----:B------:R-:W0:Y:S01]  /*1320*/  LDS.64 R16, [R30+0x3d8] ;  /* 0x0003d8001e107984 */ /* 0x000e220000000a00 */
[----:B------:R-:W-:Y:S01]  /*1330*/  FFMA R9, R9, R5, R8 ;  /* 0x0000000509097223 */ /* 0x000fe20000000008 */
[----:B------:R-:W-:Y:S02]  /*1340*/  FFMA R40, R5, R7, R40 ;  /* 0x0000000705287223 */ /* 0x000fe40000000028 */
[----:B------:R-:W1:Y:S04]  /*1350*/  LDS.64 R14, [R30+0x3d0] ;  /* 0x0003d0001e0e7984 */ /* 0x000e680000000a00 */
[----:B------:R-:W2:Y:S04]  /*1360*/  LDS.64 R10, [R30+0x3c0] ;  /* 0x0003c0001e0a7984 */ /* 0x000ea80000000a00 */
[----:B------:R-:W3:Y:S04]  /*1370*/  LDS.64 R12, [R30+0x3c8] ;  /* 0x0003c8001e0c7984 */ /* 0x000ee80000000a00 */
[----:B------:R-:W4:Y:S04]  /*1380*/  LDS.64 R18, [R30+0x3e0] ;  /* 0x0003e0001e127984 */ /* 0x000f280000000a00 */
[----:B------:R-:W5:Y:S04]  /*1390*/  LDS.64 R20, [R30+0x3e8] ;  /* 0x0003e8001e147984 */ /* 0x000f680000000a00 */
[----:B------:R-:W5:Y:S04]  /*13a0*/  LDS.64 R22, [R30+0x3f0] ;  /* 0x0003f0001e167984 */ /* 0x000f680000000a00 */
[----:B------:R-:W5:Y:S01]  /*13b0*/  LDS.64 R4, [R29+0x78] ;  /* 0x000078001d047984 */ /* 0x000f620000000a00 */
[C---:B0-----:R-:W-:Y:S01]  /*13c0*/  FFMA R8, R32.reuse, R16, R49 ;  /* 0x0000001020087223 */ /* 0x041fe20000000031 */
[----:B-1----:R-:W-:-:S03]  /*13d0*/  FFMA R6, R32, R14, R47 ;  /* 0x0000000e20067223 */ /* 0x002fc6000000002f */
[----:B------:R-:W-:Y:S01]  /*13e0*/  FFMA R47, R33, R17, R8 ;  /* 0x00000011212f7223 */ /* 0x000fe20000000008 */
[C---:B--2---:R-:W-:Y:S01]  /*13f0*/  FFMA R38, R32.reuse, R10, R39 ;  /* 0x0000000a20267223 */ /* 0x044fe20000000027 */
[----:B---3--:R-:W-:-:S03]  /*1400*/  FFMA R36, R32, R12, R41 ;  /* 0x0000000c20247223 */ /* 0x008fc60000000029 */
[C---:B------:R-:W-:Y:S01]  /*1410*/  FFMA R38, R33.reuse, R11, R38 ;  /* 0x0000000b21267223 */ /* 0x040fe20000000026 */
[C---:B----4-:R-:W-:Y:S01]  /*1420*/  FFMA R42, R32.reuse, R18, R53 ;  /* 0x00000012202a7223 */ /* 0x050fe20000000035 */
[C---:B------:R-:W-:Y:S01]  /*1430*/  FFMA R53, R33.reuse, R15, R6 ;  /* 0x0000000f21357223 */ /* 0x040fe20000000006 */
[C---:B------:R-:W-:Y:S01]  /*1440*/  FFMA R36, R33.reuse, R13, R36 ;  /* 0x0000000d21247223 */ /* 0x040fe20000000024 */
[----:B------:R-:W0:Y:S01]  /*1450*/  LDS.64 R6, [R29+0x80] ;  /* 0x000080001d067984 */ /* 0x000e220000000a00 */
[C---:B-----5:R-:W-:Y:S01]  /*1460*/  FFMA R34, R32.reuse, R20, R34 ;  /* 0x0000001420227223 */ /* 0x060fe20000000022 */
[C---:B------:R-:W-:Y:S01]  /*1470*/  FFMA R49, R33.reuse, R19, R42 ;  /* 0x0000001321317223 */ /* 0x040fe2000000002a */
[----:B------:R-:W-:Y:S02]  /*1480*/  FFMA R32, R32, R22, R9 ;  /* 0x0000001620207223 */ /* 0x000fe40000000009 */
[C---:B------:R-:W-:Y:S01]  /*1490*/  FFMA R39, R33.reuse, R21, R34 ;  /* 0x0000001521277223 */ /* 0x040fe20000000022 */
[----:B------:R-:W1:Y:S01]  /*14a0*/  LDS.64 R8, [R29+0x38] ;  /* 0x000038001d087984 */ /* 0x000e620000000a00 */
[-C--:B------:R-:W-:Y:S01]  /*14b0*/  FFMA R10, R10, R4.reuse, R37 ;  /* 0x000000040a0a7223 */ /* 0x080fe20000000025 */
[----:B------:R-:W-:Y:S01]  /*14c0*/  FFMA R41, R33, R23, R32 ;  /* 0x0000001721297223 */ /* 0x000fe20000000020 */
[-C--:B------:R-:W-:Y:S01]  /*14d0*/  FFMA R32, R12, R4.reuse, R31 ;  /* 0x000000040c207223 */ /* 0x080fe2000000001f */
[-C--:B------:R-:W-:Y:S01]  /*14e0*/  FFMA R34, R14, R4.reuse, R35 ;  /* 0x000000040e227223 */ /* 0x080fe20000000023 */
[-C--:B------:R-:W-:Y:S01]  /*14f0*/  FFMA R37, R11, R5.reuse, R10 ;  /* 0x000000050b257223 */ /* 0x080fe2000000000a */
[-C--:B------:R-:W-:Y:S01]  /*1500*/  FFMA R42, R16, R4.reuse, R43 ;  /* 0x00000004102a7223 */ /* 0x080fe2000000002b */
[-C--:B------:R-:W-:Y:S01]  /*1510*/  FFMA R44, R18, R4.reuse, R45 ;  /* 0x00000004122c7223 */ /* 0x080fe2000000002d */
[-C--:B------:R-:W-:Y:S01]  /*1520*/  FFMA R46, R20, R4.reuse, R51 ;  /* 0x00000004142e7223 */ /* 0x080fe20000000033 */
[----:B------:R-:W-:Y:S01]  /*1530*/  FFMA R40, R22, R4, R40 ;  /* 0x0000000416287223 */ /* 0x000fe20000000028 */
        /* <DEDUP_REMOVED lines=8> */
[----:B------:R-:W3:Y:S04]  /*15c0*/  LDS.64 R4, [R30+0x400] ;  /* 0x000400001e047984 */ /* 0x000ee80000000a00 */
[----:B------:R-:W4:Y:S01]  /*15d0*/  LDS.64 R34, [R29+0x88] ;  /* 0x000088001d227984 */ /* 0x000f220000000a00 */
[-C--:B0-----:R-:W-:Y:S01]  /*15e0*/  FFMA R46, R12, R6.reuse, R37 ;  /* 0x000000060c2e7223 */ /* 0x081fe20000000025 */
[-C--:B------:R-:W-:Y:S01]  /*15f0*/  FFMA R44, R16, R6.reuse, R15 ;  /* 0x00000006102c7223 */ /* 0x080fe2000000000f */
[-C--:B------:R-:W-:Y:S01]  /*1600*/  FFMA R50, R18, R6.reuse, R17 ;  /* 0x0000000612327223 */ /* 0x080fe20000000011 */
[----:B------:R-:W-:Y:S01]  /*1610*/  FFMA R31, R20, R6, R31 ;  /* 0x00000006141f7223 */ /* 0x000fe2000000001f */
[----:B-1----:R-:W-:Y:S01]  /*1620*/  FFMA R42, R12, R8, R38 ;  /* 0x000000080c2a7223 */ /* 0x002fe20000000026 */
[C---:B------:R-:W-:Y:S01]  /*1630*/  FFMA R38, R14.reuse, R6, R13 ;  /* 0x000000060e267223 */ /* 0x040fe2000000000d */
[-C--:B------:R-:W-:Y:S01]  /*1640*/  FFMA R36, R14, R8.reuse, R36 ;  /* 0x000000080e247223 */ /* 0x080fe20000000024 */
[----:B------:R-:W0:Y:S01]  /*1650*/  LDS.64 R12, [R30+0x408] ;  /* 0x000408001e0c7984 */ /* 0x000e220000000a00 */
[-C--:B------:R-:W-:Y:S01]  /*1660*/  FFMA R40, R16, R8.reuse, R53 ;  /* 0x0000000810287223 */ /* 0x080fe20000000035 */
[-C--:B------:R-:W-:Y:S01]  /*1670*/  FFMA R39, R22, R8.reuse, R39 ;  /* 0x0000000816277223 */ /* 0x080fe20000000027 */
[----:B------:R-:W-:Y:S01]  /*1680*/  FFMA R48, R18, R8, R47 ;  /* 0x0000000812307223 */ /* 0x000fe2000000002f */
[----:B------:R-:W1:Y:S01]  /*1690*/  LDS.64 R14, [R30+0x410] ;  /* 0x000410001e0e7984 */ /* 0x000e620000000a00 */
[----:B------:R-:W-:Y:S01]  /*16a0*/  FFMA R22, R22, R6, R21 ;  /* 0x0000000616167223 */ /* 0x000fe20000000015 */
[----:B------:R-:W-:-:S02]  /*16b0*/  FFMA R52, R20, R8, R49 ;  /* 0x0000000814347223 */ /* 0x000fc40000000031 */
[----:B------:R-:W5:Y:S01]  /*16c0*/  LDS.64 R16, [R30+0x418] ;  /* 0x000418001e107984 */ /* 0x000f620000000a00 */
[----:B--2---:R-:W-:Y:S01]  /*16d0*/  FFMA R6, R10, R6, R23 ;  /* 0x000000060a067223 */ /* 0x004fe20000000017 */
[----:B------:R-:W-:Y:S01]  /*16e0*/  FFMA R21, R9, R11, R42 ;  /* 0x0000000b09157223 */ /* 0x000fe2000000002a */
[----:B------:R-:W-:Y:S01]  /*16f0*/  FFMA R8, R8, R10, R41 ;  /* 0x0000000a08087223 */ /* 0x000fe20000000029 */
[----:B------:R-:W2:Y:S01]  /*1700*/  LDS.64 R18, [R30+0x420] ;  /* 0x000420001e127984 */ /* 0x000ea20000000a00 */
[----:B------:R-:W-:-:S03]  /*1710*/  FFMA R23, R11, R7, R46 ;  /* 0x000000070b177223 */ /* 0x000fc6000000002e */
[----:B------:R-:W2:Y:S01]  /*1720*/  LDS.64 R10, [R30+0x428] ;  /* 0x000428001e0a7984 */ /* 0x000ea20000000a00 */
[-C--:B---3--:R-:W-:Y:S01]  /*1730*/  FFMA R42, R32, R4.reuse, R21 ;  /* 0x00000004202a7223 */ /* 0x088fe20000000015 */
[C---:B------:R-:W-:Y:S02]  /*1740*/  FFMA R37, R5.reuse, R9, R36 ;  /* 0x0000000905257223 */ /* 0x040fe40000000024 */
[----:B------:R-:W3:Y:S01]  /*1750*/  LDS.64 R20, [R30+0x430] ;  /* 0x000430001e147984 */ /* 0x000ee20000000a00 */
[C---:B------:R-:W-:Y:S01]  /*1760*/  FFMA R41, R5.reuse, R7, R38 ;  /* 0x0000000705297223 */ /* 0x040fe20000000026 */
[----:B----4-:R-:W-:Y:S01]  /*1770*/  FFMA R4, R34, R4, R23 ;  /* 0x0000000422047223 */ /* 0x010fe20000000017 */
[----:B------:R-:W-:-:S03]  /*1780*/  FFMA R23, R5, R33, R42 ;  /* 0x0000002105177223 */ /* 0x000fc6000000002a */
[----:B------:R-:W-:Y:S01]  /*1790*/  FFMA R5, R5, R35, R4 ;  /* 0x0000002305057223 */ /* 0x000fe20000000004 */
[-C--:B0-----:R-:W-:Y:S01]  /*17a0*/  FFMA R4, R32, R12.reuse, R37 ;  /* 0x0000000c20047223 */ /* 0x081fe20000000025 */
[----:B------:R-:W-:Y:S01]  /*17b0*/  FFMA R12, R34, R12, R41 ;  /* 0x0000000c220c7223 */ /* 0x000fe20000000029 */
[C---:B------:R-:W-:Y:S01]  /*17c0*/  FFMA R41, R13.reuse, R9, R40 ;  /* 0x000000090d297223 */ /* 0x040fe20000000028 */
[C---:B------:R-:W-:Y:S01]  /*17d0*/  FFMA R43, R13.reuse, R7, R44 ;  /* 0x000000070d2b7223 */ /* 0x040fe2000000002c */
[----:B------:R-:W-:Y:S01]  /*17e0*/  FFMA R37, R13, R33, R4 ;  /* 0x000000210d257223 */ /* 0x000fe20000000004 */
[C---:B-1----:R-:W-:Y:S01]  /*17f0*/  FFMA R45, R15.reuse, R7, R50 ;  /* 0x000000070f2d7223 */ /* 0x042fe20000000032 */
[-C--:B------:R-:W-:Y:S01]  /*1800*/  FFMA R4, R32, R14.reuse, R41 ;  /* 0x0000000e20047223 */ /* 0x080fe20000000029 */
[----:B------:R-:W-:Y:S01]  /*1810*/  FFMA R14, R34, R14, R43 ;  /* 0x0000000e220e7223 */ /* 0x000fe2000000002b */
[----:B------:R-:W-:Y:S01]  /*1820*/  FFMA R43, R15, R9, R48 ;  /* 0x000000090f2b7223 */ /* 0x000fe20000000030 */
[----:B-----5:R-:W-:Y:S01]  /*1830*/  FFMA R47, R17, R7, R31 ;  /* 0x00000007112f7223 */ /* 0x020fe2000000001f */
[----:B------:R-:W-:Y:S01]  /*1840*/  FFMA R41, R15, R33, R4 ;  /* 0x000000210f297223 */ /* 0x000fe20000000004 */
[----:B------:R-:W-:Y:S01]  /*1850*/  FFMA R13, R13, R35, R12 ;  /* 0x000000230d0d7223 */ /* 0x000fe2000000000c */
[-C--:B------:R-:W-:Y:S01]  /*1860*/  FFMA R4, R32, R16.reuse, R43 ;  /* 0x0000001020047223 */ /* 0x080fe2000000002b */
[----:B------:R-:W-:Y:S01]  /*1870*/  FFMA R16, R34, R16, R45 ;  /* 0x0000001022107223 */ /* 0x000fe2000000002d */
[-C--:B------:R-:W-:Y:S01]  /*1880*/  FFMA R45, R17, R9.reuse, R52 ;  /* 0x00000009112d7223 */ /* 0x080fe20000000034 */
[----:B--2---:R-:W-:Y:S01]  /*1890*/  FFMA R39, R19, R9, R39 ;  /* 0x0000000913277223 */ /* 0x004fe20000000027 */
[C---:B------:R-:W-:Y:S01]  /*18a0*/  FFMA R43, R17.reuse, R33, R4 ;  /* 0x00000021112b7223 */ /* 0x040fe20000000004 */
[----:B------:R-:W-:Y:S01]  /*18b0*/  FFMA R31, R17, R35, R16 ;  /* 0x00000023111f7223 */ /* 0x000fe20000000010 */
[-C--:B------:R-:W-:Y:S01]  /*18c0*/  FFMA R4, R32, R18.reuse, R45 ;  /* 0x0000001220047223 */ /* 0x080fe2000000002d */
[----:B------:R-:W-:Y:S01]  /*18d0*/  FFMA R17, R19, R7, R22 ;  /* 0x0000000713117223 */ /* 0x000fe20000000016 */
[C---:B------:R-:W-:Y:S01]  /*18e0*/  FFMA R9, R11.reuse, R9, R8 ;  /* 0x000000090b097223 */ /* 0x040fe20000000008 */
[----:B------:R-:W-:Y:S01]  /*18f0*/  FFMA R7, R11, R7, R6 ;  /* 0x000000070b077223 */ /* 0x000fe20000000006 */
[----:B------:R-:W-:Y:S01]  /*1900*/  FFMA R18, R34, R18, R47 ;  /* 0x0000001222127223 */ /* 0x000fe2000000002f */
[----:B------:R-:W-:Y:S01]  /*1910*/  FFMA R47, R19, R33, R4 ;  /* 0x00000021132f7223 */ /* 0x000fe20000000004 */
[-C--:B------:R-:W-:Y:S01]  /*1920*/  FFMA R4, R32, R10.reuse, R39 ;  /* 0x0000000a20047223 */ /* 0x080fe20000000027 */
[----:B------:R-:W-:Y:S01]  /*1930*/  FFMA R10, R34, R10, R17 ;  /* 0x0000000a220a7223 */ /* 0x000fe20000000011 */
[----:B---3--:R-:W-:Y:S01]  /*1940*/  FFMA R32, R32, R20, R9 ;  /* 0x0000001420207223 */ /* 0x008fe20000000009 */
[----:B------:R-:W-:Y:S01]  /*1950*/  FFMA R12, R20, R34, R7 ;  /* 0x00000022140c7223 */ /* 0x000fe20000000007 */
[-C--:B------:R-:W-:Y:S01]  /*1960*/  FFMA R15, R15, R35.reuse, R14 ;  /* 0x000000230f0f7223 */ /* 0x080fe2000000000e */
[----:B------:R-:W-:Y:S01]  /*1970*/  FFMA R45, R19, R35, R18 ;  /* 0x00000023132d7223 */ /* 0x000fe20000000012 */
[C---:B------:R-:W-:Y:S01]  /*1980*/  FFMA R49, R11.reuse, R33, R4 ;  /* 0x000000210b317223 */ /* 0x040fe20000000004 */
[----:B------:R-:W-:Y:S01]  /*1990*/  FFMA R53, R11, R35, R10 ;  /* 0x000000230b357223 */ /* 0x000fe2000000000a */
[----:B------:R-:W-:Y:S01]  /*19a0*/  FFMA R51, R33, R21, R32 ;  /* 0x0000001521337223 */ /* 0x000fe20000000020 */
[----:B------:R-:W-:Y:S01]  /*19b0*/  FFMA R12, R21, R35, R12 ;  /* 0x00000023150c7223 */ /* 0x000fe2000000000c */
[----:B------:R-:W-:Y:S01]  /*19c0*/  @!P3 CALL.REL.NOINC `(.L_x_28) ;  /* 0x000000100000b944 */ /* 0x000fe20003c00000 */
[----:B------:R-:W-:Y:S05]  /*19d0*/  BRA `(.L_x_29) ;  /* 0xffffe9c000007947 */ /* 0x000fea000383ffff */
.L_x_28:
[----:B------:R-:W0:Y:S02]  /*19e0*/  S2R R2, SR_CTAID.Z ;  /* 0x0000000000027919 */ /* 0x000e240000002700 */
[----:B0-----:R-:W-:-:S02]  /*19f0*/  LEA R2, R2, R3, 0x5 ;  /* 0x0000000302027211 */ /* 0x001fc400078e28ff */
[----:B------:R-:W-:Y:S02]  /*1a00*/  MOV R3, 0x4 ;  /* 0x0000000400037802 */ /* 0x000fe40000000f00 */
[----:B------:R-:W-:-:S05]  /*1a10*/  SHF.L.U32 R6, R2, 0x1, RZ ;  /* 0x0000000102067819 */ /* 0x000fca00000006ff */
[----:B------:R-:W-:-:S05]  /*1a20*/  IMAD.WIDE R6, R6, R3, c[0x0][0x178] ;  /* 0x00005e0006067625 */ /* 0x000fca00078e0203 */
[----:B------:R-:W2:Y:S04]  /*1a30*/  LDG.E.CONSTANT R0, [R6.64] ;  /* 0x0000000406007981 */ /* 0x000ea8000c1e9900 */
[----:B------:R-:W3:Y:S01]  /*1a40*/  LDG.E.CONSTANT R4, [R6.64+0x4] ;  /* 0x0000040406047981 */ /* 0x000ee2000c1e9900 */
[----:B------:R-:W-:-:S05]  /*1a50*/  IMAD R2, R2, 0xe, R25 ;  /* 0x0000000e02027824 */ /* 0x000fca00078e0219 */
[----:B------:R-:W-:-:S05]  /*1a60*/  LEA R2, R2, -R2, 0x3 ;  /* 0x8000000202027211 */ /* 0x000fca00078e18ff */
[----:B------:R-:W-:Y:S01]  /*1a70*/  IMAD.WIDE R2, R2, R3, c[0x0][0x160] ;  /* 0x0000580002027625 */ /* 0x000fe200078e0203 */
[--C-:B--2---:R-:W-:Y:S01]  /*1a80*/  FADD R23, R23, R0.reuse ;  /* 0x0000000017177221 */ /* 0x104fe20000000000 */
[--C-:B------:R-:W-:Y:S01]  /*1a90*/  FADD R37, R37, R0.reuse ;  /* 0x0000000025257221 */ /* 0x100fe20000000000 */
[--C-:B------:R-:W-:Y:S01]  /*1aa0*/  FADD R41, R41, R0.reuse ;  /* 0x0000000029297221 */ /* 0x100fe20000000000 */
[--C-:B------:R-:W-:Y:S01]  /*1ab0*/  FADD R43, R43, R0.reuse ;  /* 0x000000002b2b7221 */ /* 0x100fe20000000000 */
[--C-:B------:R-:W-:Y:S01]  /*1ac0*/  FADD R47, R47, R0.reuse ;  /* 0x000000002f2f7221 */ /* 0x100fe20000000000 */
[--C-:B------:R-:W-:Y:S01]  /*1ad0*/  FADD R49, R49, R0.reuse ;  /* 0x0000000031317221 */ /* 0x100fe20000000000 */
[----:B------:R-:W-:Y:S01]  /*1ae0*/  FADD R0, R51, R0 ;  /* 0x0000000033007221 */ /* 0x000fe20000000000 */
[--C-:B---3--:R-:W-:Y:S01]  /*1af0*/  FADD R5, R5, R4.reuse ;  /* 0x0000000405057221 */ /* 0x108fe20000000000 */
[--C-:B------:R-:W-:Y:S01]  /*1b00*/  FADD R13, R13, R4.reuse ;  /* 0x000000040d0d7221 */ /* 0x100fe20000000000 */
[--C-:B------:R-:W-:Y:S01]  /*1b10*/  FADD R15, R15, R4.reuse ;  /* 0x000000040f0f7221 */ /* 0x100fe20000000000 */
[--C-:B------:R-:W-:Y:S01]  /*1b20*/  FADD R31, R31, R4.reuse ;  /* 0x000000041f1f7221 */ /* 0x100fe20000000000 */
[----:B------:R-:W-:Y:S01]  /*1b30*/  FMNMX R7, RZ, R0, !PT ;  /* 0x00000000ff077209 */ /* 0x000fe20007800000 */
[--C-:B------:R-:W-:Y:S01]  /*1b40*/  FADD R45, R45, R4.reuse ;  /* 0x000000042d2d7221 */ /* 0x100fe20000000000 */
[--C-:B------:R-:W-:Y:S01]  /*1b50*/  FADD R53, R53, R4.reuse ;  /* 0x0000000435357221 */ /* 0x100fe20000000000 */
[----:B------:R-:W-:Y:S01]  /*1b60*/  FADD R4, R12, R4 ;  /* 0x000000040c047221 */ /* 0x000fe20000000000 */
[----:B------:R-:W-:Y:S01]  /*1b70*/  FMNMX R23, RZ, R23, !PT ;  /* 0x00000017ff177209 */ /* 0x000fe20007800000 */
[----:B------:R0:W-:Y:S01]  /*1b80*/  STG.E [R2.64+0x18], R7 ;  /* 0x0000180702007986 */ /* 0x0001e2000c101904 */
[----:B------:R-:W-:-:S02]  /*1b90*/  FMNMX R37, RZ, R37, !PT ;  /* 0x00000025ff257209 */ /* 0x000fc40007800000 */
[----:B------:R-:W-:Y:S01]  /*1ba0*/  FMNMX R41, RZ, R41, !PT ;  /* 0x00000029ff297209 */ /* 0x000fe20007800000 */
[----:B------:R-:W-:Y:S01]  /*1bb0*/  STG.E [R2.64], R23 ;  /* 0x0000001702007986 */ /* 0x000fe2000c101904 */
[----:B------:R-:W-:Y:S02]  /*1bc0*/  FMNMX R43, RZ, R43, !PT ;  /* 0x0000002bff2b7209 */ /* 0x000fe40007800000 */
[----:B------:R-:W-:Y:S01]  /*1bd0*/  FMNMX R47, RZ, R47, !PT ;  /* 0x0000002fff2f7209 */ /* 0x000fe20007800000 */
[----:B------:R-:W-:Y:S01]  /*1be0*/  STG.E [R2.64+0x4], R37 ;  /* 0x0000042502007986 */ /* 0x000fe2000c101904 */
[----:B------:R-:W-:Y:S02]  /*1bf0*/  FMNMX R49, RZ, R49, !PT ;  /* 0x00000031ff317209 */ /* 0x000fe40007800000 */
[----:B------:R-:W-:Y:S01]  /*1c00*/  FMNMX R5, RZ, R5, !PT ;  /* 0x00000005ff057209 */ /* 0x000fe20007800000 */
[----:B------:R-:W-:Y:S01]  /*1c10*/  STG.E [R2.64+0x8], R41 ;  /* 0x0000082902007986 */ /* 0x000fe2000c101904 */
[----:B------:R-:W-:-:S02]  /*1c20*/  FMNMX R13, RZ, R13, !PT ;  /* 0x0000000dff0d7209 */ /* 0x000fc40007800000 */
[----:B------:R-:W-:Y:S01]  /*1c30*/  FMNMX R15, RZ, R15, !PT ;  /* 0x0000000fff0f7209 */ /* 0x000fe20007800000 */
[----:B------:R-:W-:Y:S01]  /*1c40*/  STG.E [R2.64+0xc], R43 ;  /* 0x00000c2b02007986 */ /* 0x000fe2000c101904 */
[----:B------:R-:W-:Y:S02]  /*1c50*/  FMNMX R31, RZ, R31, !PT ;  /* 0x0000001fff1f7209 */ /* 0x000fe40007800000 */
[----:B------:R-:W-:Y:S01]  /*1c60*/  FMNMX R45, RZ, R45, !PT ;  /* 0x0000002dff2d7209 */ /* 0x000fe20007800000 */
[----:B------:R-:W-:Y:S01]  /*1c70*/  STG.E [R2.64+0x10], R47 ;  /* 0x0000102f02007986 */ /* 0x000fe2000c101904 */
[----:B------:R-:W-:Y:S02]  /*1c80*/  FMNMX R53, RZ, R53, !PT ;  /* 0x00000035ff357209 */ /* 0x000fe40007800000 */
        /* <DEDUP_REMOVED lines=10> */
.L_x_30:
        /* <DEDUP_REMOVED lines=13> */
.L_x_124:


//--------------------- .text.tvmgen_default_fused_nn_conv2d_add_nn_relu_6_kernel --------------------------
	.section	.text.tvmgen_default_fused_nn_conv2d_add_nn_relu_6_kernel,"ax",@progbits
	.sectionflags	@"SHF_BARRIERS=1"
	.sectioninfo	@"SHI_REGISTERS=64"
	.align	128
        .global         tvmgen_default_fused_nn_conv2d_add_nn_relu_6_kernel
        .type           tvmgen_default_fused_nn_conv2d_add_nn_relu_6_kernel,@function
        .size           tvmgen_default_fused_nn_conv2d_add_nn_relu_6_kernel,(.L_x_125 - tvmgen_default_fused_nn_conv2d_add_nn_relu_6_kernel)
        .other          tvmgen_default_fused_nn_conv2d_add_nn_relu_6_kernel,@"STO_CUDA_ENTRY STV_DEFAULT"
tvmgen_default_fused_nn_conv2d_add_nn_relu_6_kernel:
.text.tvmgen_default_fused_nn_conv2d_add_nn_relu_6_kernel:
[----:B------:R-:W-:Y:S02]  /*0000*/  MOV R1, c[0x0][0x28] ;  /* 0x00000a0000017a02 */ /* 0x000fe40000000f00 */
[----:B------:R-:W0:Y:S01]  /*0010*/  S2R R0, SR_TID.Y ;  /* 0x0000000000007919 */ /* 0x000e220000002200 */
[----:B------:R-:W-:Y:S01]  /*0020*/  CS2R R46, SRZ ;  /* 0x00000000002e7805 */ /* 0x000fe2000001ff00 */
[----:B------:R-:W-:Y:S01]  /*0030*/  CS2R R44, SRZ ;  /* 0x00000000002c7805 */ /* 0x000fe2000001ff00 */
[----:B------:R-:W-:Y:S01]  /*0040*/  CS2R R42, SRZ ;  /* 0x00000000002a7805 */ /* 0x000fe2000001ff00 */
[----:B------:R-:W1:Y:S01]  /*0050*/  S2R R2, SR_TID.X ;  /* 0x0000000000027919 */ /* 0x000e620000002100 */
[----:B------:R-:W-:Y:S01]  /*0060*/  CS2R R54, SRZ ;  /* 0x0000000000367805 */ /* 0x000fe2000001ff00 */
        /* <DEDUP_REMOVED lines=10> */
[----:B------:R-:W-:-:S02]  /*0110*/  UMOV UR4, URZ ;  /* 0x0000003f00047c82 */ /* 0x000fc40008000000 */
.L_x_32:
[----:B------:R-:W2:Y:S01]  /*0120*/  S2R R3, SR_TID.Z ;  /* 0x0000000000037919 */ /* 0x000ea20000002300 */
[----:B------:R-:W-:Y:S01]  /*0130*/  MOV R12, UR4 ;  /* 0x00000004000c7c02 */ /* 0x000fe20008000f00 */
[----:B------:R-:W-:Y:S01]  /*0140*/  ULDC.64 UR6, c[0x0][0x118] ;  /* 0x0000460000067ab9 */ /* 0x000fe20000000a00 */
[----:B------:R-:W-:Y:S01]  /*0150*/  MOV R25, 0x4 ;  /* 0x0000000400197802 */ /* 0x000fe20000000f00 */
[----:B------:R-:W2:Y:S04]  /*0160*/  S2R R6, SR_CTAID.Y ;  /* 0x0000000000067919 */ /* 0x000ea80000002600 */
[----:B------:R-:W3:Y:S04]  /*0170*/  S2R R7, SR_CTAID.Z ;  /* 0x0000000000077919 */ /* 0x000ee80000002700 */
[----:B------:R-:W4:Y:S04]  /*0180*/  S2R R5, SR_CTAID.X ;  /* 0x0000000000057919 */ /* 0x000f280000002500 */
[----:B------:R-:W-:Y:S01]  /*0190*/  BAR.SYNC.DEFER_BLOCKING 0x0 ;  /* 0x0000000000007b1d */ /* 0x000fe20000010000 */
[----:B--2---:R-:W-:Y:S01]  /*01a0*/  IMAD R13, R3, 0x7, R6 ;  /* 0x00000007030d7824 */ /* 0x004fe200078e0206 */
[----:B---3--:R-:W-:-:S04]  /*01b0*/  LEA R15, R7, R3, 0x4 ;  /* 0x00000003070f7211 */ /* 0x008fc800078e20ff */
[-C--:B0-----:R-:W-:Y:S02]  /*01c0*/  LEA R4, R13, R0.reuse, 0x2 ;  /* 0x000000000d047211 */ /* 0x081fe400078e10ff */
[----:B------:R-:W-:Y:S02]  /*01d0*/  LEA R15, R15, R0, 0x2 ;  /* 0x000000000f0f7211 */ /* 0x000fe400078e10ff */
[----:B----4-:R-:W-:Y:S02]  /*01e0*/  LEA R13, R4, R5, 0x1 ;  /* 0x00000005040d7211 */ /* 0x010fe400078e08ff */
[----:B------:R-:W-:Y:S02]  /*01f0*/  MOV R4, UR4 ;  /* 0x0000000400047c02 */ /* 0x000fe40008000f00 */
[-C--:B-1----:R-:W-:Y:S02]  /*0200*/  LEA R13, R13, R2.reuse, 0x1 ;  /* 0x000000020d0d7211 */ /* 0x082fe400078e08ff */
[----:B------:R-:W-:-:S03]  /*0210*/  LEA R15, R15, R2, 0x6 ;  /* 0x000000020f0f7211 */ /* 0x000fc600078e30ff */
[----:B------:R-:W-:Y:S01]  /*0220*/  IMAD R13, R4, 0x700, R13 ;  /* 0x00000700040d7824 */ /* 0x000fe200078e020d */
[----:B------:R-:W-:-:S04]  /*0230*/  LEA R15, R12, R15, 0x1 ;  /* 0x0000000f0c0f7211 */ /* 0x000fc800078e08ff */
[----:B------:R-:W-:Y:S02]  /*0240*/  LEA R26, R13, -R13, 0x3 ;  /* 0x8000000d0d1a7211 */ /* 0x000fe400078e18ff */
[----:B------:R-:W-:-:S03]  /*0250*/  SHF.L.U32 R24, R15, 0x3, RZ ;  /* 0x000000030f187819 */ /* 0x000fc600000006ff */
[----:B------:R-:W-:-:S04]  /*0260*/  IMAD.WIDE R26, R26, R25, c[0x0][0x168] ;  /* 0x00005a001a1a7625 */ /* 0x000fc800078e0219 */
[----:B------:R-:W-:Y:S01]  /*0270*/  IMAD.WIDE R24, R24, R25, c[0x0][0x170] ;  /* 0x00005c0018187625 */ /* 0x000fe200078e0219 */
[----:B------:R0:W2:Y:S04]  /*0280*/  LDG.E.CONSTANT R28, [R26.64] ;  /* 0x000000061a1c7981 */ /* 0x0000a8000c1e9900 */
[----:B------:R0:W3:Y:S04]  /*0290*/  LDG.E.CONSTANT R30, [R26.64+0x4] ;  /* 0x000004061a1e7981 */ /* 0x0000e8000c1e9900 */
[----:B------:R0:W4:Y:S04]  /*02a0*/  LDG.E.CONSTANT R32, [R26.64+0x8] ;  /* 0x000008061a207981 */ /* 0x000128000c1e9900 */
[----:B------:R0:W5:Y:S04]  /*02b0*/  LDG.E.CONSTANT R34, [R26.64+0xc] ;  /* 0x00000c061a227981 */ /* 0x000168000c1e9900 */
[----:B------:R0:W5:Y:S04]  /*02c0*/  LDG.E.CONSTANT R56, [R26.64+0x10] ;  /* 0x000010061a387981 */ /* 0x000168000c1e9900 */
[----:B------:R0:W5:Y:S04]  /*02d0*/  LDG.E.CONSTANT R58, [R26.64+0x14] ;  /* 0x000014061a3a7981 */ /* 0x000168000c1e9900 */
[----:B------:R0:W5:Y:S04]  /*02e0*/  LDG.E.CONSTANT R60, [R26.64+0x18] ;  /* 0x000018061a3c7981 */ /* 0x000168000c1e9900 */
[----:B------:R-:W5:Y:S04]  /*02f0*/  LDG.E.CONSTANT R12, [R24.64] ;  /* 0x00000006180c7981 */ /* 0x000f68000c1e9900 */
[----:B------:R-:W5:Y:S04]  /*0300*/  LDG.E.CONSTANT R13, [R24.64+0x4] ;  /* 0x00000406180d7981 */ /* 0x000f68000c1e9900 */
[----:B------:R-:W5:Y:S04]  /*0310*/  LDG.E.CONSTANT R14, [R24.64+0x8] ;  /* 0x00000806180e7981 */ /* 0x000f68000c1e9900 */
[----:B------:R-:W5:Y:S04]  /*0320*/  LDG.E.CONSTANT R15, [R24.64+0xc] ;  /* 0x00000c06180f7981 */ /* 0x000f68000c1e9900 */
[----:B------:R-:W5:Y:S04]  /*0330*/  LDG.E.CONSTANT R20, [R24.64+0x10] ;  /* 0x0000100618147981 */ /* 0x000f68000c1e9900 */
[----:B------:R-:W5:Y:S04]  /*0340*/  LDG.E.CONSTANT R21, [R24.64+0x14] ;  /* 0x0000140618157981 */ /* 0x000f68000c1e9900 */
[----:B------:R-:W5:Y:S04]  /*0350*/  LDG.E.CONSTANT R22, [R24.64+0x18] ;  /* 0x0000180618167981 */ /* 0x000f68000c1e9900 */
[----:B------:R-:W5:Y:S01]  /*0360*/  LDG.E.CONSTANT R23, [R24.64+0x1c] ;  /* 0x00001c0618177981 */ /* 0x000f62000c1e9900 */
[----:B------:R-:W-:Y:S01]  /*0370*/  IMAD R4, R0, 0xe, RZ ;  /* 0x0000000e00047824 */ /* 0x000fe200078e02ff */
[----:B------:R-:W-:-:S03]  /*0380*/  UIADD3 UR4, UR4, 0x1, URZ ;  /* 0x0000000104047890 */ /* 0x000fc6000fffe03f */
[C---:B------:R-:W-:Y:S01]  /*0390*/  IMAD R29, R3.reuse, 0x38, R4 ;  /* 0x00000038031d7824 */ /* 0x040fe200078e0204 */
[----:B------:R-:W-:Y:S01]  /*03a0*/  SHF.L.U32 R3, R3, 0x6, RZ ;  /* 0x0000000603037819 */ /* 0x000fe200000006ff */
[----:B------:R-:W-:Y:S01]  /*03b0*/  UISETP.GE.U32.AND UP0, UPT, UR4, 0x20, UPT ;  /* 0x000000200400788c */ /* 0x000fe2000bf06070 */
[----:B------:R-:W-:Y:S01]  /*03c0*/  IADD3 R4, R4, R2, RZ ;  /* 0x0000000204047210 */ /* 0x000fe20007ffe0ff */
[----:B------:R-:W-:Y:S01]  /*03d0*/  IMAD R57, R2, 0x7, R29 ;  /* 0x0000000702397824 */ /* 0x000fe200078e021d */
[----:B0-----:R-:W-:-:S03]  /*03e0*/  LEA R27, R0, R3, 0x4 ;  /* 0x00000003001b7211 */ /* 0x001fc600078e20ff */
[----:B------:R-:W-:Y:S02]  /*03f0*/  PLOP3.LUT P0, PT, PT, PT, UP0, 0x80, 0x0 ;  /* 0x000000000000781c */ /* 0x000fe40003f0f008 */
[----:B------:R-:W-:Y:S01]  /*0400*/  LEA R59, R2, R27, 0x3 ;  /* 0x0000001b023b7211 */ /* 0x000fe200078e18ff */
[----:B--2---:R-:W-:Y:S04]  /*0410*/  STS [R57.X4], R28 ;  /* 0x0000001c39007388 */ /* 0x004fe80000004800 */
[----:B---3--:R-:W-:Y:S04]  /*0420*/  STS [R57.X4+0x4], R30 ;  /* 0x0000041e39007388 */ /* 0x008fe80000004800 */
[----:B----4-:R-:W-:Y:S04]  /*0430*/  STS [R57.X4+0x8], R32 ;  /* 0x0000082039007388 */ /* 0x010fe80000004800 */
[----:B-----5:R-:W-:Y:S04]  /*0440*/  STS [R57.X4+0xc], R34 ;  /* 0x00000c2239007388 */ /* 0x020fe80000004800 */
[----:B------:R-:W-:Y:S04]  /*0450*/  STS [R57.X4+0x10], R56 ;  /* 0x0000103839007388 */ /* 0x000fe80000004800 */
[----:B------:R-:W-:Y:S04]  /*0460*/  STS [R57.X4+0x14], R58 ;  /* 0x0000143a39007388 */ /* 0x000fe80000004800 */
[----:B------:R-:W-:Y:S04]  /*0470*/  STS [R57.X4+0x18], R60 ;  /* 0x0000183c39007388 */ /* 0x000fe80000004800 */
[----:B------:R-:W-:Y:S04]  /*0480*/  STS.128 [R59.X4+0xe00], R12 ;  /* 0x000e000c3b007388 */ /* 0x000fe80000004c00 */
[----:B------:R-:W-:Y:S04]  /*0490*/  STS.128 [R59.X4+0xe10], R20 ;  /* 0x000e10143b007388 */ /* 0x000fe80000004c00 */
[----:B------:R-:W-:Y:S06]  /*04a0*/  BAR.SYNC.DEFER_BLOCKING 0x0 ;  /* 0x0000000000007b1d */ /* 0x000fec0000010000 */
[----:B------:R-:W-:Y:S04]  /*04b0*/  LDS.128 R12, [R3+0xe00] ;  /* 0x000e0000030c7984 */ /* 0x000fe80000000c00 */
[----:B------:R-:W-:Y:S04]  /*04c0*/  LDS.128 R24, [R3+0x1200] ;  /* 0x0012000003187984 */ /* 0x000fe80000000c00 */
[----:B------:R-:W-:Y:S04]  /*04d0*/  LDS.128 R28, [R3+0x1600] ;  /* 0x00160000031c7984 */ /* 0x000fe80000000c00 */
[----:B------:R-:W-:Y:S04]  /*04e0*/  LDS.128 R32, [R3+0x1a00] ;  /* 0x001a000003207984 */ /* 0x000fe80000000c00 */
[----:B------:R-:W0:Y:S04]  /*04f0*/  LDS R22, [R4.X4+0x8] ;  /* 0x0000080004167984 */ /* 0x000e280000004800 */
[----:B------:R-:W1:Y:S04]  /*0500*/  LDS R23, [R4.X4+0x10] ;  /* 0x0000100004177984 */ /* 0x000e680000004800 */
[----:B------:R-:W2:Y:S04]  /*0510*/  LDS R56, [R4.X4+0x18] ;  /* 0x0000180004387984 */ /* 0x000ea80000004800 */
[----:B------:R-:W3:Y:S04]  /*0520*/  LDS R21, [R4.X4+0x20] ;  /* 0x0000200004157984 */ /* 0x000ee80000004800 */
[----:B------:R-:W4:Y:S04]  /*0530*/  LDS R20, [R4.X4+0x28] ;  /* 0x0000280004147984 */ /* 0x000f280000004800 */
[----:B------:R-:W5:Y:S04]  /*0540*/  LDS R61, [R4.X4] ;  /* 0x00000000043d7984 */ /* 0x000f680000004800 */
[----:B------:R-:W-:Y:S04]  /*0550*/  LDS R58, [R4.X4+0x100] ;  /* 0x00010000043a7984 */ /* 0x000fe80000004800 */
[----:B------:R-:W5:Y:S01]  /*0560*/  LDS R57, [R4.X4+0xf8] ;  /* 0x0000f80004397984 */ /* 0x000f620000004800 */
[-C--:B0-----:R-:W-:Y:S01]  /*0570*/  FFMA R46, R12, R22.reuse, R46 ;  /* 0x000000160c2e7223 */ /* 0x081fe2000000002e */
[-C--:B------:R-:W-:Y:S01]  /*0580*/  FFMA R40, R24, R22.reuse, R40 ;  /* 0x0000001618287223 */ /* 0x080fe20000000028 */
[-C--:B------:R-:W-:Y:S01]  /*0590*/  FFMA R17, R28, R22.reuse, R17 ;  /* 0x000000161c117223 */ /* 0x080fe20000000011 */
[----:B------:R-:W-:Y:S01]  /*05a0*/  FFMA R49, R32, R22, R49 ;  /* 0x0000001620317223 */ /* 0x000fe20000000031 */
[-C--:B-1----:R-:W-:Y:S01]  /*05b0*/  FFMA R45, R12, R23.reuse, R45 ;  /* 0x000000170c2d7223 */ /* 0x082fe2000000002d */
[----:B------:R-:W0:Y:S01]  /*05c0*/  LDS R22, [R4.X4+0x30] ;  /* 0x0000300004167984 */ /* 0x000e220000004800 */
[-C--:B------:R-:W-:Y:S01]  /*05d0*/  FFMA R39, R24, R23.reuse, R39 ;  /* 0x0000001718277223 */ /* 0x080fe20000000027 */
[-C--:B------:R-:W-:Y:S01]  /*05e0*/  FFMA R16, R28, R23.reuse, R16 ;  /* 0x000000171c107223 */ /* 0x080fe20000000010 */
[----:B------:R-:W-:Y:S01]  /*05f0*/  FFMA R50, R32, R23, R50 ;  /* 0x0000001720327223 */ /* 0x000fe20000000032 */
[-C--:B--2---:R-:W-:Y:S01]  /*0600*/  FFMA R44, R12, R56.reuse, R44 ;  /* 0x000000380c2c7223 */ /* 0x084fe2000000002c */
[----:B------:R-:W1:Y:S01]  /*0610*/  LDS R23, [R4.X4+0xe0] ;  /* 0x0000e00004177984 */ /* 0x000e620000004800 */
[-C--:B------:R-:W-:Y:S01]  /*0620*/  FFMA R38, R24, R56.reuse, R38 ;  /* 0x0000003818267223 */ /* 0x080fe20000000026 */
[-C--:B------:R-:W-:Y:S01]  /*0630*/  FFMA R10, R28, R56.reuse, R10 ;  /* 0x000000381c0a7223 */ /* 0x080fe2000000000a */
[----:B------:R-:W-:Y:S01]  /*0640*/  FFMA R51, R32, R56, R51 ;  /* 0x0000003820337223 */ /* 0x000fe20000000033 */
[-C--:B---3--:R-:W-:Y:S01]  /*0650*/  FFMA R56, R12, R21.reuse, R43 ;  /* 0x000000150c387223 */ /* 0x088fe2000000002b */
[-C--:B------:R-:W-:Y:S01]  /*0660*/  FFMA R37, R24, R21.reuse, R37 ;  /* 0x0000001518257223 */ /* 0x080fe20000000025 */
[-C--:B------:R-:W-:Y:S01]  /*0670*/  FFMA R9, R28, R21.reuse, R9 ;  /* 0x000000151c097223 */ /* 0x080fe20000000009 */
[----:B------:R-:W-:Y:S01]  /*0680*/  FFMA R21, R32, R21, R52 ;  /* 0x0000001520157223 */ /* 0x000fe20000000034 */
[-C--:B----4-:R-:W-:Y:S01]  /*0690*/  FFMA R42, R12, R20.reuse, R42 ;  /* 0x000000140c2a7223 */ /* 0x090fe2000000002a */
[----:B------:R-:W2:Y:S01]  /*06a0*/  LDS R52, [R4.X4+0xf0] ;  /* 0x0000f00004347984 */ /* 0x000ea20000004800 */
[-C--:B------:R-:W-:Y:S01]  /*06b0*/  FFMA R36, R24, R20.reuse, R36 ;  /* 0x0000001418247223 */ /* 0x080fe20000000024 */
[----:B------:R-:W-:Y:S01]  /*06c0*/  FFMA R8, R28, R20, R8 ;  /* 0x000000141c087223 */ /* 0x000fe20000000008 */
[----:B-----5:R-:W-:Y:S01]  /*06d0*/  FFMA R47, R12, R61, R47 ;  /* 0x0000003d0c2f7223 */ /* 0x020fe2000000002f */
[C---:B------:R-:W-:Y:S01]  /*06e0*/  FFMA R41, R61.reuse, R24, R41 ;  /* 0x000000183d297223 */ /* 0x040fe20000000029 */
[C---:B------:R-:W-:Y:S01]  /*06f0*/  FFMA R18, R61.reuse, R28, R18 ;  /* 0x0000001c3d127223 */ /* 0x040fe20000000012 */
[----:B------:R-:W-:Y:S01]  /*0700*/  FFMA R48, R61, R32, R48 ;  /* 0x000000203d307223 */ /* 0x000fe20000000030 */
[----:B------:R-:W3:Y:S01]  /*0710*/  LDS R43, [R4.X4+0xe8] ;  /* 0x0000e800042b7984 */ /* 0x000ee20000004800 */
[----:B------:R-:W-:Y:S01]  /*0720*/  FFMA R20, R32, R20, R53 ;  /* 0x0000001420147223 */ /* 0x000fe20000000035 */
[C---:B------:R-:W-:Y:S01]  /*0730*/  FFMA R38, R57.reuse, R25, R38 ;  /* 0x0000001939267223 */ /* 0x040fe20000000026 */
[CC--:B------:R-:W-:Y:S01]  /*0740*/  FFMA R10, R57.reuse, R29.reuse, R10 ;  /* 0x0000001d390a7223 */ /* 0x0c0fe2000000000a */
[----:B------:R-:W4:Y:S01]  /*0750*/  LDS R53, [R4.X4+0x108] ;  /* 0x0001080004357984 */ /* 0x000f220000004800 */
[C---:B------:R-:W-:Y:S01]  /*0760*/  FFMA R9, R58.reuse, R29, R9 ;  /* 0x0000001d3a097223 */ /* 0x040fe20000000009 */
[C---:B------:R-:W-:Y:S01]  /*0770*/  FFMA R44, R57.reuse, R13, R44 ;  /* 0x0000000d392c7223 */ /* 0x040fe2000000002c */
[----:B------:R-:W-:Y:S01]  /*0780*/  FFMA R51, R57, R33, R51 ;  /* 0x0000002139337223 */ /* 0x000fe20000000033 */
[C---:B------:R-:W-:Y:S01]  /*0790*/  FFMA R56, R58.reuse, R13, R56 ;  /* 0x0000000d3a387223 */ /* 0x040fe20000000038 */
[----:B------:R-:W-:Y:S01]  /*07a0*/  FFMA R21, R58, R33, R21 ;  /* 0x000000213a157223 */ /* 0x000fe20000000015 */
[----:B------:R-:W-:Y:S01]  /*07b0*/  LDS R57, [R4.X4+0x388] ;  /* 0x0003880004397984 */ /* 0x000fe20000004800 */
[-C--:B0-----:R-:W-:Y:S01]  /*07c0*/  FFMA R11, R24, R22.reuse, R11 ;  /* 0x00000016180b7223 */ /* 0x081fe2000000000b */
[----:B------:R-:W-:-:S02]  /*07d0*/  FFMA R19, R28, R22, R19 ;  /* 0x000000161c137223 */ /* 0x000fc40000000013 */
[----:B------:R-:W0:Y:S01]  /*07e0*/  LDS R24, [R4.X4+0x110] ;  /* 0x0001100004187984 */ /* 0x000e220000004800 */
[-C--:B------:R-:W-:Y:S01]  /*07f0*/  FFMA R12, R12, R22.reuse, R54 ;  /* 0x000000160c0c7223 */ /* 0x080fe20000000036 */
[----:B------:R-:W-:Y:S01]  /*0800*/  FFMA R22, R32, R22, R55 ;  /* 0x0000001620167223 */ /* 0x000fe20000000037 */
[C---:B-1----:R-:W-:Y:S01]  /*0810*/  FFMA R47, R23.reuse, R13, R47 ;  /* 0x0000000d172f7223 */ /* 0x042fe2000000002f */
[C---:B------:R-:W-:Y:S01]  /*0820*/  FFMA R41, R23.reuse, R25, R41 ;  /* 0x0000001917297223 */ /* 0x040fe20000000029 */
[C---:B------:R-:W-:Y:S01]  /*0830*/  FFMA R18, R23.reuse, R29, R18 ;  /* 0x0000001d17127223 */ /* 0x040fe20000000012 */
[----:B------:R-:W-:Y:S01]  /*0840*/  FFMA R48, R23, R33, R48 ;  /* 0x0000002117307223 */ /* 0x000fe20000000030 */
[----:B------:R-:W1:Y:S04]  /*0850*/  LDS R28, [R4.X4+0x1c8] ;  /* 0x0001c800041c7984 */ /* 0x000e680000004800 */
[----:B------:R-:W5:Y:S01]  /*0860*/  LDS R23, [R4.X4+0x1c0] ;  /* 0x0001c00004177984 */ /* 0x000f620000004800 */
[C---:B--2---:R-:W-:Y:S01]  /*0870*/  FFMA R45, R52.reuse, R13, R45 ;  /* 0x0000000d342d7223 */ /* 0x044fe2000000002d */
[C---:B------:R-:W-:Y:S01]  /*0880*/  FFMA R39, R52.reuse, R25, R39 ;  /* 0x0000001934277223 */ /* 0x040fe20000000027 */
[C---:B------:R-:W-:Y:S01]  /*0890*/  FFMA R16, R52.reuse, R29, R16 ;  /* 0x0000001d34107223 */ /* 0x040fe20000000010 */
[----:B------:R-:W-:Y:S01]  /*08a0*/  FFMA R50, R52, R33, R50 ;  /* 0x0000002134327223 */ /* 0x000fe20000000032 */
[----:B------:R-:W-:Y:S01]  /*08b0*/  FFMA R52, R58, R25, R37 ;  /* 0x000000193a347223 */ /* 0x000fe20000000025 */
[----:B------:R-:W2:Y:S01]  /*08c0*/  LDS R32, [R4.X4+0x1d0] ;  /* 0x0001d00004207984 */ /* 0x000ea20000004800 */
[C---:B---3--:R-:W-:Y:S01]  /*08d0*/  FFMA R46, R43.reuse, R13, R46 ;  /* 0x0000000d2b2e7223 */ /* 0x048fe2000000002e */
[C---:B------:R-:W-:Y:S01]  /*08e0*/  FFMA R40, R43.reuse, R25, R40 ;  /* 0x000000192b287223 */ /* 0x040fe20000000028 */
[C---:B------:R-:W-:Y:S01]  /*08f0*/  FFMA R17, R43.reuse, R29, R17 ;  /* 0x0000001d2b117223 */ /* 0x040fe20000000011 */
[----:B------:R-:W-:Y:S01]  /*0900*/  FFMA R49, R43, R33, R49 ;  /* 0x000000212b317223 */ /* 0x000fe20000000031 */
[----:B------:R-:W3:Y:S01]  /*0910*/  LDS R37, [R4.X4+0x1e0] ;  /* 0x0001e00004257984 */ /* 0x000ee20000004800 */
[C---:B----4-:R-:W-:Y:S01]  /*0920*/  FFMA R42, R53.reuse, R13, R42 ;  /* 0x0000000d352a7223 */ /* 0x050fe2000000002a */
[C---:B------:R-:W-:Y:S01]  /*0930*/  FFMA R36, R53.reuse, R25, R36 ;  /* 0x0000001935247223 */ /* 0x040fe20000000024 */
[C---:B------:R-:W-:Y:S01]  /*0940*/  FFMA R8, R53.reuse, R29, R8 ;  /* 0x0000001d35087223 */ /* 0x040fe20000000008 */
[----:B------:R-:W4:Y:S01]  /*0950*/  LDS R43, [R4.X4+0x1d8] ;  /* 0x0001d800042b7984 */ /* 0x000f220000004800 */
[----:B------:R-:W-:-:S03]  /*0960*/  FFMA R20, R53, R33, R20 ;  /* 0x0000002135147223 */ /* 0x000fc60000000014 */
[----:B------:R-:W4:Y:S04]  /*0970*/  LDS R54, [R4.X4+0x1e8] ;  /* 0x0001e80004367984 */ /* 0x000f280000004800 */
[----:B------:R-:W4:Y:S04]  /*0980*/  LDS R53, [R4.X4+0x1f0] ;  /* 0x0001f00004357984 */ /* 0x000f280000004800 */
[----:B------:R-:W-:Y:S01]  /*0990*/  LDS R58, [R4.X4+0x380] ;  /* 0x00038000043a7984 */ /* 0x000fe20000004800 */
[C---:B0-----:R-:W-:Y:S01]  /*09a0*/  FFMA R11, R24.reuse, R25, R11 ;  /* 0x00000019180b7223 */ /* 0x041fe2000000000b */
[C---:B------:R-:W-:Y:S01]  /*09b0*/  FFMA R19, R24.reuse, R29, R19 ;  /* 0x0000001d18137223 */ /* 0x040fe20000000013 */
[C---:B------:R-:W-:Y:S01]  /*09c0*/  FFMA R12, R24.reuse, R13, R12 ;  /* 0x0000000d180c7223 */ /* 0x040fe2000000000c */
[----:B------:R-:W0:Y:S01]  /*09d0*/  LDS R25, [R4.X4+0x2a8] ;  /* 0x0002a80004197984 */ /* 0x000e220000004800 */
[----:B------:R-:W-:-:S03]  /*09e0*/  FFMA R22, R24, R33, R22 ;  /* 0x0000002118167223 */ /* 0x000fc60000000016 */
[----:B------:R-:W0:Y:S01]  /*09f0*/  LDS R29, [R4.X4+0x2b0] ;  /* 0x0002b000041d7984 */ /* 0x000e220000004800 */
[C---:B-1----:R-:W-:Y:S01]  /*0a00*/  FFMA R46, R28.reuse, R14, R46 ;  /* 0x0000000e1c2e7223 */ /* 0x042fe2000000002e */
[C---:B------:R-:W-:Y:S01]  /*0a10*/  FFMA R40, R28.reuse, R26, R40 ;  /* 0x0000001a1c287223 */ /* 0x040fe20000000028 */
[C---:B------:R-:W-:Y:S01]  /*0a20*/  FFMA R17, R28.reuse, R30, R17 ;  /* 0x0000001e1c117223 */ /* 0x040fe20000000011 */
[C---:B-----5:R-:W-:Y:S01]  /*0a30*/  FFMA R47, R23.reuse, R14, R47 ;  /* 0x0000000e172f7223 */ /* 0x060fe2000000002f */
[C---:B------:R-:W-:Y:S01]  /*0a40*/  FFMA R41, R23.reuse, R26, R41 ;  /* 0x0000001a17297223 */ /* 0x040fe20000000029 */
[C---:B------:R-:W-:Y:S01]  /*0a50*/  FFMA R18, R23.reuse, R30, R18 ;  /* 0x0000001e17127223 */ /* 0x040fe20000000012 */
[-C--:B------:R-:W-:Y:S01]  /*0a60*/  FFMA R48, R23, R34.reuse, R48 ;  /* 0x0000002217307223 */ /* 0x080fe20000000030 */
[----:B------:R-:W-:Y:S01]  /*0a70*/  FFMA R49, R28, R34, R49 ;  /* 0x000000221c317223 */ /* 0x000fe20000000031 */
[----:B------:R-:W1:Y:S01]  /*0a80*/  LDS R13, [R4.X4+0x2a0] ;  /* 0x0002a000040d7984 */ /* 0x000e620000004800 */
[C---:B--2---:R-:W-:Y:S01]  /*0a90*/  FFMA R45, R32.reuse, R14, R45 ;  /* 0x0000000e202d7223 */ /* 0x044fe2000000002d */
[C---:B------:R-:W-:Y:S01]  /*0aa0*/  FFMA R39, R32.reuse, R26, R39 ;  /* 0x0000001a20277223 */ /* 0x040fe20000000027 */
[C---:B------:R-:W-:Y:S01]  /*0ab0*/  FFMA R16, R32.reuse, R30, R16 ;  /* 0x0000001e20107223 */ /* 0x040fe20000000010 */
[----:B------:R-:W2:Y:S01]  /*0ac0*/  LDS R33, [R4.X4+0x2b8] ;  /* 0x0002b80004217984 */ /* 0x000ea20000004800 */
[----:B------:R-:W-:Y:S01]  /*0ad0*/  FFMA R50, R32, R34, R50 ;  /* 0x0000002220327223 */ /* 0x000fe20000000032 */
[----:B---3--:R-:W-:-:S02]  /*0ae0*/  FFMA R52, R37, R26, R52 ;  /* 0x0000001a25347223 */ /* 0x008fc40000000034 */
[----:B------:R-:W3:Y:S01]  /*0af0*/  LDS R23, [R4.X4+0x2c0] ;  /* 0x0002c00004177984 */ /* 0x000ee20000004800 */
[C---:B------:R-:W-:Y:S01]  /*0b00*/  FFMA R9, R37.reuse, R30, R9 ;  /* 0x0000001e25097223 */ /* 0x040fe20000000009 */
[----:B------:R-:W-:Y:S01]  /*0b10*/  FFMA R21, R37, R34, R21 ;  /* 0x0000002225157223 */ /* 0x000fe20000000015 */
[C---:B----4-:R-:W-:Y:S01]  /*0b20*/  FFMA R38, R43.reuse, R26, R38 ;  /* 0x0000001a2b267223 */ /* 0x050fe20000000026 */
[----:B------:R-:W4:Y:S01]  /*0b30*/  LDS R28, [R4.X4+0x2c8] ;  /* 0x0002c800041c7984 */ /* 0x000f220000004800 */
[C---:B------:R-:W-:Y:S01]  /*0b40*/  FFMA R44, R43.reuse, R14, R44 ;  /* 0x0000000e2b2c7223 */ /* 0x040fe2000000002c */
[C---:B------:R-:W-:Y:S01]  /*0b50*/  FFMA R10, R43.reuse, R30, R10 ;  /* 0x0000001e2b0a7223 */ /* 0x040fe2000000000a */
[C---:B------:R-:W-:Y:S01]  /*0b60*/  FFMA R36, R54.reuse, R26, R36 ;  /* 0x0000001a36247223 */ /* 0x040fe20000000024 */
[----:B------:R-:W5:Y:S01]  /*0b70*/  LDS R24, [R4.X4+0x2d0] ;  /* 0x0002d00004187984 */ /* 0x000f620000004800 */
[----:B------:R-:W-:Y:S01]  /*0b80*/  FFMA R51, R43, R34, R51 ;  /* 0x000000222b337223 */ /* 0x000fe20000000033 */
[C---:B------:R-:W-:Y:S01]  /*0b90*/  FFMA R42, R54.reuse, R14, R42 ;  /* 0x0000000e362a7223 */ /* 0x040fe2000000002a */
[C---:B------:R-:W-:Y:S01]  /*0ba0*/  FFMA R8, R54.reuse, R30, R8 ;  /* 0x0000001e36087223 */ /* 0x040fe20000000008 */
[----:B------:R-:W-:Y:S01]  /*0bb0*/  FFMA R20, R54, R34, R20 ;  /* 0x0000002236147223 */ /* 0x000fe20000000014 */
[C---:B------:R-:W-:Y:S01]  /*0bc0*/  FFMA R12, R53.reuse, R14, R12 ;  /* 0x0000000e350c7223 */ /* 0x040fe2000000000c */
[----:B------:R-:W-:Y:S01]  /*0bd0*/  FFMA R26, R53, R26, R11 ;  /* 0x0000001a351a7223 */ /* 0x000fe2000000000b */
[----:B------:R-:W-:Y:S01]  /*0be0*/  FFMA R56, R37, R14, R56 ;  /* 0x0000000e25387223 */ /* 0x000fe20000000038 */
[C---:B------:R-:W-:Y:S01]  /*0bf0*/  FFMA R30, R53.reuse, R30, R19 ;  /* 0x0000001e351e7223 */ /* 0x040fe20000000013 */
[----:B------:R-:W-:Y:S01]  /*0c00*/  FFMA R34, R53, R34, R22 ;  /* 0x0000002235227223 */ /* 0x000fe20000000016 */
[----:B------:R-:W-:Y:S01]  /*0c10*/  LDS R55, [R4.X4+0x390] ;  /* 0x0003900004377984 */ /* 0x000fe20000004800 */
[C---:B0-----:R-:W-:Y:S01]  /*0c20*/  FFMA R46, R25.reuse, R15, R46 ;  /* 0x0000000f192e7223 */ /* 0x041fe2000000002e */
[C---:B------:R-:W-:Y:S01]  /*0c30*/  FFMA R40, R25.reuse, R27, R40 ;  /* 0x0000001b19287223 */ /* 0x040fe20000000028 */
[C---:B------:R-:W-:Y:S01]  /*0c40*/  FFMA R37, R25.reuse, R31, R17 ;  /* 0x0000001f19257223 */ /* 0x040fe20000000011 */
[----:B------:R-:W-:Y:S01]  /*0c50*/  FFMA R49, R25, R35, R49 ;  /* 0x0000002319317223 */ /* 0x000fe20000000031 */
[C---:B------:R-:W-:Y:S01]  /*0c60*/  FFMA R45, R29.reuse, R15, R45 ;  /* 0x0000000f1d2d7223 */ /* 0x040fe2000000002d */
[C---:B------:R-:W-:Y:S01]  /*0c70*/  FFMA R39, R29.reuse, R27, R39 ;  /* 0x0000001b1d277223 */ /* 0x040fe20000000027 */
[C---:B------:R-:W-:Y:S01]  /*0c80*/  FFMA R25, R29.reuse, R31, R16 ;  /* 0x0000001f1d197223 */ /* 0x040fe20000000010 */
[----:B------:R-:W-:Y:S01]  /*0c90*/  FFMA R50, R29, R35, R50 ;  /* 0x000000231d327223 */ /* 0x000fe20000000032 */
        /* <DEDUP_REMOVED lines=20> */
[----:B------:R-:W0:Y:S04]  /*0de0*/  LDS.128 R8, [R3+0xe10] ;  /* 0x000e100003087984 */ /* 0x000e280000000c00 */
[----:B------:R-:W1:Y:S04]  /*0df0*/  LDS.128 R12, [R3+0x1210] ;  /* 0x00121000030c7984 */ /* 0x000e680000000c00 */
[----:B------:R-:W2:Y:S04]  /*0e00*/  LDS.128 R16, [R3+0x1610] ;  /* 0x0016100003107984 */ /* 0x000ea80000000c00 */
[----:B------:R-:W3:Y:S04]  /*0e10*/  LDS.128 R20, [R3+0x1a10] ;  /* 0x001a100003147984 */ /* 0x000ee80000000c00 */
[----:B------:R-:W4:Y:S04]  /*0e20*/  LDS R26, [R4.X4+0x398] ;  /* 0x00039800041a7984 */ /* 0x000f280000004800 */
[----:B------:R-:W5:Y:S04]  /*0e30*/  LDS R31, [R4.X4+0x3a0] ;  /* 0x0003a000041f7984 */ /* 0x000f680000004800 */
[----:B------:R-:W5:Y:S04]  /*0e40*/  LDS R24, [R4.X4+0x3a8] ;  /* 0x0003a80004187984 */ /* 0x000f680000004800 */
[----:B------:R-:W5:Y:S01]  /*0e50*/  LDS R35, [R4.X4+0x3b0] ;  /* 0x0003b00004237984 */ /* 0x000f620000004800 */
[C---:B0-----:R-:W-:Y:S01]  /*0e60*/  FFMA R47, R8.reuse, R58, R47 ;  /* 0x0000003a082f7223 */ /* 0x041fe2000000002f */
[C---:B------:R-:W-:Y:S01]  /*0e70*/  FFMA R46, R8.reuse, R57, R46 ;  /* 0x00000039082e7223 */ /* 0x040fe2000000002e */
[----:B------:R-:W-:Y:S01]  /*0e80*/  FFMA R45, R8, R55, R45 ;  /* 0x00000037082d7223 */ /* 0x000fe2000000002d */
[----:B-1----:R-:W-:Y:S01]  /*0e90*/  FFMA R41, R58, R12, R41 ;  /* 0x0000000c3a297223 */ /* 0x002fe20000000029 */
[C---:B------:R-:W-:Y:S01]  /*0ea0*/  FFMA R40, R12.reuse, R57, R40 ;  /* 0x000000390c287223 */ /* 0x040fe20000000028 */
[----:B------:R-:W-:Y:S01]  /*0eb0*/  FFMA R39, R12, R55, R39 ;  /* 0x000000370c277223 */ /* 0x000fe20000000027 */
[----:B--2---:R-:W-:Y:S01]  /*0ec0*/  FFMA R32, R58, R16, R32 ;  /* 0x000000103a207223 */ /* 0x004fe20000000020 */
[C---:B------:R-:W-:Y:S01]  /*0ed0*/  FFMA R37, R16.reuse, R57, R37 ;  /* 0x0000003910257223 */ /* 0x040fe20000000025 */
[----:B------:R-:W-:Y:S01]  /*0ee0*/  FFMA R25, R16, R55, R25 ;  /* 0x0000003710197223 */ /* 0x000fe20000000019 */
[----:B---3--:R-:W-:Y:S01]  /*0ef0*/  FFMA R48, R58, R20, R48 ;  /* 0x000000143a307223 */ /* 0x008fe20000000030 */
[C---:B------:R-:W-:Y:S01]  /*0f00*/  FFMA R49, R20.reuse, R57, R49 ;  /* 0x0000003914317223 */ /* 0x040fe20000000031 */
[----:B------:R-:W-:Y:S01]  /*0f10*/  FFMA R50, R20, R55, R50 ;  /* 0x0000003714327223 */ /* 0x000fe20000000032 */
[----:B------:R-:W0:Y:S01]  /*0f20*/  LDS R57, [R4.X4+0x470] ;  /* 0x0004700004397984 */ /* 0x000e220000004800 */
[-C--:B----4-:R-:W-:Y:S01]  /*0f30*/  FFMA R44, R8, R26.reuse, R44 ;  /* 0x0000001a082c7223 */ /* 0x090fe2000000002c */
[-C--:B------:R-:W-:Y:S01]  /*0f40*/  FFMA R38, R12, R26.reuse, R38 ;  /* 0x0000001a0c267223 */ /* 0x080fe20000000026 */
[-C--:B------:R-:W-:Y:S01]  /*0f50*/  FFMA R29, R16, R26.reuse, R29 ;  /* 0x0000001a101d7223 */ /* 0x080fe2000000001d */
[----:B------:R-:W-:Y:S01]  /*0f60*/  FFMA R51, R20, R26, R51 ;  /* 0x0000001a14337223 */ /* 0x000fe20000000033 */
[-C--:B-----5:R-:W-:Y:S01]  /*0f70*/  FFMA R56, R8, R31.reuse, R56 ;  /* 0x0000001f08387223 */ /* 0x0a0fe20000000038 */
[-C--:B------:R-:W-:Y:S01]  /*0f80*/  FFMA R52, R12, R31.reuse, R52 ;  /* 0x0000001f0c347223 */ /* 0x080fe20000000034 */
[-C--:B------:R-:W-:Y:S01]  /*0f90*/  FFMA R33, R16, R31.reuse, R33 ;  /* 0x0000001f10217223 */ /* 0x080fe20000000021 */
[----:B------:R-:W-:Y:S01]  /*0fa0*/  FFMA R43, R20, R31, R43 ;  /* 0x0000001f142b7223 */ /* 0x000fe2000000002b */
[-C--:B------:R-:W-:Y:S01]  /*0fb0*/  FFMA R42, R8, R24.reuse, R42 ;  /* 0x00000018082a7223 */ /* 0x080fe2000000002a */
[-C--:B------:R-:W-:Y:S01]  /*0fc0*/  FFMA R36, R12, R24.reuse, R36 ;  /* 0x000000180c247223 */ /* 0x080fe20000000024 */
[-C--:B------:R-:W-:Y:S01]  /*0fd0*/  FFMA R53, R16, R24.reuse, R53 ;  /* 0x0000001810357223 */ /* 0x080fe20000000035 */
[----:B------:R-:W-:Y:S01]  /*0fe0*/  FFMA R28, R20, R24, R28 ;  /* 0x00000018141c7223 */ /* 0x000fe2000000001c */
[----:B------:R-:W1:Y:S01]  /*0ff0*/  LDS R26, [R4.X4+0x460] ;  /* 0x00046000041a7984 */ /* 0x000e620000004800 */
[-C--:B------:R-:W-:Y:S01]  /*1000*/  FFMA R54, R8, R35.reuse, R54 ;  /* 0x0000002308367223 */ /* 0x080fe20000000036 */
[-C--:B------:R-:W-:Y:S01]  /*1010*/  FFMA R27, R12, R35.reuse, R27 ;  /* 0x000000230c1b7223 */ /* 0x080fe2000000001b */
[-C--:B------:R-:W-:Y:S01]  /*1020*/  FFMA R30, R16, R35.reuse, R30 ;  /* 0x00000023101e7223 */ /* 0x080fe2000000001e */
[----:B------:R-:W2:Y:S01]  /*1030*/  LDS R31, [R4.X4+0x478] ;  /* 0x00047800041f7984 */ /* 0x000ea20000004800 */
[----:B------:R-:W-:-:S03]  /*1040*/  FFMA R34, R20, R35, R34 ;  /* 0x0000002314227223 */ /* 0x000fc60000000022 */
[----:B------:R-:W3:Y:S04]  /*1050*/  LDS R24, [R4.X4+0x480] ;  /* 0x0004800004187984 */ /* 0x000ee80000004800 */
[----:B------:R-:W4:Y:S04]  /*1060*/  LDS R55, [R4.X4+0x468] ;  /* 0x0004680004377984 */ /* 0x000f280000004800 */
[----:B------:R-:W5:Y:S04]  /*1070*/  LDS R58, [R4.X4+0x488] ;  /* 0x00048800043a7984 */ /* 0x000f680000004800 */
[----:B------:R-:W5:Y:S04]  /*1080*/  LDS R8, [R4.X4+0x490] ;  /* 0x0004900004087984 */ /* 0x000f680000004800 */
[----:B------:R-:W5:Y:S01]  /*1090*/  LDS R12, [R4.X4+0x540] ;  /* 0x00054000040c7984 */ /* 0x000f620000004800 */
[----:B0-----:R-:W-:-:S03]  /*10a0*/  FFMA R45, R57, R9, R45 ;  /* 0x00000009392d7223 */ /* 0x001fc6000000002d */
[----:B------:R-:W0:Y:S01]  /*10b0*/  LDS R16, [R4.X4+0x548] ;  /* 0x0005480004107984 */ /* 0x000e220000004800 */
[C---:B------:R-:W-:Y:S01]  /*10c0*/  FFMA R39, R57.reuse, R13, R39 ;  /* 0x0000000d39277223 */ /* 0x040fe20000000027 */
[C---:B------:R-:W-:Y:S01]  /*10d0*/  FFMA R25, R57.reuse, R17, R25 ;  /* 0x0000001139197223 */ /* 0x040fe20000000019 */
[----:B------:R-:W-:Y:S01]  /*10e0*/  FFMA R50, R57, R21, R50 ;  /* 0x0000001539327223 */ /* 0x000fe20000000032 */
[----:B------:R-:W0:Y:S04]  /*10f0*/  LDS R20, [R4.X4+0x550] ;  /* 0x0005500004147984 */ /* 0x000e280000004800 */
[----:B------:R-:W0:Y:S01]  /*1100*/  LDS R35, [R4.X4+0x570] ;  /* 0x0005700004237984 */ /* 0x000e220000004800 */
        /* <DEDUP_REMOVED lines=12> */
[----:B------:R-:W1:Y:S01]  /*11d0*/  LDS R26, [R4.X4+0x558] ;  /* 0x00055800041a7984 */ /* 0x000e620000004800 */
[C---:B----4-:R-:W-:Y:S01]  /*11e0*/  FFMA R46, R55.reuse, R9, R46 ;  /* 0x00000009372e7223 */ /* 0x050fe2000000002e */
[C---:B------:R-:W-:Y:S01]  /*11f0*/  FFMA R40, R55.reuse, R13, R40 ;  /* 0x0000000d37287223 */ /* 0x040fe20000000028 */
[C---:B------:R-:W-:Y:S01]  /*1200*/  FFMA R37, R55.reuse, R17, R37 ;  /* 0x0000001137257223 */ /* 0x040fe20000000025 */
[----:B------:R-:W2:Y:S01]  /*1210*/  LDS R31, [R4.X4+0x560] ;  /* 0x00056000041f7984 */ /* 0x000ea20000004800 */
[C---:B-----5:R-:W-:Y:S01]  /*1220*/  FFMA R42, R58.reuse, R9, R42 ;  /* 0x000000093a2a7223 */ /* 0x060fe2000000002a */
[----:B------:R-:W-:Y:S01]  /*1230*/  FFMA R49, R55, R21, R49 ;  /* 0x0000001537317223 */ /* 0x000fe20000000031 */
[----:B------:R-:W-:Y:S01]  /*1240*/  FFMA R36, R58, R13, R36 ;  /* 0x0000000d3a247223 */ /* 0x000fe20000000024 */
[----:B------:R-:W3:Y:S01]  /*1250*/  LDS R24, [R4.X4+0x568] ;  /* 0x0005680004187984 */ /* 0x000ee20000004800 */
[C---:B------:R-:W-:Y:S01]  /*1260*/  FFMA R54, R8.reuse, R9, R54 ;  /* 0x0000000908367223 */ /* 0x040fe20000000036 */
[C---:B------:R-:W-:Y:S01]  /*1270*/  FFMA R27, R8.reuse, R13, R27 ;  /* 0x0000000d081b7223 */ /* 0x040fe2000000001b */
[C---:B------:R-:W-:Y:S01]  /*1280*/  FFMA R30, R8.reuse, R17, R30 ;  /* 0x00000011081e7223 */ /* 0x040fe2000000001e */
[----:B------:R-:W4:Y:S01]  /*1290*/  LDS R9, [R4.X4+0x620] ;  /* 0x0006200004097984 */ /* 0x000f220000004800 */
[----:B------:R-:W-:Y:S01]  /*12a0*/  FFMA R34, R8, R21, R34 ;  /* 0x0000001508227223 */ /* 0x000fe20000000022 */
[----:B------:R-:W-:Y:S01]  /*12b0*/  FFMA R53, R58, R17, R53 ;  /* 0x000000113a357223 */ /* 0x000fe20000000035 */
[C---:B------:R-:W-:Y:S01]  /*12c0*/  FFMA R47, R12.reuse, R10, R47 ;  /* 0x0000000a0c2f7223 */ /* 0x040fe2000000002f */
[----:B------:R-:W5:Y:S01]  /*12d0*/  LDS R13, [R4.X4+0x628] ;  /* 0x00062800040d7984 */ /* 0x000f620000004800 */
[C---:B------:R-:W-:Y:S01]  /*12e0*/  FFMA R41, R12.reuse, R14, R41 ;  /* 0x0000000e0c297223 */ /* 0x040fe20000000029 */
[C---:B------:R-:W-:Y:S01]  /*12f0*/  FFMA R32, R12.reuse, R18, R32 ;  /* 0x000000120c207223 */ /* 0x040fe20000000020 */
[----:B------:R-:W-:Y:S01]  /*1300*/  FFMA R48, R12, R22, R48 ;  /* 0x000000160c307223 */ /* 0x000fe20000000030 */
[----:B------:R-:W5:Y:S01]  /*1310*/  LDS R8, [R4.X4+0x630] ;  /* 0x0006300004087984 */ /* 0x000f620000004800 */
[C---:B0-----:R-:W-:Y:S01]  /*1320*/  FFMA R46, R16.reuse, R10, R46 ;  /* 0x0000000a102e7223 */ /* 0x041fe2000000002e */
[C---:B------:R-:W-:Y:S01]  /*1330*/  FFMA R40, R16.reuse, R14, R40 ;  /* 0x0000000e10287223 */ /* 0x040fe20000000028 */
[C---:B------:R-:W-:Y:S01]  /*1340*/  FFMA R37, R16.reuse, R18, R37 ;  /* 0x0000001210257223 */ /* 0x040fe20000000025 */
[----:B------:R-:W0:Y:S01]  /*1350*/  LDS R17, [R4.X4+0x638] ;  /* 0x0006380004117984 */ /* 0x000e220000004800 */
[----:B------:R-:W-:Y:S01]  /*1360*/  FFMA R49, R16, R22, R49 ;  /* 0x0000001610317223 */ /* 0x000fe20000000031 */
[-C--:B------:R-:W-:Y:S01]  /*1370*/  FFMA R45, R20, R10.reuse, R45 ;  /* 0x0000000a142d7223 */ /* 0x080fe2000000002d */
[----:B------:R-:W-:Y:S01]  /*1380*/  FFMA R54, R35, R10, R54 ;  /* 0x0000000a23367223 */ /* 0x000fe20000000036 */
[----:B------:R-:W0:Y:S01]  /*1390*/  LDS R12, [R4.X4+0x640] ;  /* 0x00064000040c7984 */ /* 0x000e220000004800 */
[----:B------:R-:W-:Y:S01]  /*13a0*/  FFMA R28, R58, R21, R28 ;  /* 0x000000153a1c7223 */ /* 0x000fe2000000001c */
[C---:B------:R-:W-:Y:S01]  /*13b0*/  FFMA R39, R20.reuse, R14, R39 ;  /* 0x0000000e14277223 */ /* 0x040fe20000000027 */
[C---:B------:R-:W-:Y:S01]  /*13c0*/  FFMA R25, R20.reuse, R18, R25 ;  /* 0x0000001214197223 */ /* 0x040fe20000000019 */
[----:B------:R-:W0:Y:S01]  /*13d0*/  LDS R16, [R4.X4+0x648] ;  /* 0x0006480004107984 */ /* 0x000e220000004800 */
[----:B------:R-:W-:-:S03]  /*13e0*/  FFMA R50, R20, R22, R50 ;  /* 0x0000001614327223 */ /* 0x000fc60000000032 */
[----:B------:R-:W-:Y:S01]  /*13f0*/  LDS R57, [R4.X4+0x708] ;  /* 0x0007080004397984 */ /* 0x000fe20000004800 */
        /* <DEDUP_REMOVED lines=10> */
[----:B------:R-:W1:Y:S01]  /*14a0*/  LDS R10, [R4.X4+0x650] ;  /* 0x00065000040a7984 */ /* 0x000e620000004800 */
[C---:B------:R-:W-:Y:S01]  /*14b0*/  FFMA R53, R24.reuse, R18, R53 ;  /* 0x0000001218357223 */ /* 0x040fe20000000035 */
[C---:B----4-:R-:W-:Y:S01]  /*14c0*/  FFMA R47, R9.reuse, R11, R47 ;  /* 0x0000000b092f7223 */ /* 0x050fe2000000002f */
[C---:B------:R-:W-:Y:S01]  /*14d0*/  FFMA R41, R9.reuse, R15, R41 ;  /* 0x0000000f09297223 */ /* 0x040fe20000000029 */
[C---:B------:R-:W-:Y:S01]  /*14e0*/  FFMA R20, R9.reuse, R19, R32 ;  /* 0x0000001309147223 */ /* 0x040fe20000000020 */
[----:B------:R-:W-:Y:S01]  /*14f0*/  FFMA R48, R9, R23, R48 ;  /* 0x0000001709307223 */ /* 0x000fe20000000030 */
        /* <DEDUP_REMOVED lines=21> */
[C---:B------:R-:W-:Y:S01]  /*1650*/  FFMA R14, R35.reuse, R14, R27 ;  /* 0x0000000e230e7223 */ /* 0x040fe2000000001b */
[----:B------:R-:W-:Y:S01]  /*1660*/  FFMA R22, R35, R22, R34 ;  /* 0x0000001623167223 */ /* 0x000fe20000000022 */
[----:B------:R-:W-:Y:S01]  /*1670*/  FFMA R16, R16, R23, R28 ;  /* 0x0000001710107223 */ /* 0x000fe2000000001c */
[----:B------:R-:W0:Y:S04]  /*1680*/  LDS.128 R24, [R3+0xe20] ;  /* 0x000e200003187984 */ /* 0x000e280000000c00 */
[----:B------:R-:W2:Y:S04]  /*1690*/  LDS.128 R28, [R3+0x1220] ;  /* 0x00122000031c7984 */ /* 0x000ea80000000c00 */
[----:B------:R-:W3:Y:S01]  /*16a0*/  LDS.128 R32, [R3+0x1620] ;  /* 0x0016200003207984 */ /* 0x000ee20000000c00 */
[C---:B-1----:R-:W-:Y:S01]  /*16b0*/  FFMA R54, R10.reuse, R11, R54 ;  /* 0x0000000b0a367223 */ /* 0x042fe20000000036 */
[----:B------:R-:W-:-:S02]  /*16c0*/  FFMA R19, R10, R19, R18 ;  /* 0x000000130a137223 */ /* 0x000fc40000000012 */
[----:B------:R-:W1:Y:S01]  /*16d0*/  LDS.128 R36, [R3+0x1a20] ;  /* 0x001a200003247984 */ /* 0x000e620000000c00 */
[C---:B------:R-:W-:Y:S01]  /*16e0*/  FFMA R15, R10.reuse, R15, R14 ;  /* 0x0000000f0a0f7223 */ /* 0x040fe2000000000e */
[----:B------:R-:W-:Y:S02]  /*16f0*/  FFMA R22, R10, R23, R22 ;  /* 0x000000170a167223 */ /* 0x000fe40000000016 */
[----:B------:R-:W4:Y:S04]  /*1700*/  LDS R11, [R4.X4+0x710] ;  /* 0x00071000040b7984 */ /* 0x000f280000004800 */
[----:B------:R-:W5:Y:S04]  /*1710*/  LDS R18, [R4.X4+0x720] ;  /* 0x0007200004127984 */ /* 0x000f680000004800 */
[----:B------:R-:W5:Y:S04]  /*1720*/  LDS R14, [R4.X4+0x718] ;  /* 0x00071800040e7984 */ /* 0x000f680000004800 */
[----:B------:R-:W5:Y:S04]  /*1730*/  LDS R58, [R4.X4+0x700] ;  /* 0x00070000043a7984 */ /* 0x000f680000004800 */
[----:B------:R-:W5:Y:S04]  /*1740*/  LDS R10, [R4.X4+0x728] ;  /* 0x00072800040a7984 */ /* 0x000f680000004800 */
[----:B------:R-:W5:Y:S01]  /*1750*/  LDS R23, [R4.X4+0x730] ;  /* 0x0007300004177984 */ /* 0x000f620000004800 */
[-C--:B0-----:R-:W-:Y:S01]  /*1760*/  FFMA R46, R24, R57.reuse, R46 ;  /* 0x00000039182e7223 */ /* 0x081fe2000000002e */
[-C--:B--2---:R-:W-:Y:S01]  /*1770*/  FFMA R40, R28, R57.reuse, R40 ;  /* 0x000000391c287223 */ /* 0x084fe20000000028 */
[-C--:B---3--:R-:W-:Y:S01]  /*1780*/  FFMA R9, R32, R57.reuse, R9 ;  /* 0x0000003920097223 */ /* 0x088fe20000000009 */
[----:B-1----:R-:W-:Y:S01]  /*1790*/  FFMA R49, R36, R57, R49 ;  /* 0x0000003924317223 */ /* 0x002fe20000000031 */
[-C--:B----4-:R-:W-:Y:S01]  /*17a0*/  FFMA R45, R24, R11.reuse, R45 ;  /* 0x0000000b182d7223 */ /* 0x090fe2000000002d */
[-C--:B------:R-:W-:Y:S01]  /*17b0*/  FFMA R13, R28, R11.reuse, R13 ;  /* 0x0000000b1c0d7223 */ /* 0x080fe2000000000d */
[-C--:B------:R-:W-:Y:S01]  /*17c0*/  FFMA R21, R32, R11.reuse, R21 ;  /* 0x0000000b20157223 */ /* 0x080fe20000000015 */
[----:B------:R-:W-:Y:S01]  /*17d0*/  FFMA R50, R36, R11, R50 ;  /* 0x0000000b24327223 */ /* 0x000fe20000000032 */
[-C--:B-----5:R-:W-:Y:S01]  /*17e0*/  FFMA R56, R24, R18.reuse, R56 ;  /* 0x0000001218387223 */ /* 0x0a0fe20000000038 */
[----:B------:R-:W0:Y:S01]  /*17f0*/  LDS R11, [R4.X4+0x7e0] ;  /* 0x0007e000040b7984 */ /* 0x000e220000004800 */
[-C--:B------:R-:W-:Y:S01]  /*1800*/  FFMA R52, R28, R18.reuse, R52 ;  /* 0x000000121c347223 */ /* 0x080fe20000000034 */
[-C--:B------:R-:W-:Y:S01]  /*1810*/  FFMA R17, R32, R18.reuse, R17 ;  /* 0x0000001220117223 */ /* 0x080fe20000000011 */
[----:B------:R-:W-:Y:S01]  /*1820*/  FFMA R57, R36, R18, R43 ;  /* 0x0000001224397223 */ /* 0x000fe2000000002b */
[-C--:B------:R-:W-:Y:S01]  /*1830*/  FFMA R44, R24, R14.reuse, R44 ;  /* 0x0000000e182c7223 */ /* 0x080fe2000000002c */
[----:B------:R-:W1:Y:S01]  /*1840*/  LDS R18, [R4.X4+0x7f0] ;  /* 0x0007f00004127984 */ /* 0x000e620000004800 */
[-C--:B------:R-:W-:Y:S01]  /*1850*/  FFMA R8, R28, R14.reuse, R8 ;  /* 0x0000000e1c087223 */ /* 0x080fe20000000008 */
[-C--:B------:R-:W-:Y:S01]  /*1860*/  FFMA R55, R32, R14.reuse, R55 ;  /* 0x0000000e20377223 */ /* 0x080fe20000000037 */
[----:B------:R-:W-:Y:S01]  /*1870*/  FFMA R51, R36, R14, R51 ;  /* 0x0000000e24337223 */ /* 0x000fe20000000033 */
[----:B------:R-:W-:Y:S01]  /*1880*/  FFMA R47, R24, R58, R47 ;  /* 0x0000003a182f7223 */ /* 0x000fe2000000002f */
[----:B------:R-:W2:Y:S01]  /*1890*/  LDS R14, [R4.X4+0x7e8] ;  /* 0x0007e800040e7984 */ /* 0x000ea20000004800 */
[C---:B------:R-:W-:Y:S01]  /*18a0*/  FFMA R41, R58.reuse, R28, R41 ;  /* 0x0000001c3a297223 */ /* 0x040fe20000000029 */
[C---:B------:R-:W-:Y:S01]  /*18b0*/  FFMA R20, R58.reuse, R32, R20 ;  /* 0x000000203a147223 */ /* 0x040fe20000000014 */
[----:B------:R-:W-:Y:S01]  /*18c0*/  FFMA R48, R58, R36, R48 ;  /* 0x000000243a307223 */ /* 0x000fe20000000030 */
[-C--:B------:R-:W-:Y:S01]  /*18d0*/  FFMA R42, R24, R10.reuse, R42 ;  /* 0x0000000a182a7223 */ /* 0x080fe2000000002a */
[-C--:B------:R-:W-:Y:S01]  /*18e0*/  FFMA R12, R28, R10.reuse, R12 ;  /* 0x0000000a1c0c7223 */ /* 0x080fe2000000000c */
[-C--:B------:R-:W-:Y:S01]  /*18f0*/  FFMA R53, R32, R10.reuse, R53 ;  /* 0x0000000a20357223 */ /* 0x080fe20000000035 */
[----:B------:R-:W-:Y:S01]  /*1900*/  FFMA R16, R36, R10, R16 ;  /* 0x0000000a24107223 */ /* 0x000fe20000000010 */
[-C--:B------:R-:W-:Y:S01]  /*1910*/  FFMA R54, R24, R23.reuse, R54 ;  /* 0x0000001718367223 */ /* 0x080fe20000000036 */
[----:B------:R-:W3:Y:S01]  /*1920*/  LDS R10, [R4.X4+0x808] ;  /* 0x00080800040a7984 */ /* 0x000ee20000004800 */
[-C--:B------:R-:W-:Y:S01]  /*1930*/  FFMA R15, R28, R23.reuse, R15 ;  /* 0x000000171c0f7223 */ /* 0x080fe2000000000f */
[-C--:B------:R-:W-:Y:S01]  /*1940*/  FFMA R19, R32, R23.reuse, R19 ;  /* 0x0000001720137223 */ /* 0x080fe20000000013 */
[----:B------:R-:W-:Y:S01]  /*1950*/  FFMA R22, R36, R23, R22 ;  /* 0x0000001724167223 */ /* 0x000fe20000000016 */
[----:B------:R-:W4:Y:S04]  /*1960*/  LDS R58, [R4.X4+0x7f8] ;  /* 0x0007f800043a7984 */ /* 0x000f280000004800 */
[----:B------:R-:W5:Y:S04]  /*1970*/  LDS R43, [R4.X4+0x800] ;  /* 0x00080000042b7984 */ /* 0x000f680000004800 */
[----:B------:R-:W5:Y:S04]  /*1980*/  LDS R24, [R4.X4+0x810] ;  /* 0x0008100004187984 */ /* 0x000f680000004800 */
[----:B------:R-:W5:Y:S04]  /*1990*/  LDS R23, [R4.X4+0x8d0] ;  /* 0x0008d00004177984 */ /* 0x000f680000004800 */
[----:B------:R-:W5:Y:S01]  /*19a0*/  LDS R28, [R4.X4+0x8e0] ;  /* 0x0008e000041c7984 */ /* 0x000f620000004800 */
[C---:B0-----:R-:W-:Y:S01]  /*19b0*/  FFMA R47, R11.reuse, R25, R47 ;  /* 0x000000190b2f7223 */ /* 0x041fe2000000002f */
[C---:B------:R-:W-:Y:S01]  /*19c0*/  FFMA R41, R11.reuse, R29, R41 ;  /* 0x0000001d0b297223 */ /* 0x040fe20000000029 */
[C---:B------:R-:W-:Y:S01]  /*19d0*/  FFMA R20, R11.reuse, R33, R20 ;  /* 0x000000210b147223 */ /* 0x040fe20000000014 */
[----:B------:R-:W-:Y:S01]  /*19e0*/  FFMA R48, R11, R37, R48 ;  /* 0x000000250b307223 */ /* 0x000fe20000000030 */
[----:B------:R-:W0:Y:S01]  /*19f0*/  LDS R32, [R4.X4+0x8e8] ;  /* 0x0008e80004207984 */ /* 0x000e220000004800 */
[C---:B-1----:R-:W-:Y:S01]  /*1a00*/  FFMA R45, R18.reuse, R25, R45 ;  /* 0x00000019122d7223 */ /* 0x042fe2000000002d */
[C---:B------:R-:W-:Y:S01]  /*1a10*/  FFMA R13, R18.reuse, R29, R13 ;  /* 0x0000001d120d7223 */ /* 0x040fe2000000000d */
[C---:B------:R-:W-:Y:S01]  /*1a20*/  FFMA R21, R18.reuse, R33, R21 ;  /* 0x0000002112157223 */ /* 0x040fe20000000015 */
[----:B------:R-:W1:Y:S01]  /*1a30*/  LDS R11, [R4.X4+0x8c0] ;  /* 0x0008c000040b7984 */ /* 0x000e620000004800 */
[----:B------:R-:W-:Y:S01]  /*1a40*/  FFMA R50, R18, R37, R50 ;  /* 0x0000002512327223 */ /* 0x000fe20000000032 */
[C---:B--2---:R-:W-:Y:S01]  /*1a50*/  FFMA R46, R14.reuse, R25, R46 ;  /* 0x000000190e2e7223 */ /* 0x044fe2000000002e */
[C---:B------:R-:W-:Y:S01]  /*1a60*/  FFMA R40, R14.reuse, R29, R40 ;  /* 0x0000001d0e287223 */ /* 0x040fe20000000028 */
[----:B------:R-:W2:Y:S01]  /*1a70*/  LDS R18, [R4.X4+0x8d8] ;  /* 0x0008d80004127984 */ /* 0x000ea20000004800 */
[C---:B------:R-:W-:Y:S01]  /*1a80*/  FFMA R9, R14.reuse, R33, R9 ;  /* 0x000000210e097223 */ /* 0x040fe20000000009 */
[----:B------:R-:W-:-:S02]  /*1a90*/  FFMA R49, R14, R37, R49 ;  /* 0x000000250e317223 */ /* 0x000fc40000000031 */
[----:B------:R-:W2:Y:S01]  /*1aa0*/  LDS R14, [R4.X4+0x8c8] ;  /* 0x0008c800040e7984 */ /* 0x000ea20000004800 */
[C---:B---3--:R-:W-:Y:S01]  /*1ab0*/  FFMA R42, R10.reuse, R25, R42 ;  /* 0x000000190a2a7223 */ /* 0x048fe2000000002a */
[C---:B------:R-:W-:Y:S01]  /*1ac0*/  FFMA R12, R10.reuse, R29, R12 ;  /* 0x0000001d0a0c7223 */ /* 0x040fe2000000000c */
[C---:B------:R-:W-:Y:S01]  /*1ad0*/  FFMA R53, R10.reuse, R33, R53 ;  /* 0x000000210a357223 */ /* 0x040fe20000000035 */
[----:B------:R-:W-:Y:S01]  /*1ae0*/  FFMA R16, R10, R37, R16 ;  /* 0x000000250a107223 */ /* 0x000fe20000000010 */
[C---:B----4-:R-:W-:Y:S01]  /*1af0*/  FFMA R44, R58.reuse, R25, R44 ;  /* 0x000000193a2c7223 */ /* 0x050fe2000000002c */
[----:B------:R-:W3:Y:S01]  /*1b00*/  LDS R10, [R4.X4+0x8f0] ;  /* 0x0008f000040a7984 */ /* 0x000ee20000004800 */
[C---:B------:R-:W-:Y:S01]  /*1b10*/  FFMA R8, R58.reuse, R29, R8 ;  /* 0x0000001d3a087223 */ /* 0x040fe20000000008 */
[C---:B------:R-:W-:Y:S01]  /*1b20*/  FFMA R55, R58.reuse, R33, R55 ;  /* 0x000000213a377223 */ /* 0x040fe20000000037 */
[C---:B-----5:R-:W-:Y:S01]  /*1b30*/  FFMA R56, R43.reuse, R25, R56 ;  /* 0x000000192b387223 */ /* 0x060fe20000000038 */
[C---:B------:R-:W-:Y:S01]  /*1b40*/  FFMA R52, R43.reuse, R29, R52 ;  /* 0x0000001d2b347223 */ /* 0x040fe20000000034 */
[----:B------:R-:W-:Y:S01]  /*1b50*/  FFMA R51, R58, R37, R51 ;  /* 0x000000253a337223 */ /* 0x000fe20000000033 */
[----:B------:R-:W-:Y:S01]  /*1b60*/  FFMA R17, R43, R33, R17 ;  /* 0x000000212b117223 */ /* 0x000fe20000000011 */
[C---:B------:R-:W-:Y:S01]  /*1b70*/  FFMA R54, R24.reuse, R25, R54 ;  /* 0x0000001918367223 */ /* 0x040fe20000000036 */
[C---:B------:R-:W-:Y:S01]  /*1b80*/  FFMA R15, R24.reuse, R29, R15 ;  /* 0x0000001d180f7223 */ /* 0x040fe2000000000f */
[----:B------:R-:W4:Y:S01]  /*1b90*/  LDS R25, [R4.X4+0x9a0] ;  /* 0x0009a00004197984 */ /* 0x000f220000004800 */
[C---:B------:R-:W-:Y:S01]  /*1ba0*/  FFMA R19, R24.reuse, R33, R19 ;  /* 0x0000002118137223 */ /* 0x040fe20000000013 */
[-C--:B------:R-:W-:Y:S01]  /*1bb0*/  FFMA R22, R24, R37.reuse, R22 ;  /* 0x0000002518167223 */ /* 0x080fe20000000016 */
[C---:B------:R-:W-:Y:S01]  /*1bc0*/  FFMA R45, R23.reuse, R26, R45 ;  /* 0x0000001a172d7223 */ /* 0x040fe2000000002d */
[----:B------:R-:W5:Y:S01]  /*1bd0*/  LDS R29, [R4.X4+0x9a8] ;  /* 0x0009a800041d7984 */ /* 0x000f620000004800 */
[C---:B------:R-:W-:Y:S01]  /*1be0*/  FFMA R13, R23.reuse, R30, R13 ;  /* 0x0000001e170d7223 */ /* 0x040fe2000000000d */
[C---:B------:R-:W-:Y:S01]  /*1bf0*/  FFMA R21, R23.reuse, R34, R21 ;  /* 0x0000002217157223 */ /* 0x040fe20000000015 */
[----:B------:R-:W-:Y:S01]  /*1c00*/  FFMA R50, R23, R38, R50 ;  /* 0x0000002617327223 */ /* 0x000fe20000000032 */
[----:B------:R-:W5:Y:S01]  /*1c10*/  LDS R24, [R4.X4+0x9b0] ;  /* 0x0009b00004187984 */ /* 0x000f620000004800 */
[----:B------:R-:W-:Y:S01]  /*1c20*/  FFMA R57, R43, R37, R57 ;  /* 0x000000252b397223 */ /* 0x000fe20000000039 */
[C---:B------:R-:W-:Y:S01]  /*1c30*/  FFMA R56, R28.reuse, R26, R56 ;  /* 0x0000001a1c387223 */ /* 0x040fe20000000038 */
[C---:B------:R-:W-:Y:S01]  /*1c40*/  FFMA R52, R28.reuse, R30, R52 ;  /* 0x0000001e1c347223 */ /* 0x040fe20000000034 */
[----:B------:R-:W5:Y:S01]  /*1c50*/  LDS R33, [R4.X4+0x9b8] ;  /* 0x0009b80004217984 */ /* 0x000f620000004800 */
[----:B------:R-:W-:Y:S01]  /*1c60*/  FFMA R57, R28, R38, R57 ;  /* 0x000000261c397223 */ /* 0x000fe20000000039 */
[-C--:B0-----:R-:W-:Y:S01]  /*1c70*/  FFMA R42, R32, R26.reuse, R42 ;  /* 0x0000001a202a7223 */ /* 0x081fe2000000002a */
[C---:B-1----:R-:W-:Y:S01]  /*1c80*/  FFMA R47, R11.reuse, R26, R47 ;  /* 0x0000001a0b2f7223 */ /* 0x042fe2000000002f */
[C---:B------:R-:W-:Y:S01]  /*1c90*/  FFMA R41, R11.reuse, R30, R41 ;  /* 0x0000001e0b297223 */ /* 0x040fe20000000029 */
[C---:B------:R-:W-:Y:S01]  /*1ca0*/  FFMA R20, R11.reuse, R34, R20 ;  /* 0x000000220b147223 */ /* 0x040fe20000000014 */
[----:B------:R-:W-:Y:S01]  /*1cb0*/  FFMA R48, R11, R38, R48 ;  /* 0x000000260b307223 */ /* 0x000fe20000000030 */
[C---:B--2---:R-:W-:Y:S01]  /*1cc0*/  FFMA R44, R18.reuse, R26, R44 ;  /* 0x0000001a122c7223 */ /* 0x044fe2000000002c */
[----:B------:R-:W0:Y:S01]  /*1cd0*/  LDS R11, [R4.X4+0x9c0] ;  /* 0x0009c000040b7984 */ /* 0x000e220000004800 */
[C---:B------:R-:W-:Y:S01]  /*1ce0*/  FFMA R8, R18.reuse, R30, R8 ;  /* 0x0000001e12087223 */ /* 0x040fe20000000008 */
[C---:B------:R-:W-:Y:S01]  /*1cf0*/  FFMA R55, R18.reuse, R34, R55 ;  /* 0x0000002212377223 */ /* 0x040fe20000000037 */
[----:B------:R-:W-:Y:S01]  /*1d00*/  FFMA R51, R18, R38, R51 ;  /* 0x0000002612337223 */ /* 0x000fe20000000033 */
[----:B------:R-:W1:Y:S01]  /*1d10*/  LDS R23, [R4.X4+0x9d0] ;  /* 0x0009d00004177984 */ /* 0x000e620000004800 */
[C---:B------:R-:W-:Y:S01]  /*1d20*/  FFMA R46, R14.reuse, R26, R46 ;  /* 0x0000001a0e2e7223 */ /* 0x040fe2000000002e */
[C---:B------:R-:W-:Y:S01]  /*1d30*/  FFMA R40, R14.reuse, R30, R40 ;  /* 0x0000001e0e287223 */ /* 0x040fe20000000028 */
[C---:B------:R-:W-:Y:S01]  /*1d40*/  FFMA R9, R14.reuse, R34, R9 ;  /* 0x000000220e097223 */ /* 0x040fe20000000009 */
[----:B------:R-:W2:Y:S01]  /*1d50*/  LDS R18, [R4.X4+0x9c8] ;  /* 0x0009c80004127984 */ /* 0x000ea20000004800 */
[----:B------:R-:W-:Y:S01]  /*1d60*/  FFMA R49, R14, R38, R49 ;  /* 0x000000260e317223 */ /* 0x000fe20000000031 */
[----:B------:R-:W-:Y:S01]  /*1d70*/  FFMA R14, R28, R34, R17 ;  /* 0x000000221c0e7223 */ /* 0x000fe20000000011 */
[----:B---3--:R-:W-:Y:S01]  /*1d80*/  FFMA R54, R10, R26, R54 ;  /* 0x0000001a0a367223 */ /* 0x008fe20000000036 */
[C---:B------:R-:W-:Y:S01]  /*1d90*/  FFMA R17, R32.reuse, R30, R12 ;  /* 0x0000001e20117223 */ /* 0x040fe2000000000c */
[C---:B------:R-:W-:Y:S01]  /*1da0*/  FFMA R53, R32.reuse, R34, R53 ;  /* 0x0000002220357223 */ /* 0x040fe20000000035 */
[----:B------:R-:W-:Y:S01]  /*1db0*/  FFMA R16, R32, R38, R16 ;  /* 0x0000002620107223 */ /* 0x000fe20000000010 */
[C---:B------:R-:W-:Y:S01]  /*1dc0*/  FFMA R30, R10.reuse, R30, R15 ;  /* 0x0000001e0a1e7223 */ /* 0x040fe2000000000f */
[C---:B------:R-:W-:Y:S01]  /*1dd0*/  FFMA R34, R10.reuse, R34, R19 ;  /* 0x000000220a227223 */ /* 0x040fe20000000013 */
[----:B------:R-:W-:Y:S01]  /*1de0*/  FFMA R22, R10, R38, R22 ;  /* 0x000000260a167223 */ /* 0x000fe20000000016 */
[----:B------:R-:W-:Y:S01]  /*1df0*/  LDS R58, [R4.X4+0xa80] ;  /* 0x000a8000043a7984 */ /* 0x000fe20000004800 */
        /* <DEDUP_REMOVED lines=16> */
[----:B------:R-:W-:Y:S01]  /*1f00*/  LDS R36, [R4.X4+0xa98] ;  /* 0x000a980004247984 */ /* 0x000fe20000004800 */
[C---:B0-----:R-:W-:Y:S01]  /*1f10*/  FFMA R56, R11.reuse, R27, R56 ;  /* 0x0000001b0b387223 */ /* 0x041fe20000000038 */
[C---:B------:R-:W-:Y:S01]  /*1f20*/  FFMA R52, R11.reuse, R31, R52 ;  /* 0x0000001f0b347223 */ /* 0x040fe20000000034 */
[C---:B------:R-:W-:Y:S01]  /*1f30*/  FFMA R32, R11.reuse, R35, R14 ;  /* 0x000000230b207223 */ /* 0x040fe2000000000e */
[----:B------:R-:W-:Y:S01]  /*1f40*/  FFMA R59, R11, R39, R57 ;  /* 0x000000270b3b7223 */ /* 0x000fe20000000039 */
[----:B------:R-:W-:Y:S01]  /*1f50*/  LDS R33, [R4.X4+0xa90] ;  /* 0x000a900004217984 */ /* 0x000fe20000004800 */
[C---:B-1----:R-:W-:Y:S01]  /*1f60*/  FFMA R54, R23.reuse, R27, R54 ;  /* 0x0000001b17367223 */ /* 0x042fe20000000036 */
[C---:B------:R-:W-:Y:S01]  /*1f70*/  FFMA R30, R23.reuse, R31, R30 ;  /* 0x0000001f171e7223 */ /* 0x040fe2000000001e */
[C---:B------:R-:W-:Y:S01]  /*1f80*/  FFMA R34, R23.reuse, R35, R34 ;  /* 0x0000002317227223 */ /* 0x040fe20000000022 */
[----:B------:R-:W-:Y:S01]  /*1f90*/  LDS R57, [R4.X4+0xa88] ;  /* 0x000a880004397984 */ /* 0x000fe20000004800 */
[C---:B--2---:R-:W-:Y:S01]  /*1fa0*/  FFMA R42, R18.reuse, R27, R42 ;  /* 0x0000001b122a7223 */ /* 0x044fe2000000002a */
[C---:B------:R-:W-:Y:S01]  /*1fb0*/  FFMA R60, R18.reuse, R31, R17 ;  /* 0x0000001f123c7223 */ /* 0x040fe20000000011 */
[C---:B------:R-:W-:Y:S01]  /*1fc0*/  FFMA R53, R18.reuse, R35, R53 ;  /* 0x0000002312357223 */ /* 0x040fe20000000035 */
[----:B------:R-:W-:Y:S01]  /*1fd0*/  LDS R37, [R4.X4+0xaa0] ;  /* 0x000aa00004257984 */ /* 0x000fe20000004800 */
[-C--:B------:R-:W-:Y:S01]  /*1fe0*/  FFMA R61, R18, R39.reuse, R16 ;  /* 0x00000027123d7223 */ /* 0x080fe20000000010 */
[----:B------:R-:W-:-:S02]  /*1ff0*/  FFMA R39, R23, R39, R22 ;  /* 0x0000002717277223 */ /* 0x000fc40000000016 */
[----:B------:R-:W-:Y:S04]  /*2000*/  LDS R38, [R4.X4+0xaa8] ;  /* 0x000aa80004267984 */ /* 0x000fe80000004800 */
[----:B------:R-:W-:Y:S04]  /*2010*/  LDS R43, [R4.X4+0xab0] ;  /* 0x000ab000042b7984 */ /* 0x000fe80000004800 */
[----:B------:R-:W0:Y:S04]  /*2020*/  LDS.128 R8, [R3+0x1230] ;  /* 0x0012300003087984 */ /* 0x000e280000000c00 */
[----:B------:R-:W1:Y:S04]  /*2030*/  LDS.128 R16, [R3+0x1630] ;  /* 0x0016300003107984 */ /* 0x000e680000000c00 */
[----:B------:R-:W2:Y:S04]  /*2040*/  LDS.128 R12, [R3+0xe30] ;  /* 0x000e3000030c7984 */ /* 0x000ea80000000c00 */
[----:B------:R-:W3:Y:S04]  /*2050*/  LDS.128 R20, [R3+0x1a30] ;  /* 0x001a300003147984 */ /* 0x000ee80000000c00 */
[----:B------:R-:W4:Y:S04]  /*2060*/  LDS R3, [R4.X4+0xb60] ;  /* 0x000b600004037984 */ /* 0x000f280000004800 */
[----:B------:R-:W5:Y:S04]  /*2070*/  LDS R27, [R4.X4+0xb78] ;  /* 0x000b7800041b7984 */ /* 0x000f680000004800 */
[----:B------:R-:W4:Y:S04]  /*2080*/  LDS R31, [R4.X4+0xb88] ;  /* 0x000b8800041f7984 */ /* 0x000f280000004800 */
[----:B------:R-:W4:Y:S01]  /*2090*/  LDS R35, [R4.X4+0xb90] ;  /* 0x000b900004237984 */ /* 0x000f220000004800 */
[----:B0-----:R-:W-:Y:S01]  /*20a0*/  FFMA R41, R58, R8, R41 ;  /* 0x000000083a297223 */ /* 0x001fe20000000029 */
[C---:B------:R-:W-:Y:S01]  /*20b0*/  FFMA R40, R8.reuse, R57, R40 ;  /* 0x0000003908287223 */ /* 0x040fe20000000028 */
[C---:B------:R-:W-:Y:S01]  /*20c0*/  FFMA R28, R8.reuse, R33, R28 ;  /* 0x00000021081c7223 */ /* 0x040fe2000000001c */
[C---:B------:R-:W-:Y:S01]  /*20d0*/  FFMA R24, R8.reuse, R36, R24 ;  /* 0x0000002408187223 */ /* 0x040fe20000000018 */
[C---:B------:R-:W-:Y:S01]  /*20e0*/  FFMA R52, R8.reuse, R37, R52 ;  /* 0x0000002508347223 */ /* 0x040fe20000000034 */
[C---:B------:R-:W-:Y:S01]  /*20f0*/  FFMA R60, R8.reuse, R38, R60 ;  /* 0x00000026083c7223 */ /* 0x040fe2000000003c */
[----:B------:R-:W-:Y:S01]  /*2100*/  FFMA R30, R8, R43, R30 ;  /* 0x0000002b081e7223 */ /* 0x000fe2000000001e */
[----:B-1----:R-:W-:Y:S01]  /*2110*/  FFMA R26, R58, R16, R26 ;  /* 0x000000103a1a7223 */ /* 0x002fe2000000001a */
[----:B------:R-:W0:Y:S01]  /*2120*/  LDS R8, [R4.X4+0xb68] ;  /* 0x000b680004087984 */ /* 0x000e220000004800 */
[C---:B------:R-:W-:Y:S01]  /*2130*/  FFMA R25, R16.reuse, R57, R25 ;  /* 0x0000003910197223 */ /* 0x040fe20000000019 */
[C---:B------:R-:W-:Y:S01]  /*2140*/  FFMA R29, R16.reuse, R33, R29 ;  /* 0x00000021101d7223 */ /* 0x040fe2000000001d */
[C---:B------:R-:W-:Y:S01]  /*2150*/  FFMA R55, R16.reuse, R36, R55 ;  /* 0x0000002410377223 */ /* 0x040fe20000000037 */
[C---:B------:R-:W-:Y:S01]  /*2160*/  FFMA R32, R16.reuse, R37, R32 ;  /* 0x0000002510207223 */ /* 0x040fe20000000020 */
[C---:B------:R-:W-:Y:S01]  /*2170*/  FFMA R53, R16.reuse, R38, R53 ;  /* 0x0000002610357223 */ /* 0x040fe20000000035 */
[----:B------:R-:W-:Y:S01]  /*2180*/  FFMA R34, R16, R43, R34 ;  /* 0x0000002b10227223 */ /* 0x000fe20000000022 */
[CC--:B--2---:R-:W-:Y:S01]  /*2190*/  FFMA R45, R12.reuse, R33.reuse, R45 ;  /* 0x000000210c2d7223 */ /* 0x0c4fe2000000002d */
[-C--:B------:R-:W-:Y:S01]  /*21a0*/  FFMA R44, R12, R36.reuse, R44 ;  /* 0x000000240c2c7223 */ /* 0x080fe2000000002c */
[----:B------:R-:W1:Y:S01]  /*21b0*/  LDS R16, [R4.X4+0xb70] ;  /* 0x000b700004107984 */ /* 0x000e620000004800 */
[C---:B---3--:R-:W-:Y:S01]  /*21c0*/  FFMA R50, R20.reuse, R33, R50 ;  /* 0x0000002114327223 */ /* 0x048fe20000000032 */
[----:B------:R-:W-:Y:S01]  /*21d0*/  FFMA R51, R20, R36, R51 ;  /* 0x0000002414337223 */ /* 0x000fe20000000033 */
[----:B------:R-:W-:Y:S01]  /*21e0*/  FFMA R48, R58, R20, R48 ;  /* 0x000000143a307223 */ /* 0x000fe20000000030 */
[----:B------:R-:W2:Y:S01]  /*21f0*/  LDS R33, [R4.X4+0xb80] ;  /* 0x000b800004217984 */ /* 0x000ea20000004800 */
[C---:B------:R-:W-:Y:S01]  /*2200*/  FFMA R49, R20.reuse, R57, R49 ;  /* 0x0000003914317223 */ /* 0x040fe20000000031 */
[C---:B------:R-:W-:Y:S01]  /*2210*/  FFMA R59, R20.reuse, R37, R59 ;  /* 0x00000025143b7223 */ /* 0x040fe2000000003b */
[C---:B------:R-:W-:Y:S01]  /*2220*/  FFMA R61, R20.reuse, R38, R61 ;  /* 0x00000026143d7223 */ /* 0x040fe2000000003d */
[----:B------:R-:W3:Y:S01]  /*2230*/  LDS R36, [R4.X4+0xc48] ;  /* 0x000c480004247984 */ /* 0x000ee20000004800 */
[----:B------:R-:W-:Y:S01]  /*2240*/  FFMA R39, R20, R43, R39 ;  /* 0x0000002b14277223 */ /* 0x000fe20000000027 */
[C---:B------:R-:W-:Y:S01]  /*2250*/  FFMA R46, R12.reuse, R57, R46 ;  /* 0x000000390c2e7223 */ /* 0x040fe2000000002e */
[C---:B------:R-:W-:Y:S01]  /*2260*/  FFMA R47, R12.reuse, R58, R47 ;  /* 0x0000003a0c2f7223 */ /* 0x040fe2000000002f */
[----:B------:R-:W3:Y:S01]  /*2270*/  LDS R20, [R4.X4+0xc40] ;  /* 0x000c400004147984 */ /* 0x000ee20000004800 */
[C---:B------:R-:W-:Y:S01]  /*2280*/  FFMA R56, R12.reuse, R37, R56 ;  /* 0x000000250c387223 */ /* 0x040fe20000000038 */
[C---:B------:R-:W-:Y:S01]  /*2290*/  FFMA R42, R12.reuse, R38, R42 ;  /* 0x000000260c2a7223 */ /* 0x040fe2000000002a */
[C---:B----4-:R-:W-:Y:S01]  /*22a0*/  FFMA R47, R3.reuse, R13, R47 ;  /* 0x0000000d032f7223 */ /* 0x050fe2000000002f */
[C---:B------:R-:W-:Y:S01]  /*22b0*/  FFMA R41, R3.reuse, R9, R41 ;  /* 0x0000000903297223 */ /* 0x040fe20000000029 */
[----:B------:R-:W-:Y:S01]  /*22c0*/  FFMA R26, R3, R17, R26 ;  /* 0x00000011031a7223 */ /* 0x000fe2000000001a */
[C---:B-----5:R-:W-:Y:S01]  /*22d0*/  FFMA R44, R27.reuse, R13, R44 ;  /* 0x0000000d1b2c7223 */ /* 0x060fe2000000002c */
[C---:B------:R-:W-:Y:S01]  /*22e0*/  FFMA R24, R27.reuse, R9, R24 ;  /* 0x000000091b187223 */ /* 0x040fe20000000018 */
[C---:B------:R-:W-:Y:S01]  /*22f0*/  FFMA R55, R27.reuse, R17, R55 ;  /* 0x000000111b377223 */ /* 0x040fe20000000037 */
[----:B------:R-:W-:Y:S01]  /*2300*/  FFMA R51, R27, R21, R51 ;  /* 0x000000151b337223 */ /* 0x000fe20000000033 */
[----:B------:R-:W-:Y:S01]  /*2310*/  FFMA R12, R12, R43, R54 ;  /* 0x0000002b0c0c7223 */ /* 0x000fe20000000036 */
[----:B------:R-:W-:Y:S01]  /*2320*/  FFMA R3, R3, R21, R48 ;  /* 0x0000001503037223 */ /* 0x000fe20000000030 */
[----:B------:R-:W4:Y:S01]  /*2330*/  LDS R37, [R4.X4+0xc50] ;  /* 0x000c500004257984 */ /* 0x000f220000004800 */
[-C--:B------:R-:W-:Y:S01]  /*2340*/  FFMA R60, R31, R9.reuse, R60 ;  /* 0x000000091f3c7223 */ /* 0x080fe2000000003c */
[----:B------:R-:W-:Y:S01]  /*2350*/  FFMA R30, R35, R9, R30 ;  /* 0x00000009231e7223 */ /* 0x000fe2000000001e */
[C---:B------:R-:W-:Y:S01]  /*2360*/  FFMA R42, R31.reuse, R13, R42 ;  /* 0x0000000d1f2a7223 */ /* 0x040fe2000000002a */
[----:B------:R-:W5:Y:S01]  /*2370*/  LDS R27, [R4.X4+0xc60] ;  /* 0x000c6000041b7984 */ /* 0x000f620000004800 */
[C---:B------:R-:W-:Y:S01]  /*2380*/  FFMA R53, R31.reuse, R17, R53 ;  /* 0x000000111f357223 */ /* 0x040fe20000000035 */
[----:B------:R-:W-:Y:S01]  /*2390*/  FFMA R61, R31, R21, R61 ;  /* 0x000000151f3d7223 */ /* 0x000fe2000000003d */
[C---:B0-----:R-:W-:Y:S01]  /*23a0*/  FFMA R46, R8.reuse, R13, R46 ;  /* 0x0000000d082e7223 */ /* 0x041fe2000000002e */
[C---:B------:R-:W-:Y:S01]  /*23b0*/  FFMA R40, R8.reuse, R9, R40 ;  /* 0x0000000908287223 */ /* 0x040fe20000000028 */
[C---:B------:R-:W-:Y:S01]  /*23c0*/  FFMA R25, R8.reuse, R17, R25 ;  /* 0x0000001108197223 */ /* 0x040fe20000000019 */
[----:B------:R-:W-:Y:S01]  /*23d0*/  FFMA R8, R8, R21, R49 ;  /* 0x0000001508087223 */ /* 0x000fe20000000031 */
[----:B------:R-:W0:Y:S01]  /*23e0*/  LDS R38, [R4.X4+0xc68] ;  /* 0x000c680004267984 */ /* 0x000e220000004800 */
[C---:B------:R-:W-:Y:S01]  /*23f0*/  FFMA R34, R35.reuse, R17, R34 ;  /* 0x0000001123227223 */ /* 0x040fe20000000022 */
[----:B------:R-:W-:-:S02]  /*2400*/  FFMA R39, R35, R21, R39 ;  /* 0x0000001523277223 */ /* 0x000fc40000000027 */
[----:B------:R-:W0:Y:S01]  /*2410*/  LDS R49, [R4.X4+0xd28] ;  /* 0x000d280004317984 */ /* 0x000e220000004800 */
[C---:B-1----:R-:W-:Y:S01]  /*2420*/  FFMA R45, R16.reuse, R13, R45 ;  /* 0x0000000d102d7223 */ /* 0x042fe2000000002d */
[C---:B------:R-:W-:Y:S01]  /*2430*/  FFMA R28, R16.reuse, R9, R28 ;  /* 0x00000009101c7223 */ /* 0x040fe2000000001c */
[C---:B------:R-:W-:Y:S01]  /*2440*/  FFMA R29, R16.reuse, R17, R29 ;  /* 0x00000011101d7223 */ /* 0x040fe2000000001d */
[----:B------:R-:W-:Y:S01]  /*2450*/  FFMA R50, R16, R21, R50 ;  /* 0x0000001510327223 */ /* 0x000fe20000000032 */
[C---:B--2---:R-:W-:Y:S01]  /*2460*/  FFMA R56, R33.reuse, R13, R56 ;  /* 0x0000000d21387223 */ /* 0x044fe20000000038 */
[----:B------:R-:W1:Y:S01]  /*2470*/  LDS R16, [R4.X4+0xc58] ;  /* 0x000c580004107984 */ /* 0x000e620000004800 */
[C---:B------:R-:W-:Y:S01]  /*2480*/  FFMA R52, R33.reuse, R9, R52 ;  /* 0x0000000921347223 */ /* 0x040fe20000000034 */
[C---:B------:R-:W-:Y:S01]  /*2490*/  FFMA R32, R33.reuse, R17, R32 ;  /* 0x0000001121207223 */ /* 0x040fe20000000020 */
[----:B------:R-:W-:Y:S01]  /*24a0*/  FFMA R59, R33, R21, R59 ;  /* 0x00000015213b7223 */ /* 0x000fe2000000003b */
[C---:B---3--:R-:W-:Y:S01]  /*24b0*/  FFMA R46, R36.reuse, R14, R46 ;  /* 0x0000000e242e7223 */ /* 0x048fe2000000002e */
[C---:B------:R-:W-:Y:S01]  /*24c0*/  FFMA R40, R36.reuse, R10, R40 ;  /* 0x0000000a24287223 */ /* 0x040fe20000000028 */
[C---:B------:R-:W-:Y:S01]  /*24d0*/  FFMA R25, R36.reuse, R18, R25 ;  /* 0x0000001224197223 */ /* 0x040fe20000000019 */
[----:B------:R-:W2:Y:S01]  /*24e0*/  LDS R33, [R4.X4+0xc70] ;  /* 0x000c700004217984 */ /* 0x000ea20000004800 */
[----:B------:R-:W-:Y:S01]  /*24f0*/  FFMA R36, R36, R22, R8 ;  /* 0x0000001624247223 */ /* 0x000fe20000000008 */
[C---:B------:R-:W-:Y:S01]  /*2500*/  FFMA R47, R20.reuse, R14, R47 ;  /* 0x0000000e142f7223 */ /* 0x040fe2000000002f */
[C---:B------:R-:W-:Y:S01]  /*2510*/  FFMA R41, R20.reuse, R10, R41 ;  /* 0x0000000a14297223 */ /* 0x040fe20000000029 */
[----:B------:R-:W3:Y:S01]  /*2520*/  LDS R9, [R4.X4+0xd30] ;  /* 0x000d300004097984 */ /* 0x000ee20000004800 */
[C---:B------:R-:W-:Y:S01]  /*2530*/  FFMA R26, R20.reuse, R18, R26 ;  /* 0x00000012141a7223 */ /* 0x040fe2000000001a */
[----:B------:R-:W-:Y:S01]  /*2540*/  FFMA R13, R35, R13, R12 ;  /* 0x0000000d230d7223 */ /* 0x000fe2000000000c */
[----:B------:R-:W-:Y:S01]  /*2550*/  FFMA R20, R20, R22, R3 ;  /* 0x0000001614147223 */ /* 0x000fe20000000003 */
[----:B------:R-:W3:Y:S04]  /*2560*/  LDS R8, [R4.X4+0xd40] ;  /* 0x000d400004087984 */ /* 0x000ee80000004800 */
[----:B------:R-:W3:Y:S01]  /*2570*/  LDS R48, [R4.X4+0xd20] ;  /* 0x000d200004307984 */ /* 0x000ee20000004800 */
[C---:B----4-:R-:W-:Y:S01]  /*2580*/  FFMA R45, R37.reuse, R14, R45 ;  /* 0x0000000e252d7223 */ /* 0x050fe2000000002d */
[C---:B------:R-:W-:Y:S01]  /*2590*/  FFMA R28, R37.reuse, R10, R28 ;  /* 0x0000000a251c7223 */ /* 0x040fe2000000001c */
[C---:B------:R-:W-:Y:S01]  /*25a0*/  FFMA R29, R37.reuse, R18, R29 ;  /* 0x00000012251d7223 */ /* 0x040fe2000000001d */
[----:B------:R-:W4:Y:S01]  /*25b0*/  LDS R3, [R4.X4+0xd38] ;  /* 0x000d380004037984 */ /* 0x000f220000004800 */
[----:B------:R-:W-:Y:S01]  /*25c0*/  FFMA R50, R37, R22, R50 ;  /* 0x0000001625327223 */ /* 0x000fe20000000032 */
[C---:B-----5:R-:W-:Y:S01]  /*25d0*/  FFMA R52, R27.reuse, R10, R52 ;  /* 0x0000000a1b347223 */ /* 0x060fe20000000034 */
[C---:B------:R-:W-:Y:S01]  /*25e0*/  FFMA R56, R27.reuse, R14, R56 ;  /* 0x0000000e1b387223 */ /* 0x040fe20000000038 */
[----:B------:R-:W5:Y:S01]  /*25f0*/  LDS R12, [R4.X4+0xd48] ;  /* 0x000d4800040c7984 */ /* 0x000f620000004800 */
[C---:B------:R-:W-:Y:S01]  /*2600*/  FFMA R32, R27.reuse, R18, R32 ;  /* 0x000000121b207223 */ /* 0x040fe20000000020 */
[----:B------:R-:W-:Y:S01]  /*2610*/  FFMA R59, R27, R22, R59 ;  /* 0x000000161b3b7223 */ /* 0x000fe2000000003b */
[C---:B0-----:R-:W-:Y:S01]  /*2620*/  FFMA R60, R38.reuse, R10, R60 ;  /* 0x0000000a263c7223 */ /* 0x041fe2000000003c */
[----:B------:R-:W0:Y:S01]  /*2630*/  LDS R4, [R4.X4+0xd50] ;  /* 0x000d500004047984 */ /* 0x000e220000004800 */
        /* <DEDUP_REMOVED lines=35> */
[C---:B0-----:R-:W-:Y:S01]  /*2870*/  FFMA R54, R4.reuse, R15, R13 ;  /* 0x0000000f04367223 */ /* 0x041fe2000000000d */
[C---:B------:R-:W-:Y:S01]  /*2880*/  FFMA R11, R4.reuse, R11, R30 ;  /* 0x0000000b040b7223 */ /* 0x040fe2000000001e */
[C---:B------:R-:W-:Y:S01]  /*2890*/  FFMA R19, R4.reuse, R19, R34 ;  /* 0x0000001304137223 */ /* 0x040fe20000000022 */
[----:B------:R-:W-:Y:S01]  /*28a0*/  FFMA R55, R4, R23, R22 ;  /* 0x0000001704377223 */ /* 0x000fe20000000016 */
[----:B------:R-:W-:Y:S01]  /*28b0*/  @P0 CALL.REL.NOINC `(.L_x_31) ;  /* 0x0000001000000944 */ /* 0x000fe20003c00000 */
[----:B------:R-:W-:Y:S05]  /*28c0*/  BRA `(.L_x_32) ;  /* 0xffffd85000007947 */ /* 0x000fea000383ffff */
.L_x_31:
[----:B------:R-:W0:Y:S01]  /*28d0*/  S2R R20, SR_TID.Z ;  /* 0x0000000000147919 */ /* 0x000e220000002300 */
[----:B------:R-:W-:Y:S01]  /*28e0*/  MOV R3, 0x4 ;  /* 0x0000000400037802 */ /* 0x000fe20000000f00 */
[----:B------:R-:W-:Y:S01]  /*28f0*/  ULDC.64 UR4, c[0x0][0x118] ;  /* 0x0000460000047ab9 */ /* 0x000fe20000000a00 */
[----:B0-----:R-:W-:-:S05]  /*2900*/  LEA R12, R7, R20, 0x6 ;  /* 0x00000014070c7211 */ /* 0x001fca00078e30ff */
[----:B------:R-:W-:-:S05]  /*2910*/  IMAD.WIDE R12, R12, R3, c[0x0][0x178] ;  /* 0x00005e000c0c7625 */ /* 0x000fca00078e0203 */
[----:B------:R-:W2:Y:S04]  /*2920*/  LDG.E.CONSTANT R21, [R12.64] ;  /* 0x000000040c157981 */ /* 0x000ea8000c1e9900 */
[----:B------:R-:W3:Y:S04]  /*2930*/  LDG.E.CONSTANT R14, [R12.64+0x40] ;  /* 0x000040040c0e7981 */ /* 0x000ee8000c1e9900 */
[----:B------:R0:W4:Y:S04]  /*2940*/  LDG.E.CONSTANT R15, [R12.64+0x80] ;  /* 0x000080040c0f7981 */ /* 0x000128000c1e9900 */
[----:B------:R0:W5:Y:S01]  /*2950*/  LDG.E.CONSTANT R4, [R12.64+0xc0] ;  /* 0x0000c0040c047981 */ /* 0x000162000c1e9900 */
[----:B------:R-:W-:-:S04]  /*2960*/  IMAD R2, R20, 0x310, R2 ;  /* 0x0000031014027824 */ /* 0x000fc800078e0202 */
[----:B------:R-:W-:-:S04]  /*2970*/  IMAD R7, R7, 0xc400, R2 ;  /* 0x0000c40007077824 */ /* 0x000fc800078e0202 */
[----:B------:R-:W-:-:S04]  /*2980*/  IMAD R7, R6, 0x70, R7 ;  /* 0x0000007006077824 */ /* 0x000fc800078e0207 */
[----:B------:R-:W-:-:S04]  /*2990*/  IMAD R0, R0, 0x1c, R7 ;  /* 0x0000001c00007824 */ /* 0x000fc800078e0207 */
[----:B------:R-:W-:-:S04]  /*29a0*/  IMAD R0, R5, 0xe, R0 ;  /* 0x0000000e05007824 */ /* 0x000fc800078e0200 */
[----:B------:R-:W-:Y:S01]  /*29b0*/  IMAD.WIDE R2, R0, R3, c[0x0][0x160] ;  /* 0x0000580000027625 */ /* 0x000fe200078e0203 */
[--C-:B--2---:R-:W-:Y:S01]  /*29c0*/  FADD R46, R46, R21.reuse ;  /* 0x000000152e2e7221 */ /* 0x104fe20000000000 */
[--C-:B------:R-:W-:Y:S01]  /*29d0*/  FADD R44, R44, R21.reuse ;  /* 0x000000152c2c7221 */ /* 0x100fe20000000000 */
[--C-:B------:R-:W-:Y:S01]  /*29e0*/  FADD R42, R42, R21.reuse ;  /* 0x000000152a2a7221 */ /* 0x100fe20000000000 */
[----:B------:R-:W-:Y:S01]  /*29f0*/  FADD R47, R47, R21 ;  /* 0x000000152f2f7221 */ /* 0x000fe20000000000 */
[--C-:B---3--:R-:W-:Y:S01]  /*2a00*/  FADD R40, R40, R14.reuse ;  /* 0x0000000e28287221 */ /* 0x108fe20000000000 */
[----:B------:R-:W-:Y:S01]  /*2a10*/  FMNMX R5, RZ, R46, !PT ;  /* 0x0000002eff057209 */ /* 0x000fe20007800000 */
[--C-:B------:R-:W-:Y:S01]  /*2a20*/  FADD R38, R38, R14.reuse ;  /* 0x0000000e26267221 */ /* 0x100fe20000000000 */
[----:B------:R-:W-:Y:S01]  /*2a30*/  FMNMX R7, RZ, R44, !PT ;  /* 0x0000002cff077209 */ /* 0x000fe20007800000 */
[--C-:B------:R-:W-:Y:S01]  /*2a40*/  FADD R36, R36, R14.reuse ;  /* 0x0000000e24247221 */ /* 0x100fe20000000000 */
[--C-:B------:R-:W-:Y:S01]  /*2a50*/  FADD R41, R41, R14.reuse ;  /* 0x0000000e29297221 */ /* 0x100fe20000000000 */
[--C-:B------:R-:W-:Y:S01]  /*2a60*/  FADD R39, R39, R14.reuse ;  /* 0x0000000e27277221 */ /* 0x100fe20000000000 */
[--C-:B------:R-:W-:Y:S01]  /*2a70*/  FADD R37, R37, R14.reuse ;  /* 0x0000000e25257221 */ /* 0x100fe20000000000 */
[----:B------:R1:W-:Y:S01]  /*2a80*/  STG.E [R2.64+0x8], R5 ;  /* 0x0000080502007986 */ /* 0x0003e2000c101904 */
[----:B------:R-:W-:Y:S01]  /*2a90*/  FADD R14, R11, R14 ;  /* 0x0000000e0b0e7221 */ /* 0x000fe20000000000 */
[----:B0-----:R-:W-:Y:S01]  /*2aa0*/  FMNMX R13, RZ, R42, !PT ;  /* 0x0000002aff0d7209 */ /* 0x001fe20007800000 */
[--C-:B----4-:R-:W-:Y:S01]  /*2ab0*/  FADD R18, R18, R15.reuse ;  /* 0x0000000f12127221 */ /* 0x110fe20000000000 */
[----:B------:R0:W-:Y:S01]  /*2ac0*/  STG.E [R2.64+0x18], R7 ;  /* 0x0000180702007986 */ /* 0x0001e2000c101904 */
[----:B------:R-:W-:Y:S01]  /*2ad0*/  FMNMX R11, RZ, R36, !PT ;  /* 0x00000024ff0b7209 */ /* 0x000fe20007800000 */
[--C-:B------:R-:W-:Y:S01]  /*2ae0*/  FADD R16, R16, R15.reuse ;  /* 0x0000000f10107221 */ /* 0x100fe20000000000 */
[--C-:B------:R-:W-:Y:S01]  /*2af0*/  FADD R10, R10, R15.reuse ;  /* 0x0000000f0a0a7221 */ /* 0x100fe20000000000 */
[----:B------:R-:W-:Y:S01]  /*2b00*/  FADD R0, R9, R15 ;  /* 0x0000000f09007221 */ /* 0x000fe20000000000 */
[----:B------:R2:W-:Y:S01]  /*2b10*/  STG.E [R2.64+0x28], R13 ;  /* 0x0000280d02007986 */ /* 0x0005e2000c101904 */
[--C-:B------:R-:W-:Y:S01]  /*2b20*/  FADD R45, R45, R21.reuse ;  /* 0x000000152d2d7221 */ /* 0x100fe20000000000 */
[----:B------:R-:W-:Y:S01]  /*2b30*/  FADD R43, R43, R21 ;  /* 0x000000152b2b7221 */ /* 0x000fe20000000000 */
[----:B-1----:R-:W-:Y:S01]  /*2b40*/  FMNMX R5, RZ, R40, !PT ;  /* 0x00000028ff057209 */ /* 0x002fe20007800000 */
[----:B------:R1:W-:Y:S01]  /*2b50*/  STG.E [R2.64+0xc428], R11 ;  /* 0x00c4280b02007986 */ /* 0x0003e2000c101904 */
[--C-:B------:R-:W-:Y:S01]  /*2b60*/  FADD R17, R17, R15.reuse ;  /* 0x0000000f11117221 */ /* 0x100fe20000000000 */
[----:B------:R-:W-:Y:S01]  /*2b70*/  FADD R8, R8, R15 ;  /* 0x0000000f08087221 */ /* 0x000fe20000000000 */
[----:B0-----:R-:W-:Y:S01]  /*2b80*/  FMNMX R7, RZ, R38, !PT ;  /* 0x00000026ff077209 */ /* 0x001fe20007800000 */
[----:B------:R0:W-:Y:S01]  /*2b90*/  STG.E [R2.64+0xc408], R5 ;  /* 0x00c4080502007986 */ /* 0x0001e2000c101904 */
[----:B------:R-:W-:Y:S01]  /*2ba0*/  FMNMX R9, RZ, R10, !PT ;  /* 0x0000000aff097209 */ /* 0x000fe20007800000 */
[--C-:B-----5:R-:W-:Y:S01]  /*2bb0*/  FADD R48, R48, R4.reuse ;  /* 0x0000000430307221 */ /* 0x120fe20000000000 */
[--C-:B------:R-:W-:Y:S01]  /*2bc0*/  FADD R49, R49, R4.reuse ;  /* 0x0000000431317221 */ /* 0x100fe20000000000 */
[----:B------:R3:W-:Y:S01]  /*2bd0*/  STG.E [R2.64+0xc418], R7 ;  /* 0x00c4180702007986 */ /* 0x0007e2000c101904 */
[----:B--2---:R-:W-:Y:S01]  /*2be0*/  FMNMX R13, RZ, R14, !PT ;  /* 0x0000000eff0d7209 */ /* 0x004fe20007800000 */
[--C-:B------:R-:W-:Y:S01]  /*2bf0*/  FADD R50, R50, R4.reuse ;  /* 0x0000000432327221 */ /* 0x100fe20000000000 */
[--C-:B------:R-:W-:Y:S01]  /*2c00*/  FADD R51, R51, R4.reuse ;  /* 0x0000000433337221 */ /* 0x100fe20000000000 */
[----:B-1----:R-:W-:Y:S01]  /*2c10*/  FMNMX R11, RZ, R0, !PT ;  /* 0x00000000ff0b7209 */ /* 0x002fe20007800000 */
[--C-:B------:R-:W-:Y:S01]  /*2c20*/  FADD R52, R52, R4.reuse ;  /* 0x0000000434347221 */ /* 0x100fe20000000000 */
[--C-:B------:R-:W-:Y:S01]  /*2c30*/  FADD R53, R53, R4.reuse ;  /* 0x0000000435357221 */ /* 0x100fe20000000000 */
[----:B------:R-:W-:Y:S01]  /*2c40*/  FADD R21, R54, R21 ;  /* 0x0000001536157221 */ /* 0x000fe20000000000 */
[----:B0-----:R-:W-:Y:S01]  /*2c50*/  FMNMX R5, RZ, R18, !PT ;  /* 0x00000012ff057209 */ /* 0x001fe20007800000 */
[----:B------:R-:W-:Y:S01]  /*2c60*/  FADD R15, R19, R15 ;  /* 0x0000000f130f7221 */ /* 0x000fe20000000000 */
[----:B------:R-:W-:Y:S01]  /*2c70*/  FADD R4, R55, R4 ;  /* 0x0000000437047221 */ /* 0x000fe20000000000 */
[----:B------:R0:W-:Y:S01]  /*2c80*/  STG.E [R2.64+0xc430], R13 ;  /* 0x00c4300d02007986 */ /* 0x0001e2000c101904 */
[----:B---3--:R-:W-:-:S02]  /*2c90*/  FMNMX R7, RZ, R16, !PT ;  /* 0x00000010ff077209 */ /* 0x008fc40007800000 */
[----:B------:R-:W-:Y:S01]  /*2ca0*/  FMNMX R47, RZ, R47, !PT ;  /* 0x0000002fff2f7209 */ /* 0x000fe20007800000 */
[----:B------:R1:W-:Y:S01]  /*2cb0*/  STG.E [R2.64+0x18800], R5 ;  /* 0x0188000502007986 */ /* 0x0003e2000c101904 */
[----:B------:R-:W-:Y:S02]  /*2cc0*/  FMNMX R45, RZ, R45, !PT ;  /* 0x0000002dff2d7209 */ /* 0x000fe40007800000 */
[----:B------:R-:W-:Y:S01]  /*2cd0*/  FMNMX R43, RZ, R43, !PT ;  /* 0x0000002bff2b7209 */ /* 0x000fe20007800000 */
[----:B------:R2:W-:Y:S01]  /*2ce0*/  STG.E [R2.64+0x18810], R7 ;  /* 0x0188100702007986 */ /* 0x0005e2000c101904 */
[----:B------:R-:W-:Y:S02]  /*2cf0*/  FMNMX R21, RZ, R21, !PT ;  /* 0x00000015ff157209 */ /* 0x000fe40007800000 */
[----:B------:R-:W-:Y:S01]  /*2d00*/  FMNMX R41, RZ, R41, !PT ;  /* 0x00000029ff297209 */ /* 0x000fe20007800000 */
[----:B------:R3:W-:Y:S01]  /*2d10*/  STG.E [R2.64+0x18818], R9 ;  /* 0x0188180902007986 */ /* 0x0007e2000c101904 */
[----:B------:R-:W-:-:S02]  /*2d20*/  FMNMX R39, RZ, R39, !PT ;  /* 0x00000027ff277209 */ /* 0x000fc40007800000 */
[----:B------:R-:W-:Y:S01]  /*2d30*/  FMNMX R37, RZ, R37, !PT ;  /* 0x00000025ff257209 */ /* 0x000fe20007800000 */
[----:B------:R4:W-:Y:S01]  /*2d40*/  STG.E [R2.64+0x18820], R11 ;  /* 0x0188200b02007986 */ /* 0x0009e2000c101904 */
[----:B------:R-:W-:Y:S02]  /*2d50*/  FMNMX R17, RZ, R17, !PT ;  /* 0x00000011ff117209 */ /* 0x000fe40007800000 */
[----:B0-----:R-:W-:Y:S01]  /*2d60*/  FMNMX R13, RZ, R8, !PT ;  /* 0x00000008ff0d7209 */ /* 0x001fe20007800000 */
[----:B------:R-:W-:Y:S01]  /*2d70*/  STG.E [R2.64], R47 ;  /* 0x0000002f02007986 */ /* 0x000fe2000c101904 */
[----:B------:R-:W-:Y:S02]  /*2d80*/  FMNMX R15, RZ, R15, !PT ;  /* 0x0000000fff0f7209 */ /* 0x000fe40007800000 */
[----:B-1----:R-:W-:Y:S01]  /*2d90*/  FMNMX R5, RZ, R48, !PT ;  /* 0x00000030ff057209 */ /* 0x002fe20007800000 */
[----:B------:R-:W-:Y:S01]  /*2da0*/  STG.E [R2.64+0x10], R45 ;  /* 0x0000102d02007986 */ /* 0x000fe2000c101904 */
[----:B------:R-:W-:-:S02]  /*2db0*/  FMNMX R49, RZ, R49, !PT ;  /* 0x00000031ff317209 */ /* 0x000fc40007800000 */
[----:B--2---:R-:W-:Y:S01]  /*2dc0*/  FMNMX R7, RZ, R50, !PT ;  /* 0x00000032ff077209 */ /* 0x004fe20007800000 */
[----:B------:R-:W-:Y:S01]  /*2dd0*/  STG.E [R2.64+0x20], R43 ;  /* 0x0000202b02007986 */ /* 0x000fe2000c101904 */
[----:B------:R-:W-:Y:S02]  /*2de0*/  FMNMX R51, RZ, R51, !PT ;  /* 0x00000033ff337209 */ /* 0x000fe40007800000 */
[----:B---3--:R-:W-:Y:S01]  /*2df0*/  FMNMX R9, RZ, R52, !PT ;  /* 0x00000034ff097209 */ /* 0x008fe20007800000 */
[----:B------:R-:W-:Y:S01]  /*2e00*/  STG.E [R2.64+0x30], R21 ;  /* 0x0000301502007986 */ /* 0x000fe2000c101904 */
[----:B------:R-:W-:Y:S02]  /*2e10*/  FMNMX R53, RZ, R53, !PT ;  /* 0x00000035ff357209 */ /* 0x000fe40007800000 */
[----:B----4-:R-:W-:Y:S01]  /*2e20*/  FMNMX R11, RZ, R4, !PT ;  /* 0x00000004ff0b7209 */ /* 0x010fe20007800000 */
        /* <DEDUP_REMOVED lines=14> */
.L_x_33:
        /* <DEDUP_REMOVED lines=15> */
.L_x_125:


//--------------------- .text.tvmgen_default_fused_nn_batch_flatten_kernel --------------------------
	.section	.text.tvmgen_default_fused_nn_batch_flatten_kernel,"ax",@progbits
	.sectioninfo	@"SHI_REGISTERS=8"
	.align	128
        .global         tvmgen_default_fused_nn_batch_flatten_kernel
        .type           tvmgen_default_fused_nn_batch_flatten_kernel,@function
        .size           tvmgen_default_fused_nn_batch_flatten_kernel,(.L_x_126 - tvmgen_default_fused_nn_batch_flatten_kernel)
        .other          tvmgen_default_fused_nn_batch_flatten_kernel,@"STO_CUDA_ENTRY STV_DEFAULT"
tvmgen_default_fused_nn_batch_flatten_kernel:
.text.tvmgen_default_fused_nn_batch_flatten_kernel:
        /* <DEDUP_REMOVED lines=8> */
[----:B------:R-:W-:-:S05]  /*0080*/  IMAD.WIDE R4, R4, R5, c[0x0][0x168] ;  /* 0x00005a0004047625 */ /* 0x000fca00078e0205 */
[----:B--2---:R-:W-:Y:S01]  /*0090*/  STG.E [R4.64], R3 ;  /* 0x0000000304007986 */ /* 0x004fe2000c101904 */
[----:B------:R-:W-:Y:S05]  /*00a0*/  EXIT ;  /* 0x000000000000794d */ /* 0x000fea0003800000 */
.L_x_34:
        /* <DEDUP_REMOVED lines=13> */
.L_x_126:


//--------------------- .text.tvmgen_default_fused_nn_conv2d_add_nn_relu_4_kernel --------------------------
	.section	.text.tvmgen_default_fused_nn_conv2d_add_nn_relu_4_kernel,"ax",@progbits
	.sectionflags	@"SHF_BARRIERS=1"
	.sectioninfo	@"SHI_REGISTERS=56"
	.align	128
        .global         tvmgen_default_fused_nn_conv2d_add_nn_relu_4_kernel
        .type           tvmgen_default_fused_nn_conv2d_add_nn_relu_4_kernel,@function
        .size           tvmgen_default_fused_nn_conv2d_add_nn_relu_4_kernel,(.L_x_127 - tvmgen_default_fused_nn_conv2d_add_nn_relu_4_kernel)
        .other          tvmgen_default_fused_nn_conv2d_add_nn_relu_4_kernel,@"STO_CUDA_ENTRY STV_DEFAULT"
tvmgen_default_fused_nn_conv2d_add_nn_relu_4_kernel:
.text.tvmgen_default_fused_nn_conv2d_add_nn_relu_4_kernel:
[----:B------:R-:W-:Y:S02]  /*0000*/  MOV R1, c[0x0][0x28] ;  /* 0x00000a0000017a02 */ /* 0x000fe40000000f00 */
[----:B------:R-:W0:Y:S01]  /*0010*/  S2R R0, SR_TID.X ;  /* 0x0000000000007919 */ /* 0x000e220000002100 */
[----:B------:R-:W-:Y:S01]  /*0020*/  MOV R10, RZ ;  /* 0x000000ff000a7202 */ /* 0x000fe20000000f00 */
[----:B------:R-:W-:Y:S01]  /*0030*/  ULDC.64 UR4, c[0x0][0x118] ;  /* 0x0000460000047ab9 */ /* 0x000fe20000000a00 */
[----:B------:R-:W-:Y:S01]  /*0040*/  MOV R19, 0xe0 ;  /* 0x000000e000137802 */ /* 0x000fe20000000f00 */
[----:B------:R-:W1:Y:S01]  /*0050*/  S2R R3, SR_TID.Z ;  /* 0x0000000000037919 */ /* 0x000e620000002300 */
[----:B------:R-:W-:Y:S02]  /*0060*/  MOV R21, RZ ;  /* 0x000000ff00157202 */ /* 0x000fe40000000f00 */
[----:B------:R-:W-:Y:S01]  /*0070*/  MOV R41, RZ ;  /* 0x000000ff00297202 */ /* 0x000fe20000000f00 */
[----:B------:R-:W1:Y:S01]  /*0080*/  S2R R8, SR_CTAID.Z ;  /* 0x0000000000087919 */ /* 0x000e620000002700 */
[----:B------:R-:W-:Y:S02]  /*0090*/  MOV R45, RZ ;  /* 0x000000ff002d7202 */ /* 0x000fe40000000f00 */
[----:B------:R-:W-:Y:S01]  /*00a0*/  MOV R49, RZ ;  /* 0x000000ff00317202 */ /* 0x000fe20000000f00 */
[----:B------:R-:W2:Y:S01]  /*00b0*/  S2R R18, SR_CTAID.Y ;  /* 0x0000000000127919 */ /* 0x000ea20000002600 */
[----:B------:R-:W-:-:S02]  /*00c0*/  MOV R23, RZ ;  /* 0x000000ff00177202 */ /* 0x000fc40000000f00 */
[----:B------:R-:W-:Y:S02]  /*00d0*/  MOV R39, RZ ;  /* 0x000000ff00277202 */ /* 0x000fe40000000f00 */
[----:B------:R-:W-:Y:S02]  /*00e0*/  MOV R47, RZ ;  /* 0x000000ff002f7202 */ /* 0x000fe40000000f00 */
[----:B------:R-:W-:Y:S02]  /*00f0*/  MOV R53, RZ ;  /* 0x000000ff00357202 */ /* 0x000fe40000000f00 */
[----:B------:R-:W-:Y:S02]  /*0100*/  MOV R51, RZ ;  /* 0x000000ff00337202 */ /* 0x000fe40000000f00 */
[----:B0-----:R-:W-:Y:S01]  /*0110*/  SHF.R.S32.HI R2, RZ, 0x1, R0 ;  /* 0x00000001ff027819 */ /* 0x001fe20000011400 */
[C---:B------:R-:W-:Y:S01]  /*0120*/  IMAD.HI R4, R0.reuse, 0x2aaaaaab, RZ ;  /* 0x2aaaaaab00047827 */ /* 0x040fe200078e02ff */
[----:B------:R-:W-:-:S03]  /*0130*/  ISETP.GE.AND P0, PT, R0, 0xc, PT ;  /* 0x0000000c0000780c */ /* 0x000fc60003f06270 */
[----:B------:R-:W-:Y:S01]  /*0140*/  IMAD.HI R5, R0, 0x55555556, RZ ;  /* 0x5555555600057827 */ /* 0x000fe200078e02ff */
[----:B------:R-:W-:Y:S02]  /*0150*/  SHF.R.S32.HI R7, RZ, 0x1, R4 ;  /* 0x00000001ff077819 */ /* 0x000fe40000011404 */
[----:B-1----:R-:W-:Y:S01]  /*0160*/  LEA R8, R8, R3, 0x4 ;  /* 0x0000000308087211 */ /* 0x002fe200078e20ff */
[----:B------:R-:W-:Y:S01]  /*0170*/  IMAD R11, R3, 0xc, R0 ;  /* 0x0000000c030b7824 */ /* 0x000fe200078e0200 */
[----:B------:R-:W-:Y:S01]  /*0180*/  LEA.HI R9, R5, R5, RZ, 0x1 ;  /* 0x0000000505097211 */ /* 0x000fe200078f08ff */
[----:B------:R-:W-:Y:S01]  /*0190*/  IMAD R2, R3, 0x6, R2 ;  /* 0x0000000603027824 */ /* 0x000fe200078e0202 */
[----:B------:R-:W-:Y:S01]  /*01a0*/  LEA.HI R12, R4, R7, RZ, 0x1 ;  /* 0x00000007040c7211 */ /* 0x000fe200078f08ff */
[C---:B------:R-:W-:Y:S01]  /*01b0*/  IMAD.HI R6, R11.reuse, -0x53896e7b, R10 ;  /* 0xac7691850b067827 */ /* 0x040fe200078e020a */
[----:B------:R-:W-:Y:S02]  /*01c0*/  LEA R5, R11, R11, 0x1 ;  /* 0x0000000b0b057211 */ /* 0x000fe400078e08ff */
[----:B------:R-:W-:Y:S01]  /*01d0*/  ISETP.LT.AND P2, PT, R2, 0x5f, !P0 ;  /* 0x0000005f0200780c */ /* 0x000fe20004741270 */
[----:B------:R-:W-:Y:S01]  /*01e0*/  IMAD R2, R9, -0x3, R0 ;  /* 0xfffffffd09027824 */ /* 0x000fe200078e0200 */
[----:B------:R-:W-:-:S02]  /*01f0*/  LEA R7, R8, R9, 0x2 ;  /* 0x0000000908077211 */ /* 0x000fc400078e10ff */
[----:B------:R-:W-:Y:S02]  /*0200*/  MOV R4, RZ ;  /* 0x000000ff00047202 */ /* 0x000fe40000000f00 */
[----:B------:R-:W-:Y:S01]  /*0210*/  SHF.R.U32.HI R13, RZ, 0x1f, R6 ;  /* 0x0000001fff0d7819 */ /* 0x000fe20000011606 */
[----:B------:R-:W-:Y:S01]  /*0220*/  IMAD R2, R7, 0xc0, R2 ;  /* 0x000000c007027824 */ /* 0x000fe200078e0202 */
[C---:B------:R-:W-:Y:S01]  /*0230*/  IADD3 R9, R5.reuse, 0x1, RZ ;  /* 0x0000000105097810 */ /* 0x040fe20007ffe0ff */
[----:B------:R-:W-:Y:S01]  /*0240*/  IMAD.HI R4, R5, -0x7047dc11, R4 ;  /* 0x8fb823ef05047827 */ /* 0x000fe200078e0204 */
[----:B------:R-:W-:Y:S02]  /*0250*/  MOV R8, RZ ;  /* 0x000000ff00087202 */ /* 0x000fe40000000f00 */
[CC--:B------:R-:W-:Y:S02]  /*0260*/  LEA.HI.SX32 R10, R6.reuse, R13.reuse, 0x1a ;  /* 0x0000000d060a7211 */ /* 0x0c0fe400078fd2ff */
[----:B------:R-:W-:Y:S01]  /*0270*/  LEA.HI.SX32 R15, R6, R13, 0x19 ;  /* 0x0000000d060f7211 */ /* 0x000fe200078fcaff */
[----:B------:R-:W-:Y:S01]  /*0280*/  IMAD.HI R8, R9, -0x7047dc11, R8 ;  /* 0x8fb823ef09087827 */ /* 0x000fe200078e0208 */
[----:B------:R-:W-:-:S02]  /*0290*/  IADD3 R7, R5, 0x2, RZ ;  /* 0x0000000205077810 */ /* 0x000fc40007ffe0ff */
[----:B------:R-:W-:Y:S01]  /*02a0*/  MOV R6, RZ ;  /* 0x000000ff00067202 */ /* 0x000fe20000000f00 */
[--C-:B------:R-:W-:Y:S01]  /*02b0*/  IMAD R10, R10, -0x5f, R11.reuse ;  /* 0xffffffa10a0a7824 */ /* 0x100fe200078e020b */
[----:B------:R-:W-:Y:S01]  /*02c0*/  SHF.R.U32.HI R13, RZ, 0x1f, R4 ;  /* 0x0000001fff0d7819 */ /* 0x000fe20000011604 */
[----:B------:R-:W-:Y:S01]  /*02d0*/  IMAD R11, R15, -0xbe, R11 ;  /* 0xffffff420f0b7824 */ /* 0x000fe200078e020b */
[----:B------:R-:W-:Y:S01]  /*02e0*/  SHF.R.U32.HI R17, RZ, 0x1f, R8 ;  /* 0x0000001fff117819 */ /* 0x000fe20000011608 */
[----:B------:R-:W-:Y:S01]  /*02f0*/  IMAD.HI R14, R7, -0x7047dc11, R6 ;  /* 0x8fb823ef070e7827 */ /* 0x000fe200078e0206 */
[----:B------:R-:W-:Y:S02]  /*0300*/  LEA.HI.SX32 R6, R4, R13, 0x1b ;  /* 0x0000000d04067211 */ /* 0x000fe400078fdaff */
[----:B------:R-:W-:Y:S01]  /*0310*/  LEA.HI.SX32 R17, R8, R17, 0x1b ;  /* 0x0000001108117211 */ /* 0x000fe200078fdaff */
[----:B------:R-:W-:Y:S01]  /*0320*/  IMAD.HI R4, R10, 0x6bca1af3, RZ ;  /* 0x6bca1af30a047827 */ /* 0x000fe200078e02ff */
[----:B------:R-:W-:-:S02]  /*0330*/  SHF.R.U32.HI R13, RZ, 0x1f, R14 ;  /* 0x0000001fff0d7819 */ /* 0x000fc4000001160e */
[----:B------:R-:W-:Y:S01]  /*0340*/  MOV R10, RZ ;  /* 0x000000ff000a7202 */ /* 0x000fe20000000f00 */
[----:B------:R-:W-:Y:S01]  /*0350*/  IMAD R6, R6, -0x39, R5 ;  /* 0xffffffc706067824 */ /* 0x000fe200078e0205 */
[----:B------:R-:W-:Y:S01]  /*0360*/  LEA.HI.SX32 R15, R14, R13, 0x1b ;  /* 0x0000000d0e0f7211 */ /* 0x000fe200078fdaff */
[----:B------:R-:W-:Y:S01]  /*0370*/  IMAD R14, R17, -0x39, R9 ;  /* 0xffffffc7110e7824 */ /* 0x000fe200078e0209 */
[----:B------:R-:W-:Y:S01]  /*0380*/  SHF.R.U32.HI R9, RZ, 0x1f, R4 ;  /* 0x0000001fff097819 */ /* 0x000fe20000011604 */
[----:B------:R-:W-:Y:S01]  /*0390*/  IMAD.HI R10, R11, -0x53896e7b, R10 ;  /* 0xac7691850b0a7827 */ /* 0x000fe200078e020a */
[----:B------:R-:W-:Y:S02]  /*03a0*/  IADD3 R12, R12, R3, RZ ;  /* 0x000000030c0c7210 */ /* 0x000fe40007ffe0ff */
[----:B------:R-:W-:Y:S01]  /*03b0*/  LEA.HI.SX32 R9, R4, R9, 0x1d ;  /* 0x0000000904097211 */ /* 0x000fe200078feaff */
[C---:B--2---:R-:W-:Y:S01]  /*03c0*/  IMAD R13, R18.reuse, R19, -0x39 ;  /* 0xffffffc7120d7424 */ /* 0x044fe200078e0213 */
[----:B------:R-:W-:Y:S01]  /*03d0*/  SHF.R.U32.HI R11, RZ, 0x1f, R10 ;  /* 0x0000001fff0b7819 */ /* 0x000fe2000001160a */
[----:B------:R-:W-:Y:S01]  /*03e0*/  IMAD R16, R15, -0x39, R7 ;  /* 0xffffffc70f107824 */ /* 0x000fe200078e0207 */
[----:B------:R-:W-:-:S02]  /*03f0*/  LEA R4, R18, R9, 0x2 ;  /* 0x0000000912047211 */ /* 0x000fc400078e10ff */
[----:B------:R-:W-:Y:S02]  /*0400*/  LEA.HI.SX32 R11, R10, R11, 0x1a ;  /* 0x0000000b0a0b7211 */ /* 0x000fe400078fd2ff */
[----:B------:R-:W-:Y:S02]  /*0410*/  IADD3 R8, R6, R13, RZ ;  /* 0x0000000d06087210 */ /* 0x000fe40007ffe0ff */
[C---:B------:R-:W-:Y:S02]  /*0420*/  IADD3 R10, R13.reuse, R14, RZ ;  /* 0x0000000e0d0a7210 */ /* 0x040fe40007ffe0ff */
[----:B------:R-:W-:Y:S02]  /*0430*/  IADD3 R18, R13, R16, RZ ;  /* 0x000000100d127210 */ /* 0x000fe40007ffe0ff */
[----:B------:R-:W-:Y:S01]  /*0440*/  ISETP.GE.AND P1, PT, R4, 0x1, PT ;  /* 0x000000010400780c */ /* 0x000fe20003f26270 */
[C---:B------:R-:W-:Y:S01]  /*0450*/  IMAD R4, R11.reuse, 0xc40, R8 ;  /* 0x00000c400b047824 */ /* 0x040fe200078e0208 */
[----:B------:R-:W-:Y:S01]  /*0460*/  MOV R8, 0x120 ;  /* 0x0000012000087802 */ /* 0x000fe20000000f00 */
[C---:B------:R-:W-:Y:S01]  /*0470*/  IMAD R10, R11.reuse, 0xc40, R10 ;  /* 0x00000c400b0a7824 */ /* 0x040fe200078e020a */
[----:B------:R-:W-:Y:S01]  /*0480*/  ISETP.LT.OR P3, PT, R6, 0x2, !P1 ;  /* 0x000000020600780c */ /* 0x000fe20004f61670 */
[----:B------:R-:W-:Y:S01]  /*0490*/  IMAD R18, R11, 0xc40, R18 ;  /* 0x00000c400b127824 */ /* 0x000fe200078e0212 */
[----:B------:R-:W-:Y:S01]  /*04a0*/  ISETP.LT.OR P4, PT, R14, 0x1, !P1 ;  /* 0x000000010e00780c */ /* 0x000fe20004f81670 */
[C---:B------:R-:W-:Y:S01]  /*04b0*/  IMAD R4, R9.reuse, 0x38, R4 ;  /* 0x0000003809047824 */ /* 0x040fe200078e0204 */
[----:B------:R-:W-:Y:S01]  /*04c0*/  ISETP.LT.OR P1, PT, R16, 0x2, !P1 ;  /* 0x000000021000780c */ /* 0x000fe20004f21670 */
[C---:B------:R-:W-:Y:S01]  /*04d0*/  IMAD R6, R9.reuse, 0x38, R10 ;  /* 0x0000003809067824 */ /* 0x040fe200078e020a */
[----:B------:R-:W-:Y:S01]  /*04e0*/  ISETP.LT.AND P0, PT, R12, 0x10, !P0 ;  /* 0x000000100c00780c */ /* 0x000fe20004701270 */
[----:B------:R-:W-:Y:S01]  /*04f0*/  IMAD R7, R9, 0x38, R18 ;  /* 0x0000003809077824 */ /* 0x000fe200078e0212 */
[----:B------:R-:W-:Y:S01]  /*0500*/  MOV R19, RZ ;  /* 0x000000ff00137202 */ /* 0x000fe20000000f00 */
[----:B------:R-:W-:Y:S01]  /*0510*/  CS2R R16, SRZ ;  /* 0x0000000000107805 */ /* 0x000fe2000001ff00 */
[----:B------:R-:W-:Y:S01]  /*0520*/  MOV R9, RZ ;  /* 0x000000ff00097202 */ /* 0x000fe20000000f00 */
[----:B------:R-:W-:Y:S01]  /*0530*/  IMAD R8, R3, R8, 0x8e8 ;  /* 0x000008e803087424 */ /* 0x000fe200078e0208 */
[----:B------:R-:W-:-:S02]  /*0540*/  MOV R13, RZ ;  /* 0x000000ff000d7202 */ /* 0x000fc40000000f00 */
[----:B------:R-:W-:Y:S02]  /*0550*/  MOV R11, RZ ;  /* 0x000000ff000b7202 */ /* 0x000fe40000000f00 */
[----:B------:R-:W-:Y:S02]  /*0560*/  MOV R10, RZ ;  /* 0x000000ff000a7202 */ /* 0x000fe40000000f00 */
[----:B------:R-:W-:Y:S02]  /*0570*/  MOV R15, RZ ;  /* 0x000000ff000f7202 */ /* 0x000fe40000000f00 */
.L_x_40:
[----:B------:R-:W-:Y:S06]  /*0580*/  BAR.SYNC.DEFER_BLOCKING 0x0 ;  /* 0x0000000000007b1d */ /* 0x000fec0000010000 */
[----:B------:R-:W-:Y:S01]  /*0590*/  BSSY B0, `(.L_x_35) ;  /* 0x0000014000007945 */ /* 0x000fe20003800000 */
[----:B------:R-:W-:Y:S05]  /*05a0*/  @!P2 BRA `(.L_x_36) ;  /* 0x000001200000a947 */ /* 0x000fea0003800000 */
[----:B------:R-:W-:Y:S01]  /*05b0*/  @!P3 MOV R29, 0x4 ;  /* 0x00000004001db802 */ /* 0x000fe20000000f00 */
[C---:B------:R-:W-:Y:S01]  /*05c0*/  @!P3 IMAD R28, R9.reuse, 0x1880, R4 ;  /* 0x00001880091cb824 */ /* 0x040fe200078e0204 */
[----:B------:R-:W-:Y:S01]  /*05d0*/  @!P4 MOV R27, 0x4 ;  /* 0x00000004001bc802 */ /* 0x000fe20000000f00 */
[C---:B------:R-:W-:Y:S01]  /*05e0*/  @!P4 IMAD R26, R9.reuse, 0x1880, R6 ;  /* 0x00001880091ac824 */ /* 0x040fe200078e0206 */
[----:B------:R-:W-:Y:S01]  /*05f0*/  @!P1 MOV R25, 0x4 ;  /* 0x0000000400199802 */ /* 0x000fe20000000f00 */
[----:B------:R-:W-:Y:S01]  /*0600*/  @!P1 IMAD R24, R9, 0x1880, R7 ;  /* 0x0000188009189824 */ /* 0x000fe200078e0207 */
[----:B------:R-:W-:Y:S01]  /*0610*/  MOV R14, RZ ;  /* 0x000000ff000e7202 */ /* 0x000fe20000000f00 */
[----:B------:R-:W-:Y:S01]  /*0620*/  @!P3 IMAD.WIDE R28, R28, R29, c[0x0][0x168] ;  /* 0x00005a001c1cb625 */ /* 0x000fe200078e021d */
[----:B------:R-:W-:-:S02]  /*0630*/  MOV R12, RZ ;  /* 0x000000ff000c7202 */ /* 0x000fc40000000f00 */
[----:B------:R-:W-:Y:S01]  /*0640*/  MOV R18, RZ ;  /* 0x000000ff00127202 */ /* 0x000fe20000000f00 */
[----:B------:R-:W-:Y:S01]  /*0650*/  @!P4 IMAD.WIDE R26, R26, R27, c[0x0][0x168] ;  /* 0x00005a001a1ac625 */ /* 0x000fe200078e021b */
[----:B------:R-:W2:Y:S03]  /*0660*/  @!P3 LDG.E.CONSTANT R14, [R28.64] ;  /* 0x000000041c0eb981 */ /* 0x000ea6000c1e9900 */
[----:B------:R-:W-:Y:S01]  /*0670*/  @!P1 IMAD.WIDE R24, R24, R25, c[0x0][0x168] ;  /* 0x00005a0018189625 */ /* 0x000fe200078e0219 */
[----:B------:R-:W3:Y:S04]  /*0680*/  @!P4 LDG.E.CONSTANT R12, [R26.64] ;  /* 0x000000041a0cc981 */ /* 0x000ee8000c1e9900 */
[----:B------:R-:W4:Y:S04]  /*0690*/  @!P1 LDG.E.CONSTANT R18, [R24.64] ;  /* 0x0000000418129981 */ /* 0x000f28000c1e9900 */
[----:B--2---:R0:W-:Y:S04]  /*06a0*/  STS [R5.X4], R14 ;  /* 0x0000000e05007388 */ /* 0x0041e80000004800 */
[----:B---3--:R0:W-:Y:S04]  /*06b0*/  STS [R5.X4+0x4], R12 ;  /* 0x0000040c05007388 */ /* 0x0081e80000004800 */
[----:B----4-:R0:W-:Y:S02]  /*06c0*/  STS [R5.X4+0x8], R18 ;  /* 0x0000081205007388 */ /* 0x0101e40000004800 */
.L_x_36:
[----:B------:R-:W-:Y:S05]  /*06d0*/  BSYNC B0 ;  /* 0x0000000000007941 */ /* 0x000fea0003800000 */
.L_x_35:
[----:B------:R-:W-:Y:S01]  /*06e0*/  BSSY B0, `(.L_x_37) ;  /* 0x0000011000007945 */ /* 0x000fe20003800000 */
[----:B------:R-:W-:Y:S05]  /*06f0*/  @!P0 BRA `(.L_x_38) ;  /* 0x000000f000008947 */ /* 0x000fea0003800000 */
[----:B------:R-:W-:Y:S01]  /*0700*/  IMAD R30, R9, 0x3, R2 ;  /* 0x00000003091e7824 */ /* 0x000fe200078e0202 */
[----:B------:R-:W-:-:S03]  /*0710*/  MOV R31, 0x4 ;  /* 0x00000004001f7802 */ /* 0x000fc60000000f00 */
[----:B------:R-:W-:-:S04]  /*0720*/  IMAD R30, R30, 0x6, RZ ;  /* 0x000000061e1e7824 */ /* 0x000fc800078e02ff */
[----:B------:R-:W-:-:S05]  /*0730*/  IMAD.WIDE R30, R30, R31, c[0x0][0x170] ;  /* 0x00005c001e1e7625 */ /* 0x000fca00078e021f */
[----:B------:R-:W2:Y:S04]  /*0740*/  LDG.E.CONSTANT R24, [R30.64] ;  /* 0x000000041e187981 */ /* 0x000ea8000c1e9900 */
[----:B------:R-:W2:Y:S04]  /*0750*/  LDG.E.CONSTANT R25, [R30.64+0x4] ;  /* 0x000004041e197981 */ /* 0x000ea8000c1e9900 */
[----:B------:R-:W3:Y:S04]  /*0760*/  LDG.E.CONSTANT R26, [R30.64+0x8] ;  /* 0x000008041e1a7981 */ /* 0x000ee8000c1e9900 */
[----:B------:R-:W3:Y:S04]  /*0770*/  LDG.E.CONSTANT R27, [R30.64+0xc] ;  /* 0x00000c041e1b7981 */ /* 0x000ee8000c1e9900 */
[----:B------:R-:W4:Y:S04]  /*0780*/  LDG.E.CONSTANT R28, [R30.64+0x10] ;  /* 0x000010041e1c7981 */ /* 0x000f28000c1e9900 */
[----:B------:R-:W4:Y:S01]  /*0790*/  LDG.E.CONSTANT R29, [R30.64+0x14] ;  /* 0x000014041e1d7981 */ /* 0x000f22000c1e9900 */
[----:B0-----:R-:W-:-:S04]  /*07a0*/  IMAD R12, R3, 0xc, R0 ;  /* 0x0000000c030c7824 */ /* 0x001fc800078e0200 */
[----:B------:R-:W-:-:S05]  /*07b0*/  IMAD R12, R12, 0x6, RZ ;  /* 0x000000060c0c7824 */ /* 0x000fca00078e02ff */
[----:B--2---:R0:W-:Y:S04]  /*07c0*/  STS.64 [R12.X4+0x8e8], R24 ;  /* 0x0008e8180c007388 */ /* 0x0041e80000004a00 */
[----:B---3--:R0:W-:Y:S04]  /*07d0*/  STS.64 [R12.X4+0x8f0], R26 ;  /* 0x0008f01a0c007388 */ /* 0x0081e80000004a00 */
[----:B----4-:R0:W-:Y:S02]  /*07e0*/  STS.64 [R12.X4+0x8f8], R28 ;  /* 0x0008f81c0c007388 */ /* 0x0101e40000004a00 */
.L_x_38:
[----:B------:R-:W-:Y:S05]  /*07f0*/  BSYNC B0 ;  /* 0x0000000000007941 */ /* 0x000fea0003800000 */
.L_x_37:
[----:B------:R-:W-:Y:S01]  /*0800*/  BAR.SYNC.DEFER_BLOCKING 0x0 ;  /* 0x0000000000007b1d */ /* 0x000fe20000010000 */
[----:B------:R-:W-:-:S04]  /*0810*/  IADD3 R9, R9, 0x1, RZ ;  /* 0x0000000109097810 */ /* 0x000fc80007ffe0ff */
[----:B------:R-:W-:Y:S01]  /*0820*/  ISETP.NE.AND P5, PT, R9, 0x40, PT ;  /* 0x000000400900780c */ /* 0x000fe20003fa5270 */
[----:B0-----:R-:W-:Y:S04]  /*0830*/  LDS.64 R28, [R8] ;  /* 0x00000000081c7984 */ /* 0x001fe80000000a00 */
[----:B------:R-:W0:Y:S04]  /*0840*/  LDS.64 R30, [R0.X8] ;  /* 0x00000000001e7984 */ /* 0x000e280000008a00 */
[----:B------:R-:W1:Y:S04]  /*0850*/  LDS.64 R24, [R0.X8+0x238] ;  /* 0x0002380000187984 */ /* 0x000e680000008a00 */
[----:B------:R-:W2:Y:S04]  /*0860*/  LDS.64 R32, [R0.X8+0x70] ;  /* 0x0000700000207984 */ /* 0x000ea80000008a00 */
[----:B------:R-:W3:Y:S04]  /*0870*/  LDS.64 R26, [R0.X8+0x1c8] ;  /* 0x0001c800001a7984 */ /* 0x000ee80000008a00 */
[----:B------:R-:W4:Y:S04]  /*0880*/  LDS.64 R42, [R8+0x48] ;  /* 0x00004800082a7984 */ /* 0x000f280000000a00 */
[----:B------:R-:W5:Y:S04]  /*0890*/  LDS.64 R36, [R8+0x90] ;  /* 0x0000900008247984 */ /* 0x000f680000000a00 */
[----:B------:R-:W5:Y:S04]  /*08a0*/  LDS.64 R34, [R8+0xd8] ;  /* 0x0000d80008227984 */ /* 0x000f680000000a00 */
[----:B------:R-:W-:Y:S01]  /*08b0*/  LDS R50, [R0.X8+0xe4] ;  /* 0x0000e40000327984 */ /* 0x000fe20000008800 */
[----:B0-----:R-:W-:-:S03]  /*08c0*/  FFMA R12, R28, R30, R19 ;  /* 0x0000001e1c0c7223 */ /* 0x001fc60000000013 */
[----:B------:R-:W-:Y:S01]  /*08d0*/  LDS.64 R18, [R8+0x8] ;  /* 0x0000080008127984 */ /* 0x000fe20000000a00 */
[C---:B-1----:R-:W-:Y:S01]  /*08e0*/  FFMA R40, R28.reuse, R24, R39 ;  /* 0x000000181c287223 */ /* 0x042fe20000000027 */
[C---:B------:R-:W-:Y:S01]  /*08f0*/  FFMA R39, R29.reuse, R31, R12 ;  /* 0x0000001f1d277223 */ /* 0x040fe2000000000c */
[C---:B--2---:R-:W-:Y:S02]  /*0900*/  FFMA R38, R28.reuse, R32, R23 ;  /* 0x000000201c267223 */ /* 0x044fe40000000017 */
[C---:B------:R-:W-:Y:S01]  /*0910*/  FFMA R40, R29.reuse, R25, R40 ;  /* 0x000000191d287223 */ /* 0x040fe20000000028 */
[----:B------:R-:W0:Y:S01]  /*0920*/  LDS R23, [R0.X8+0x240] ;  /* 0x0002400000177984 */ /* 0x000e220000008800 */
[----:B---3--:R-:W-:Y:S01]  /*0930*/  FFMA R22, R28, R26, R21 ;  /* 0x0000001a1c167223 */ /* 0x008fe20000000015 */
[----:B------:R-:W-:Y:S02]  /*0940*/  FFMA R38, R29, R33, R38 ;  /* 0x000000211d267223 */ /* 0x000fe40000000026 */
[----:B------:R-:W1:Y:S01]  /*0950*/  LDS R21, [R0.X8+0x1d0] ;  /* 0x0001d00000157984 */ /* 0x000e620000008800 */
[-C--:B----4-:R-:W-:Y:S01]  /*0960*/  FFMA R12, R30, R42.reuse, R41 ;  /* 0x0000002a1e0c7223 */ /* 0x090fe20000000029 */
[-C--:B------:R-:W-:Y:S01]  /*0970*/  FFMA R46, R32, R42.reuse, R47 ;  /* 0x0000002a202e7223 */ /* 0x080fe2000000002f */
[-C--:B------:R-:W-:Y:S01]  /*0980*/  FFMA R44, R26, R42.reuse, R45 ;  /* 0x0000002a1a2c7223 */ /* 0x080fe2000000002d */
[----:B------:R-:W-:Y:S01]  /*0990*/  FFMA R48, R24, R42, R53 ;  /* 0x0000002a18307223 */ /* 0x000fe20000000035 */
[-C--:B-----5:R-:W-:Y:S01]  /*09a0*/  FFMA R14, R30, R36.reuse, R13 ;  /* 0x000000241e0e7223 */ /* 0x0a0fe2000000000d */
[-C--:B------:R-:W-:Y:S01]  /*09b0*/  FFMA R52, R32, R36.reuse, R15 ;  /* 0x0000002420347223 */ /* 0x080fe2000000000f */
[-C--:B------:R-:W-:Y:S01]  /*09c0*/  FFMA R20, R26, R36.reuse, R11 ;  /* 0x000000241a147223 */ /* 0x080fe2000000000b */
[-C--:B------:R-:W-:Y:S01]  /*09d0*/  FFMA R42, R31, R43.reuse, R12 ;  /* 0x0000002b1f2a7223 */ /* 0x080fe2000000000c */
[-C--:B------:R-:W-:Y:S01]  /*09e0*/  FFMA R46, R33, R43.reuse, R46 ;  /* 0x0000002b212e7223 */ /* 0x080fe2000000002e */
[-C--:B------:R-:W-:Y:S01]  /*09f0*/  FFMA R44, R27, R43.reuse, R44 ;  /* 0x0000002b1b2c7223 */ /* 0x080fe2000000002c */
[----:B------:R-:W-:Y:S01]  /*0a00*/  FFMA R48, R25, R43, R48 ;  /* 0x0000002b19307223 */ /* 0x000fe20000000030 */
[----:B------:R-:W-:Y:S01]  /*0a10*/  FFMA R36, R24, R36, R17 ;  /* 0x0000002418247223 */ /* 0x000fe20000000011 */
[----:B------:R-:W-:Y:S01]  /*0a20*/  FFMA R22, R29, R27, R22 ;  /* 0x0000001b1d167223 */ /* 0x000fe20000000016 */
[----:B------:R-:W2:Y:S01]  /*0a30*/  LDS R43, [R0.X8+0x78] ;  /* 0x00007800002b7984 */ /* 0x000ea20000008800 */
[-C--:B------:R-:W-:Y:S01]  /*0a40*/  FFMA R17, R31, R37.reuse, R14 ;  /* 0x000000251f117223 */ /* 0x080fe2000000000e */
[-C--:B------:R-:W-:Y:S01]  /*0a50*/  FFMA R52, R33, R37.reuse, R52 ;  /* 0x0000002521347223 */ /* 0x080fe20000000034 */
[-C--:B------:R-:W-:Y:S01]  /*0a60*/  FFMA R11, R27, R37.reuse, R20 ;  /* 0x000000251b0b7223 */ /* 0x080fe20000000014 */
[----:B------:R-:W3:Y:S01]  /*0a70*/  LDS R41, [R0.X8+0x8] ;  /* 0x0000080000297984 */ /* 0x000ee20000008800 */
[-C--:B------:R-:W-:Y:S01]  /*0a80*/  FFMA R49, R30, R34.reuse, R49 ;  /* 0x000000221e317223 */ /* 0x080fe20000000031 */
[----:B------:R-:W-:Y:S01]  /*0a90*/  FFMA R37, R25, R37, R36 ;  /* 0x0000002519257223 */ /* 0x000fe20000000024 */
[-C--:B------:R-:W-:Y:S01]  /*0aa0*/  FFMA R32, R32, R34.reuse, R51 ;  /* 0x0000002220207223 */ /* 0x080fe20000000033 */
[----:B------:R-:W4:Y:S01]  /*0ab0*/  LDS.64 R28, [R8+0x50] ;  /* 0x00005000081c7984 */ /* 0x000f220000000a00 */
[-C--:B------:R-:W-:Y:S01]  /*0ac0*/  FFMA R45, R26, R34.reuse, R10 ;  /* 0x000000221a2d7223 */ /* 0x080fe2000000000a */
[----:B------:R-:W-:Y:S01]  /*0ad0*/  FFMA R34, R24, R34, R16 ;  /* 0x0000002218227223 */ /* 0x000fe20000000010 */
[-C--:B------:R-:W-:Y:S01]  /*0ae0*/  FFMA R10, R31, R35.reuse, R49 ;  /* 0x000000231f0a7223 */ /* 0x080fe20000000031 */
[----:B------:R-:W5:Y:S01]  /*0af0*/  LDS.64 R14, [R8+0xe0] ;  /* 0x0000e000080e7984 */ /* 0x000f620000000a00 */
[-C--:B------:R-:W-:Y:S01]  /*0b00*/  FFMA R32, R33, R35.reuse, R32 ;  /* 0x0000002321207223 */ /* 0x080fe20000000020 */
[-C--:B------:R-:W-:Y:S01]  /*0b10*/  FFMA R16, R27, R35.reuse, R45 ;  /* 0x000000231b107223 */ /* 0x080fe2000000002d */
[----:B------:R-:W-:Y:S01]  /*0b20*/  FFMA R34, R25, R35, R34 ;  /* 0x0000002319227223 */ /* 0x000fe20000000022 */
[----:B------:R-:W5:Y:S04]  /*0b30*/  LDS.64 R12, [R8+0x98] ;  /* 0x00009800080c7984 */ /* 0x000f680000000a00 */
[----:B------:R-:W5:Y:S01]  /*0b40*/  LDS R30, [R0.X8+0x2ac] ;  /* 0x0002ac00001e7984 */ /* 0x000f620000008800 */
[----:B0-----:R-:W-:-:S03]  /*0b50*/  FFMA R31, R18, R23, R40 ;  /* 0x00000017121f7223 */ /* 0x001fc60000000028 */
[----:B------:R-:W0:Y:S01]  /*0b60*/  LDS R36, [R0.X8+0x154] ;  /* 0x0001540000247984 */ /* 0x000e220000008800 */
[----:B-1----:R-:W-:-:S03]  /*0b70*/  FFMA R47, R18, R21, R22 ;  /* 0x00000015122f7223 */ /* 0x002fc60000000016 */
[----:B------:R-:W1:Y:S01]  /*0b80*/  LDS R20, [R0.X8+0x31c] ;  /* 0x00031c0000147984 */ /* 0x000e620000008800 */
[C---:B--2---:R-:W-:Y:S01]  /*0b90*/  FFMA R33, R18.reuse, R43, R38 ;  /* 0x0000002b12217223 */ /* 0x044fe20000000026 */
[----:B---3--:R-:W-:Y:S01]  /*0ba0*/  FFMA R35, R18, R41, R39 ;  /* 0x0000002912237223 */ /* 0x008fe20000000027 */
        /* <DEDUP_REMOVED lines=12> */
[----:B------:R-:W-:Y:S01]  /*0c70*/  FFMA R17, R30, R15, R16 ;  /* 0x0000000f1e117223 */ /* 0x000fe20000000010 */
        /* <DEDUP_REMOVED lines=9> */
[----:B------:R-:W-:Y:S01]  /*0d10*/  FFMA R51, R30, R13, R18 ;  /* 0x0000000d1e337223 */ /* 0x000fe20000000012 */
[C---:B-1----:R-:W-:Y:S01]  /*0d20*/  FFMA R16, R20.reuse, R19, R31 ;  /* 0x0000001314107223 */ /* 0x042fe2000000001f */
[----:B------:R-:W-:Y:S01]  /*0d30*/  LDS.64 R10, [R0.X8+0xe8] ;  /* 0x0000e800000a7984 */ /* 0x000fe20000008a00 */
[----:B------:R-:W-:Y:S01]  /*0d40*/  FFMA R29, R20, R29, R39 ;  /* 0x0000001d141d7223 */ /* 0x000fe20000000027 */
[-C--:B------:R-:W-:Y:S01]  /*0d50*/  FFMA R12, R50, R13.reuse, R40 ;  /* 0x0000000d320c7223 */ /* 0x080fe20000000028 */
[C---:B------:R-:W-:Y:S01]  /*0d60*/  FFMA R13, R20.reuse, R13, R28 ;  /* 0x0000000d140d7223 */ /* 0x040fe2000000001c */
[----:B------:R-:W-:Y:S01]  /*0d70*/  LDS.64 R30, [R0.X8+0x158] ;  /* 0x00015800001e7984 */ /* 0x000fe20000008a00 */
[----:B------:R-:W-:-:S03]  /*0d80*/  FFMA R45, R20, R15, R44 ;  /* 0x0000000f142d7223 */ /* 0x000fc6000000002c */
[----:B------:R-:W-:Y:S04]  /*0d90*/  LDS.64 R32, [R0.X8+0x2b0] ;  /* 0x0002b00000207984 */ /* 0x000fe80000008a00 */
[----:B------:R-:W-:Y:S04]  /*0da0*/  LDS.64 R34, [R0.X8+0x320] ;  /* 0x0003200000227984 */ /* 0x000fe80000008a00 */
[----:B------:R-:W0:Y:S04]  /*0db0*/  LDS.64 R36, [R8+0x58] ;  /* 0x0000580008247984 */ /* 0x000e280000000a00 */
[----:B------:R-:W1:Y:S04]  /*0dc0*/  LDS.64 R38, [R8+0xa0] ;  /* 0x0000a00008267984 */ /* 0x000e680000000a00 */
[----:B------:R-:W2:Y:S04]  /*0dd0*/  LDS.64 R18, [R8+0x10] ;  /* 0x0000100008127984 */ /* 0x000ea80000000a00 */
[----:B------:R-:W3:Y:S01]  /*0de0*/  LDS.64 R40, [R8+0xe8] ;  /* 0x0000e80008287984 */ /* 0x000ee20000000a00 */
[-C--:B0-----:R-:W-:Y:S01]  /*0df0*/  FFMA R20, R10, R36.reuse, R14 ;  /* 0x000000240a147223 */ /* 0x081fe2000000000e */
[-C--:B------:R-:W-:Y:S01]  /*0e00*/  FFMA R22, R30, R36.reuse, R22 ;  /* 0x000000241e167223 */ /* 0x080fe20000000016 */
[-C--:B------:R-:W-:Y:S01]  /*0e10*/  FFMA R42, R32, R36.reuse, R42 ;  /* 0x00000024202a7223 */ /* 0x080fe2000000002a */
[----:B------:R-:W-:Y:S01]  /*0e20*/  FFMA R52, R34, R36, R29 ;  /* 0x0000002422347223 */ /* 0x000fe2000000001d */
[-C--:B-1----:R-:W-:Y:S01]  /*0e30*/  FFMA R36, R10, R38.reuse, R12 ;  /* 0x000000260a247223 */ /* 0x082fe2000000000c */
[-C--:B------:R-:W-:Y:S01]  /*0e40*/  FFMA R44, R30, R38.reuse, R53 ;  /* 0x000000261e2c7223 */ /* 0x080fe20000000035 */
[-C--:B------:R-:W-:Y:S01]  /*0e50*/  FFMA R50, R32, R38.reuse, R51 ;  /* 0x0000002620327223 */ /* 0x080fe20000000033 */
[----:B------:R-:W-:Y:S01]  /*0e60*/  FFMA R38, R34, R38, R13 ;  /* 0x0000002622267223 */ /* 0x000fe2000000000d */
[----:B------:R-:W0:Y:S01]  /*0e70*/  LDS.64 R28, [R8+0x18] ;  /* 0x00001800081c7984 */ /* 0x000e220000000a00 */
[C---:B--2---:R-:W-:Y:S01]  /*0e80*/  FFMA R46, R18.reuse, R10, R46 ;  /* 0x0000000a122e7223 */ /* 0x044fe2000000002e */
[C---:B------:R-:W-:Y:S01]  /*0e90*/  FFMA R48, R18.reuse, R30, R48 ;  /* 0x0000001e12307223 */ /* 0x040fe20000000030 */
[C---:B------:R-:W-:Y:S01]  /*0ea0*/  FFMA R47, R18.reuse, R32, R47 ;  /* 0x00000020122f7223 */ /* 0x040fe2000000002f */
[----:B------:R-:W1:Y:S01]  /*0eb0*/  LDS.64 R12, [R0.X8+0x390] ;  /* 0x00039000000c7984 */ /* 0x000e620000008a00 */
[----:B------:R-:W-:Y:S01]  /*0ec0*/  FFMA R18, R18, R34, R16 ;  /* 0x0000002212127223 */ /* 0x000fe20000000010 */
[-C--:B---3--:R-:W-:Y:S01]  /*0ed0*/  FFMA R32, R32, R40.reuse, R17 ;  /* 0x0000002820207223 */ /* 0x088fe20000000011 */
[-C--:B------:R-:W-:Y:S01]  /*0ee0*/  FFMA R30, R30, R40.reuse, R43 ;  /* 0x000000281e1e7223 */ /* 0x080fe2000000002b */
[----:B------:R-:W2:Y:S01]  /*0ef0*/  LDS.64 R14, [R0.X8+0x400] ;  /* 0x00040000000e7984 */ /* 0x000ea20000008a00 */
[-C--:B------:R-:W-:Y:S01]  /*0f00*/  FFMA R10, R10, R40.reuse, R49 ;  /* 0x000000280a0a7223 */ /* 0x080fe20000000031 */
[----:B------:R-:W-:Y:S01]  /*0f10*/  FFMA R34, R34, R40, R45 ;  /* 0x0000002822227223 */ /* 0x000fe2000000002d */
[C---:B------:R-:W-:Y:S01]  /*0f20*/  FFMA R43, R19.reuse, R11, R46 ;  /* 0x0000000b132b7223 */ /* 0x040fe2000000002e */
[----:B------:R-:W3:Y:S01]  /*0f30*/  LDS.64 R16, [R8+0x60] ;  /* 0x0000600008107984 */ /* 0x000ee20000000a00 */
[C---:B------:R-:W-:Y:S01]  /*0f40*/  FFMA R45, R19.reuse, R31, R48 ;  /* 0x0000001f132d7223 */ /* 0x040fe20000000030 */
[C---:B------:R-:W-:Y:S01]  /*0f50*/  FFMA R47, R19.reuse, R33, R47 ;  /* 0x00000021132f7223 */ /* 0x040fe2000000002f */
[----:B------:R-:W-:Y:S01]  /*0f60*/  FFMA R40, R19, R35, R18 ;  /* 0x0000002313287223 */ /* 0x000fe20000000012 */
[-C--:B------:R-:W-:Y:S01]  /*0f70*/  FFMA R51, R11, R37.reuse, R20 ;  /* 0x000000250b337223 */ /* 0x080fe20000000014 */
[----:B------:R-:W4:Y:S01]  /*0f80*/  LDS.64 R18, [R8+0xa8] ;  /* 0x0000a80008127984 */ /* 0x000f220000000a00 */
[C---:B------:R-:W-:Y:S01]  /*0f90*/  FFMA R49, R31.reuse, R37, R22 ;  /* 0x000000251f317223 */ /* 0x040fe20000000016 */
[C---:B------:R-:W-:Y:S01]  /*0fa0*/  FFMA R44, R31.reuse, R39, R44 ;  /* 0x000000271f2c7223 */ /* 0x040fe2000000002c */
[----:B------:R-:W-:Y:S01]  /*0fb0*/  FFMA R20, R31, R41, R30 ;  /* 0x000000291f147223 */ /* 0x000fe2000000001e */
[-C--:B------:R-:W-:Y:S01]  /*0fc0*/  FFMA R53, R33, R37.reuse, R42 ;  /* 0x0000002521357223 */ /* 0x080fe2000000002a */
[----:B------:R-:W5:Y:S01]  /*0fd0*/  LDS.64 R30, [R8+0xf0] ;  /* 0x0000f000081e7984 */ /* 0x000f620000000a00 */
[----:B------:R-:W-:Y:S01]  /*0fe0*/  FFMA R52, R35, R37, R52 ;  /* 0x0000002523347223 */ /* 0x000fe20000000034 */
[----:B------:R-:W-:Y:S01]  /*0ff0*/  FFMA R37, R11, R39, R36 ;  /* 0x000000270b257223 */ /* 0x000fe20000000024 */
[----:B------:R-:W-:Y:S01]  /*1000*/  FFMA R36, R35, R41, R34 ;  /* 0x0000002923247223 */ /* 0x000fe20000000022 */
[-C--:B------:R-:W-:Y:S01]  /*1010*/  FFMA R50, R33, R39.reuse, R50 ;  /* 0x0000002721327223 */ /* 0x080fe20000000032 */
[----:B------:R-:W-:Y:S01]  /*1020*/  FFMA R38, R35, R39, R38 ;  /* 0x0000002723267223 */ /* 0x000fe20000000026 */
[-C--:B------:R-:W-:Y:S01]  /*1030*/  FFMA R22, R33, R41.reuse, R32 ;  /* 0x0000002921167223 */ /* 0x080fe20000000020 */
[----:B------:R-:W-:-:S02]  /*1040*/  FFMA R39, R11, R41, R10 ;  /* 0x000000290b277223 */ /* 0x000fc4000000000a */
[----:B------:R-:W-:Y:S04]  /*1050*/  LDS.64 R10, [R8+0x20] ;  /* 0x00002000080a7984 */ /* 0x000fe80000000a00 */
[----:B------:R-:W5:Y:S01]  /*1060*/  LDS R41, [R0.X8+0x408] ;  /* 0x0004080000297984 */ /* 0x000f620000008800 */
[-C--:B0-----:R-:W-:Y:S01]  /*1070*/  FFMA R34, R24, R28.reuse, R45 ;  /* 0x0000001c18227223 */ /* 0x081fe2000000002d */
[----:B------:R-:W-:Y:S02]  /*1080*/  FFMA R32, R26, R28, R43 ;  /* 0x0000001c1a207223 */ /* 0x000fe4000000002b */
[----:B------:R-:W0:Y:S01]  /*1090*/  LDS R43, [R0.X8+0x398] ;  /* 0x00039800002b7984 */ /* 0x000e220000008800 */
[C---:B-1----:R-:W-:Y:S01]  /*10a0*/  FFMA R42, R28.reuse, R12, R47 ;  /* 0x0000000c1c2a7223 */ /* 0x042fe2000000002f */
[----:B--2---:R-:W-:-:S03]  /*10b0*/  FFMA R46, R28, R14, R40 ;  /* 0x0000000e1c2e7223 */ /* 0x004fc60000000028 */
[----:B------:R-:W-:Y:S01]  /*10c0*/  FFMA R45, R29, R13, R42 ;  /* 0x0000000d1d2d7223 */ /* 0x000fe2000000002a */
[-C--:B------:R-:W-:Y:S01]  /*10d0*/  FFMA R40, R25, R29.reuse, R34 ;  /* 0x0000001d19287223 */ /* 0x080fe20000000022 */
[----:B------:R-:W-:Y:S01]  /*10e0*/  FFMA R28, R27, R29, R32 ;  /* 0x0000001d1b1c7223 */ /* 0x000fe20000000020 */
[----:B------:R-:W-:Y:S01]  /*10f0*/  FFMA R42, R29, R15, R46 ;  /* 0x0000000f1d2a7223 */ /* 0x000fe2000000002e */
[-C--:B---3--:R-:W-:Y:S01]  /*1100*/  FFMA R46, R26, R16.reuse, R51 ;  /* 0x000000101a2e7223 */ /* 0x088fe20000000033 */
[-C--:B------:R-:W-:Y:S01]  /*1110*/  FFMA R48, R24, R16.reuse, R49 ;  /* 0x0000001018307223 */ /* 0x080fe20000000031 */
[-C--:B------:R-:W-:Y:S01]  /*1120*/  FFMA R53, R12, R16.reuse, R53 ;  /* 0x000000100c357223 */ /* 0x080fe20000000035 */
[----:B------:R-:W-:Y:S01]  /*1130*/  FFMA R16, R14, R16, R52 ;  /* 0x000000100e107223 */ /* 0x000fe20000000034 */
[-C--:B------:R-:W-:Y:S01]  /*1140*/  FFMA R52, R27, R17.reuse, R46 ;  /* 0x000000111b347223 */ /* 0x080fe2000000002e */
[----:B------:R-:W1:Y:S01]  /*1150*/  LDS.64 R34, [R8+0xb0] ;  /* 0x0000b00008227984 */ /* 0x000e620000000a00 */
[-C--:B------:R-:W-:Y:S01]  /*1160*/  FFMA R46, R25, R17.reuse, R48 ;  /* 0x00000011192e7223 */ /* 0x080fe20000000030 */
[-C--:B------:R-:W-:Y:S01]  /*1170*/  FFMA R48, R13, R17.reuse, R53 ;  /* 0x000000110d307223 */ /* 0x080fe20000000035 */
[----:B------:R-:W-:Y:S01]  /*1180*/  FFMA R29, R15, R17, R16 ;  /* 0x000000110f1d7223 */ /* 0x000fe20000000010 */
[----:B------:R-:W2:Y:S01]  /*1190*/  LDS.64 R32, [R8+0x68] ;  /* 0x0000680008207984 */ /* 0x000ea20000000a00 */
[C---:B----4-:R-:W-:Y:S01]  /*11a0*/  FFMA R47, R24.reuse, R18, R44 ;  /* 0x00000012182f7223 */ /* 0x050fe2000000002c */
[----:B-----5:R-:W-:Y:S01]  /*11b0*/  FFMA R24, R24, R30, R20 ;  /* 0x0000001e18187223 */ /* 0x020fe20000000014 */
[-C--:B------:R-:W-:Y:S01]  /*11c0*/  FFMA R37, R26, R18.reuse, R37 ;  /* 0x000000121a257223 */ /* 0x080fe20000000025 */
[----:B------:R-:W3:Y:S01]  /*11d0*/  LDS.64 R16, [R8+0xf8] ;  /* 0x0000f80008107984 */ /* 0x000ee20000000a00 */
[-C--:B------:R-:W-:Y:S01]  /*11e0*/  FFMA R50, R12, R18.reuse, R50 ;  /* 0x000000120c327223 */ /* 0x080fe20000000032 */
[----:B------:R-:W-:Y:S01]  /*11f0*/  FFMA R49, R14, R18, R38 ;  /* 0x000000120e317223 */ /* 0x000fe20000000026 */
[-C--:B------:R-:W-:Y:S01]  /*1200*/  FFMA R26, R26, R30.reuse, R39 ;  /* 0x0000001e1a1a7223 */ /* 0x080fe20000000027 */
[----:B------:R-:W4:Y:S01]  /*1210*/  LDS R20, [R0.X8+0x474] ;  /* 0x0004740000147984 */ /* 0x000f220000008800 */
[-C--:B------:R-:W-:Y:S01]  /*1220*/  FFMA R12, R12, R30.reuse, R22 ;  /* 0x0000001e0c0c7223 */ /* 0x080fe20000000016 */
[-C--:B------:R-:W-:Y:S01]  /*1230*/  FFMA R44, R27, R19.reuse, R37 ;  /* 0x000000131b2c7223 */ /* 0x080fe20000000025 */
[-C--:B------:R-:W-:Y:S01]  /*1240*/  FFMA R18, R25, R19.reuse, R47 ;  /* 0x0000001319127223 */ /* 0x080fe2000000002f */
[-C--:B------:R-:W-:Y:S01]  /*1250*/  FFMA R38, R13, R19.reuse, R50 ;  /* 0x000000130d267223 */ /* 0x080fe20000000032 */
[----:B------:R-:W-:Y:S01]  /*1260*/  FFMA R14, R14, R30, R36 ;  /* 0x0000001e0e0e7223 */ /* 0x000fe20000000024 */
[----:B------:R-:W-:Y:S01]  /*1270*/  FFMA R50, R15, R19, R49 ;  /* 0x000000130f327223 */ /* 0x000fe20000000031 */
[----:B------:R-:W-:Y:S01]  /*1280*/  FFMA R22, R27, R31, R26 ;  /* 0x0000001f1b167223 */ /* 0x000fe2000000001a */
[C---:B------:R-:W-:Y:S01]  /*1290*/  FFMA R37, R10.reuse, R41, R42 ;  /* 0x000000290a257223 */ /* 0x040fe2000000002a */
[-C--:B------:R-:W-:Y:S01]  /*12a0*/  FFMA R36, R25, R31.reuse, R24 ;  /* 0x0000001f19247223 */ /* 0x080fe20000000018 */
[----:B------:R-:W5:Y:S01]  /*12b0*/  LDS R42, [R0.X8+0x4e4] ;  /* 0x0004e400002a7984 */ /* 0x000f620000008800 */
[----:B------:R-:W-:Y:S01]  /*12c0*/  FFMA R26, R13, R31, R12 ;  /* 0x0000001f0d1a7223 */ /* 0x000fe2000000000c */
[-C--:B------:R-:W-:Y:S01]  /*12d0*/  FFMA R13, R21, R10.reuse, R28 ;  /* 0x0000000a150d7223 */ /* 0x080fe2000000001c */
[----:B------:R-:W-:Y:S01]  /*12e0*/  FFMA R40, R23, R10, R40 ;  /* 0x0000000a17287223 */ /* 0x000fe20000000028 */
[----:B0-----:R-:W-:Y:S01]  /*12f0*/  FFMA R45, R10, R43, R45 ;  /* 0x0000002b0a2d7223 */ /* 0x001fe2000000002d */
[----:B------:R-:W-:Y:S01]  /*1300*/  FFMA R27, R15, R31, R14 ;  /* 0x0000001f0f1b7223 */ /* 0x000fe2000000000e */
[----:B------:R-:W0:Y:S04]  /*1310*/  LDS R10, [R0.X8+0x6ac] ;  /* 0x0006ac00000a7984 */ /* 0x000e280000008800 */
[----:B------:R-:W0:Y:S04]  /*1320*/  LDS R12, [R0.X8+0x63c] ;  /* 0x00063c00000c7984 */ /* 0x000e280000008800 */
[----:B------:R-:W-:Y:S01]  /*1330*/  LDS.64 R24, [R8+0x28] ;  /* 0x0000280008187984 */ /* 0x000fe20000000a00 */
[-C--:B-1----:R-:W-:Y:S01]  /*1340*/  FFMA R39, R21, R34.reuse, R44 ;  /* 0x0000002215277223 */ /* 0x082fe2000000002c */
[-C--:B------:R-:W-:Y:S01]  /*1350*/  FFMA R44, R23, R34.reuse, R18 ;  /* 0x00000022172c7223 */ /* 0x080fe20000000012 */
[-C--:B------:R-:W-:Y:S01]  /*1360*/  FFMA R38, R43, R34.reuse, R38 ;  /* 0x000000222b267223 */ /* 0x080fe20000000026 */
[----:B------:R-:W-:Y:S01]  /*1370*/  FFMA R50, R41, R34, R50 ;  /* 0x0000002229327223 */ /* 0x000fe20000000032 */
[-C--:B--2---:R-:W-:Y:S01]  /*1380*/  FFMA R46, R23, R32.reuse, R46 ;  /* 0x00000020172e7223 */ /* 0x084fe2000000002e */
[----:B------:R-:W1:Y:S01]  /*1390*/  LDS.64 R14, [R0.X8+0x478] ;  /* 0x00047800000e7984 */ /* 0x000e620000008a00 */
[-C--:B------:R-:W-:Y:S01]  /*13a0*/  FFMA R48, R43, R32.reuse, R48 ;  /* 0x000000202b307223 */ /* 0x080fe20000000030 */
[C---:B------:R-:W-:Y:S01]  /*13b0*/  FFMA R52, R21.reuse, R32, R52 ;  /* 0x0000002015347223 */ /* 0x040fe20000000034 */
[-C--:B---3--:R-:W-:Y:S01]  /*13c0*/  FFMA R34, R21, R16.reuse, R22 ;  /* 0x0000001015227223 */ /* 0x088fe20000000016 */
[----:B------:R-:W2:Y:S01]  /*13d0*/  LDS.64 R18, [R0.X8+0x4e8] ;  /* 0x0004e80000127984 */ /* 0x000ea20000008a00 */
[-C--:B------:R-:W-:Y:S01]  /*13e0*/  FFMA R36, R23, R16.reuse, R36 ;  /* 0x0000001017247223 */ /* 0x080fe20000000024 */
[-C--:B------:R-:W-:Y:S01]  /*13f0*/  FFMA R43, R43, R16.reuse, R26 ;  /* 0x000000102b2b7223 */ /* 0x080fe2000000001a */
[C---:B------:R-:W-:Y:S01]  /*1400*/  FFMA R16, R41.reuse, R16, R27 ;  /* 0x0000001029107223 */ /* 0x040fe2000000001b */
[----:B------:R-:W3:Y:S01]  /*1410*/  LDS.64 R22, [R8+0x70] ;  /* 0x0000700008167984 */ /* 0x000ee20000000a00 */
[----:B------:R-:W-:Y:S01]  /*1420*/  FFMA R32, R41, R32, R29 ;  /* 0x0000002029207223 */ /* 0x000fe2000000001d */
[C---:B----4-:R-:W-:Y:S01]  /*1430*/  FFMA R13, R20.reuse, R11, R13 ;  /* 0x0000000b140d7223 */ /* 0x050fe2000000000d */
[C---:B------:R-:W-:Y:S01]  /*1440*/  FFMA R41, R20.reuse, R33, R52 ;  /* 0x0000002114297223 */ /* 0x040fe20000000034 */
[----:B------:R-:W4:Y:S01]  /*1450*/  LDS.64 R30, [R0.X8+0x640] ;  /* 0x00064000001e7984 */ /* 0x000f220000008a00 */
[C---:B------:R-:W-:Y:S01]  /*1460*/  FFMA R39, R20.reuse, R35, R39 ;  /* 0x0000002314277223 */ /* 0x040fe20000000027 */
[----:B------:R-:W-:-:S02]  /*1470*/  FFMA R47, R20, R17, R34 ;  /* 0x00000011142f7223 */ /* 0x000fc40000000022 */
[----:B------:R-:W4:Y:S01]  /*1480*/  LDS.64 R26, [R8+0xb8] ;  /* 0x0000b800081a7984 */ /* 0x000f220000000a00 */
[C---:B-----5:R-:W-:Y:S01]  /*1490*/  FFMA R40, R42.reuse, R11, R40 ;  /* 0x0000000b2a287223 */ /* 0x060fe20000000028 */
[C---:B------:R-:W-:Y:S01]  /*14a0*/  FFMA R46, R42.reuse, R33, R46 ;  /* 0x000000212a2e7223 */ /* 0x040fe2000000002e */
[C---:B------:R-:W-:Y:S01]  /*14b0*/  FFMA R49, R42.reuse, R35, R44 ;  /* 0x000000232a317223 */ /* 0x040fe2000000002c */
[----:B------:R-:W5:Y:S01]  /*14c0*/  LDS.64 R28, [R0.X8+0x6b0] ;  /* 0x0006b000001c7984 */ /* 0x000f620000008a00 */
[-C--:B------:R-:W-:Y:S01]  /*14d0*/  FFMA R53, R42, R17.reuse, R36 ;  /* 0x000000112a357223 */ /* 0x080fe20000000024 */
[C---:B0-----:R-:W-:Y:S02]  /*14e0*/  FFMA R51, R10.reuse, R17, R16 ;  /* 0x000000110a337223 */ /* 0x041fe40000000010 */
[----:B------:R-:W0:Y:S01]  /*14f0*/  LDS.64 R20, [R8+0x100] ;  /* 0x0001000008147984 */ /* 0x000e220000000a00 */
[-C--:B------:R-:W-:Y:S01]  /*1500*/  FFMA R32, R10, R33.reuse, R32 ;  /* 0x000000210a207223 */ /* 0x080fe20000000020 */
[C---:B------:R-:W-:Y:S01]  /*1510*/  FFMA R48, R12.reuse, R33, R48 ;  /* 0x000000210c307223 */ /* 0x040fe20000000030 */
[C---:B------:R-:W-:Y:S01]  /*1520*/  FFMA R45, R12.reuse, R11, R45 ;  /* 0x0000000b0c2d7223 */ /* 0x040fe2000000002d */
[----:B------:R-:W-:Y:S01]  /*1530*/  FFMA R33, R12, R35, R38 ;  /* 0x000000230c217223 */ /* 0x000fe20000000026 */
[C---:B------:R-:W-:Y:S01]  /*1540*/  FFMA R11, R10.reuse, R11, R37 ;  /* 0x0000000b0a0b7223 */ /* 0x040fe20000000025 */
[----:B------:R-:W-:Y:S01]  /*1550*/  FFMA R35, R10, R35, R50 ;  /* 0x000000230a237223 */ /* 0x000fe20000000032 */
[----:B------:R-:W-:Y:S01]  /*1560*/  FFMA R37, R12, R17, R43 ;  /* 0x000000110c257223 */ /* 0x000fe2000000002b */
[C---:B-1----:R-:W-:Y:S01]  /*1570*/  FFMA R16, R24.reuse, R14, R13 ;  /* 0x0000000e18107223 */ /* 0x042fe2000000000d */
[----:B--2---:R-:W-:-:S03]  /*1580*/  FFMA R40, R24, R18, R40 ;  /* 0x0000001218287223 */ /* 0x004fc60000000028 */
[C---:B------:R-:W-:Y:S01]  /*1590*/  FFMA R43, R25.reuse, R15, R16 ;  /* 0x0000000f192b7223 */ /* 0x040fe20000000010 */
[-C--:B---3--:R-:W-:Y:S01]  /*15a0*/  FFMA R46, R18, R22.reuse, R46 ;  /* 0x00000016122e7223 */ /* 0x088fe2000000002e */
[----:B------:R-:W-:Y:S01]  /*15b0*/  FFMA R13, R25, R19, R40 ;  /* 0x00000013190d7223 */ /* 0x000fe20000000028 */
[----:B------:R-:W-:Y:S01]  /*15c0*/  FFMA R42, R14, R22, R41 ;  /* 0x000000160e2a7223 */ /* 0x000fe20000000029 */
[----:B----4-:R-:W-:Y:S01]  /*15d0*/  FFMA R34, R24, R30, R45 ;  /* 0x0000001e18227223 */ /* 0x010fe2000000002d */
[----:B------:R-:W-:Y:S01]  /*15e0*/  FFMA R40, R30, R22, R48 ;  /* 0x000000161e287223 */ /* 0x000fe20000000030 */
[-C--:B------:R-:W-:Y:S01]  /*15f0*/  FFMA R41, R19, R23.reuse, R46 ;  /* 0x0000001713297223 */ /* 0x080fe2000000002e */
[-C--:B------:R-:W-:Y:S01]  /*1600*/  FFMA R42, R15, R23.reuse, R42 ;  /* 0x000000170f2a7223 */ /* 0x080fe2000000002a */
[-C--:B------:R-:W-:Y:S01]  /*1610*/  FFMA R16, R18, R26.reuse, R49 ;  /* 0x0000001a12107223 */ /* 0x080fe20000000031 */
[-C--:B------:R-:W-:Y:S01]  /*1620*/  FFMA R46, R14, R26.reuse, R39 ;  /* 0x0000001a0e2e7223 */ /* 0x080fe20000000027 */
[----:B------:R-:W-:Y:S01]  /*1630*/  FFMA R48, R30, R26, R33 ;  /* 0x0000001a1e307223 */ /* 0x000fe20000000021 */
[----:B------:R-:W-:Y:S01]  /*1640*/  FFMA R40, R31, R23, R40 ;  /* 0x000000171f287223 */ /* 0x000fe20000000028 */
[----:B-----5:R-:W-:Y:S01]  /*1650*/  FFMA R24, R24, R28, R11 ;  /* 0x0000001c18187223 */ /* 0x020fe2000000000b */
[C---:B------:R-:W-:Y:S01]  /*1660*/  FFMA R32, R28.reuse, R22, R32 ;  /* 0x000000161c207223 */ /* 0x040fe20000000020 */
[----:B------:R-:W-:Y:S01]  /*1670*/  FFMA R50, R28, R26, R35 ;  /* 0x0000001a1c327223 */ /* 0x000fe20000000023 */
[----:B------:R-:W-:Y:S01]  /*1680*/  FFMA R11, R25, R31, R34 ;  /* 0x0000001f190b7223 */ /* 0x000fe20000000022 */
[-C--:B0-----:R-:W-:Y:S01]  /*1690*/  FFMA R52, R18, R20.reuse, R53 ;  /* 0x0000001412347223 */ /* 0x081fe20000000035 */
[----:B------:R-:W-:Y:S01]  /*16a0*/  FFMA R44, R29, R23, R32 ;  /* 0x000000171d2c7223 */ /* 0x000fe20000000020 */
[-C--:B------:R-:W-:Y:S01]  /*16b0*/  FFMA R46, R15, R27.reuse, R46 ;  /* 0x0000001b0f2e7223 */ /* 0x080fe2000000002e */
[-C--:B------:R-:W-:Y:S01]  /*16c0*/  FFMA R49, R19, R27.reuse, R16 ;  /* 0x0000001b13317223 */ /* 0x080fe20000000010 */
[-C--:B------:R-:W-:Y:S01]  /*16d0*/  FFMA R48, R31, R27.reuse, R48 ;  /* 0x0000001b1f307223 */ /* 0x080fe20000000030 */
[----:B------:R-:W-:Y:S01]  /*16e0*/  FFMA R50, R29, R27, R50 ;  /* 0x0000001b1d327223 */ /* 0x000fe20000000032 */
[-C--:B------:R-:W-:Y:S01]  /*16f0*/  FFMA R18, R30, R20.reuse, R37 ;  /* 0x000000141e127223 */ /* 0x080fe20000000025 */
[----:B------:R-:W-:Y:S01]  /*1700*/  FFMA R45, R25, R29, R24 ;  /* 0x0000001d192d7223 */ /* 0x000fe20000000018 */
[----:B------:R-:W-:Y:S01]  /*1710*/  LDS.64 R22, [R8+0x30] ;  /* 0x0000300008167984 */ /* 0x000fe20000000a00 */
[-C--:B------:R-:W-:Y:S01]  /*1720*/  FFMA R14, R14, R20.reuse, R47 ;  /* 0x000000140e0e7223 */ /* 0x080fe2000000002f */
[-C--:B------:R-:W-:Y:S01]  /*1730*/  FFMA R47, R31, R21.reuse, R18 ;  /* 0x000000151f2f7223 */ /* 0x080fe20000000012 */
[----:B------:R-:W-:Y:S01]  /*1740*/  FFMA R20, R28, R20, R51 ;  /* 0x000000141c147223 */ /* 0x000fe20000000033 */
[----:B------:R-:W0:Y:S01]  /*1750*/  LDS.64 R16, [R0.X8+0x558] ;  /* 0x0005580000107984 */ /* 0x000e220000008a00 */
[-C--:B------:R-:W-:Y:S01]  /*1760*/  FFMA R15, R15, R21.reuse, R14 ;  /* 0x000000150f0f7223 */ /* 0x080fe2000000000e */
[-C--:B------:R-:W-:Y:S01]  /*1770*/  FFMA R19, R19, R21.reuse, R52 ;  /* 0x0000001513137223 */ /* 0x080fe20000000034 */
[----:B------:R-:W-:Y:S01]  /*1780*/  FFMA R21, R29, R21, R20 ;  /* 0x000000151d157223 */ /* 0x000fe20000000014 */
[----:B------:R-:W1:Y:S04]  /*1790*/  LDS.64 R26, [R0.X8+0x720] ;  /* 0x00072000001a7984 */ /* 0x000e680000008a00 */
[----:B------:R-:W2:Y:S04]  /*17a0*/  LDS.64 R34, [R8+0x78] ;  /* 0x0000780008227984 */ /* 0x000ea80000000a00 */
[----:B------:R-:W3:Y:S04]  /*17b0*/  LDS.64 R36, [R8+0xc0] ;  /* 0x0000c00008247984 */ /* 0x000ee80000000a00 */
[----:B------:R-:W4:Y:S04]  /*17c0*/  LDS.64 R24, [R0.X8+0x5c8] ;  /* 0x0005c80000187984 */ /* 0x000f280000008a00 */
[----:B------:R-:W5:Y:S04]  /*17d0*/  LDS.64 R32, [R0.X8+0x790] ;  /* 0x0007900000207984 */ /* 0x000f680000008a00 */
[----:B------:R-:W5:Y:S01]  /*17e0*/  LDS.64 R38, [R8+0x108] ;  /* 0x0001080008267984 */ /* 0x000f620000000a00 */
[----:B0-----:R-:W-:-:S03]  /*17f0*/  FFMA R52, R22, R16, R43 ;  /* 0x0000001016347223 */ /* 0x001fc6000000002b */
[----:B------:R-:W-:Y:S01]  /*1800*/  LDS R43, [R0.X8+0x728] ;  /* 0x00072800002b7984 */ /* 0x000fe20000008800 */
[----:B-1----:R-:W-:Y:S01]  /*1810*/  FFMA R11, R22, R26, R11 ;  /* 0x0000001a160b7223 */ /* 0x002fe2000000000b */
[----:B------:R-:W-:Y:S01]  /*1820*/  FFMA R51, R23, R17, R52 ;  /* 0x0000001117337223 */ /* 0x000fe20000000034 */
[-C--:B--2---:R-:W-:Y:S01]  /*1830*/  FFMA R42, R16, R34.reuse, R42 ;  /* 0x00000022102a7223 */ /* 0x084fe2000000002a */
[----:B------:R-:W-:Y:S01]  /*1840*/  FFMA R40, R26, R34, R40 ;  /* 0x000000221a287223 */ /* 0x000fe20000000028 */
[-C--:B---3--:R-:W-:Y:S01]  /*1850*/  FFMA R46, R16, R36.reuse, R46 ;  /* 0x00000024102e7223 */ /* 0x088fe2000000002e */
[----:B------:R-:W-:Y:S01]  /*1860*/  FFMA R48, R26, R36, R48 ;  /* 0x000000241a307223 */ /* 0x000fe20000000030 */
[-C--:B------:R-:W-:Y:S01]  /*1870*/  FFMA R42, R17, R35.reuse, R42 ;  /* 0x00000023112a7223 */ /* 0x080fe2000000002a */
[----:B------:R-:W-:Y:S01]  /*1880*/  FFMA R40, R27, R35, R40 ;  /* 0x000000231b287223 */ /* 0x000fe20000000028 */
[----:B----4-:R-:W-:Y:S01]  /*1890*/  FFMA R41, R24, R34, R41 ;  /* 0x0000002218297223 */ /* 0x010fe20000000029 */
[----:B------:R-:W-:Y:S01]  /*18a0*/  FFMA R13, R22, R24, R13 ;  /* 0x00000018160d7223 */ /* 0x000fe2000000000d */
[-C--:B------:R-:W-:Y:S01]  /*18b0*/  FFMA R46, R17, R37.reuse, R46 ;  /* 0x00000025112e7223 */ /* 0x080fe2000000002e */
[----:B------:R-:W-:Y:S01]  /*18c0*/  FFMA R48, R27, R37, R48 ;  /* 0x000000251b307223 */ /* 0x000fe20000000030 */
[----:B-----5:R-:W-:Y:S01]  /*18d0*/  FFMA R44, R32, R34, R44 ;  /* 0x00000022202c7223 */ /* 0x020fe2000000002c */
[----:B------:R-:W-:Y:S01]  /*18e0*/  FFMA R34, R24, R36, R49 ;  /* 0x0000002418227223 */ /* 0x000fe20000000031 */
[----:B------:R-:W-:Y:S01]  /*18f0*/  FFMA R22, R22, R32, R45 ;  /* 0x0000002016167223 */ /* 0x000fe2000000002d */
[----:B------:R-:W-:Y:S01]  /*1900*/  LDS R49, [R0.X8+0x560] ;  /* 0x0005600000317984 */ /* 0x000fe20000008800 */
[-C--:B------:R-:W-:Y:S01]  /*1910*/  FFMA R16, R16, R38.reuse, R15 ;  /* 0x0000002610107223 */ /* 0x080fe2000000000f */
[-C--:B------:R-:W-:Y:S01]  /*1920*/  FFMA R26, R26, R38.reuse, R47 ;  /* 0x000000261a1a7223 */ /* 0x080fe2000000002f */
[----:B------:R-:W-:Y:S01]  /*1930*/  FFMA R24, R24, R38, R19 ;  /* 0x0000002618187223 */ /* 0x000fe20000000013 */
[----:B------:R-:W0:Y:S01]  /*1940*/  LDS.64 R14, [R8+0x38] ;  /* 0x00003800080e7984 */ /* 0x000e220000000a00 */
[C---:B------:R-:W-:Y:S01]  /*1950*/  FFMA R50, R32.reuse, R36, R50 ;  /* 0x0000002420327223 */ /* 0x040fe20000000032 */
[----:B------:R-:W-:Y:S01]  /*1960*/  FFMA R32, R32, R38, R21 ;  /* 0x0000002620207223 */ /* 0x000fe20000000015 */
[C---:B------:R-:W-:Y:S01]  /*1970*/  FFMA R36, R23.reuse, R25, R13 ;  /* 0x0000001917247223 */ /* 0x040fe2000000000d */
[----:B------:R-:W1:Y:S01]  /*1980*/  LDS R47, [R0.X8+0x5d0] ;  /* 0x0005d000002f7984 */ /* 0x000e620000008800 */
[C---:B------:R-:W-:Y:S01]  /*1990*/  FFMA R38, R23.reuse, R27, R11 ;  /* 0x0000001b17267223 */ /* 0x040fe2000000000b */
[----:B------:R-:W-:Y:S01]  /*19a0*/  FFMA R52, R23, R33, R22 ;  /* 0x0000002117347223 */ /* 0x000fe20000000016 */
[-C--:B------:R-:W-:Y:S01]  /*19b0*/  FFMA R41, R25, R35.reuse, R41 ;  /* 0x0000002319297223 */ /* 0x080fe20000000029 */
[----:B------:R-:W2:Y:S01]  /*19c0*/  LDS.64 R18, [R8+0x80] ;  /* 0x0000800008127984 */ /* 0x000ea20000000a00 */
[----:B------:R-:W-:Y:S01]  /*19d0*/  FFMA R44, R33, R35, R44 ;  /* 0x00000023212c7223 */ /* 0x000fe2000000002c */
[-C--:B------:R-:W-:Y:S01]  /*19e0*/  FFMA R34, R25, R37.reuse, R34 ;  /* 0x0000002519227223 */ /* 0x080fe20000000022 */
[----:B------:R-:W-:Y:S01]  /*19f0*/  FFMA R50, R33, R37, R50 ;  /* 0x0000002521327223 */ /* 0x000fe20000000032 */
[----:B------:R-:W3:Y:S01]  /*1a00*/  LDS R45, [R0.X8+0x798] ;  /* 0x00079800002d7984 */ /* 0x000ee20000008800 */
[-C--:B------:R-:W-:Y:S01]  /*1a10*/  FFMA R16, R17, R39.reuse, R16 ;  /* 0x0000002711107223 */ /* 0x080fe20000000010 */
[-C--:B------:R-:W-:Y:S01]  /*1a20*/  FFMA R11, R25, R39.reuse, R24 ;  /* 0x00000027190b7223 */ /* 0x080fe20000000018 */
[-C--:B------:R-:W-:Y:S01]  /*1a30*/  FFMA R13, R27, R39.reuse, R26 ;  /* 0x000000271b0d7223 */ /* 0x080fe2000000001a */
[----:B------:R-:W4:Y:S01]  /*1a40*/  LDS.64 R20, [R8+0xc8] ;  /* 0x0000c80008147984 */ /* 0x000f220000000a00 */
[----:B------:R-:W-:-:S03]  /*1a50*/  FFMA R32, R33, R39, R32 ;  /* 0x0000002721207223 */ /* 0x000fc60000000020 */
[----:B------:R-:W5:Y:S04]  /*1a60*/  LDS.64 R22, [R8+0x110] ;  /* 0x0001100008167984 */ /* 0x000f680000000a00 */
[----:B------:R-:W-:Y:S04]  /*1a70*/  LDS.64 R24, [R0.X8+0x808] ;  /* 0x0008080000187984 */ /* 0x000fe80000008a00 */
[----:B------:R-:W-:Y:S01]  /*1a80*/  LDS.64 R26, [R0.X8+0x878] ;  /* 0x00087800001a7984 */ /* 0x000fe20000008a00 */
[C---:B0-----:R-:W-:Y:S01]  /*1a90*/  FFMA R51, R14.reuse, R49, R51 ;  /* 0x000000310e337223 */ /* 0x041fe20000000033 */
[C---:B-1----:R-:W-:Y:S01]  /*1aa0*/  FFMA R37, R14.reuse, R47, R36 ;  /* 0x0000002f0e257223 */ /* 0x042fe20000000024 */
[----:B------:R-:W-:-:S02]  /*1ab0*/  FFMA R36, R14, R43, R38 ;  /* 0x0000002b0e247223 */ /* 0x000fc40000000026 */
[----:B------:R-:W-:Y:S01]  /*1ac0*/  FFMA R51, R12, R15, R51 ;  /* 0x0000000f0c337223 */ /* 0x000fe20000000033 */
[----:B------:R-:W0:Y:S01]  /*1ad0*/  LDS.64 R38, [R8+0x40] ;  /* 0x0000400008267984 */ /* 0x000e220000000a00 */
[-C--:B--2---:R-:W-:Y:S01]  /*1ae0*/  FFMA R33, R49, R18.reuse, R42 ;  /* 0x0000001231217223 */ /* 0x084fe2000000002a */
[-C--:B------:R-:W-:Y:S01]  /*1af0*/  FFMA R42, R47, R18.reuse, R41 ;  /* 0x000000122f2a7223 */ /* 0x080fe20000000029 */
[-C--:B------:R-:W-:Y:S01]  /*1b00*/  FFMA R40, R43, R18.reuse, R40 ;  /* 0x000000122b287223 */ /* 0x080fe20000000028 */
[----:B---3--:R-:W-:Y:S01]  /*1b10*/  FFMA R52, R14, R45, R52 ;  /* 0x0000002d0e347223 */ /* 0x008fe20000000034 */
[----:B------:R-:W-:Y:S01]  /*1b20*/  FFMA R44, R45, R18, R44 ;  /* 0x000000122d2c7223 */ /* 0x000fe2000000002c */
[----:B------:R-:W1:Y:S01]  /*1b30*/  LDS R14, [R0.X8+0x804] ;  /* 0x00080400000e7984 */ /* 0x000e620000008800 */
[-C--:B----4-:R-:W-:Y:S01]  /*1b40*/  FFMA R41, R49, R20.reuse, R46 ;  /* 0x0000001431297223 */ /* 0x090fe2000000002e */
[-C--:B------:R-:W-:Y:S02]  /*1b50*/  FFMA R46, R47, R20.reuse, R34 ;  /* 0x000000142f2e7223 */ /* 0x080fe40000000022 */
[----:B------:R-:W2:Y:S01]  /*1b60*/  LDS R18, [R0.X8+0x874] ;  /* 0x0008740000127984 */ /* 0x000ea20000008800 */
[-C--:B------:R-:W-:Y:S01]  /*1b70*/  FFMA R48, R43, R20.reuse, R48 ;  /* 0x000000142b307223 */ /* 0x080fe20000000030 */
[----:B------:R-:W-:Y:S01]  /*1b80*/  FFMA R50, R45, R20, R50 ;  /* 0x000000142d327223 */ /* 0x000fe20000000032 */
[-C--:B-----5:R-:W-:Y:S01]  /*1b90*/  FFMA R49, R49, R22.reuse, R16 ;  /* 0x0000001631317223 */ /* 0x0a0fe20000000010 */
[----:B------:R-:W3:Y:S01]  /*1ba0*/  LDS.64 R34, [R8+0x88] ;  /* 0x0000880008227984 */ /* 0x000ee20000000a00 */
[-C--:B------:R-:W-:Y:S01]  /*1bb0*/  FFMA R20, R47, R22.reuse, R11 ;  /* 0x000000162f147223 */ /* 0x080fe2000000000b */
[-C--:B------:R-:W-:Y:S01]  /*1bc0*/  FFMA R13, R43, R22.reuse, R13 ;  /* 0x000000162b0d7223 */ /* 0x080fe2000000000d */
[----:B------:R-:W-:Y:S01]  /*1bd0*/  FFMA R22, R45, R22, R32 ;  /* 0x000000162d167223 */ /* 0x000fe20000000020 */
[----:B------:R-:W4:Y:S01]  /*1be0*/  LDS.64 R16, [R8+0xd0] ;  /* 0x0000d00008107984 */ /* 0x000f220000000a00 */
[----:B------:R-:W-:Y:S01]  /*1bf0*/  FFMA R45, R12, R19, R33 ;  /* 0x000000130c2d7223 */ /* 0x000fe20000000021 */
[----:B------:R-:W-:Y:S01]  /*1c00*/  FFMA R47, R10, R15, R37 ;  /* 0x0000000f0a2f7223 */ /* 0x000fe20000000025 */
[C---:B------:R-:W-:Y:S01]  /*1c10*/  FFMA R11, R12.reuse, R21, R41 ;  /* 0x000000150c0b7223 */ /* 0x040fe20000000029 */
[----:B------:R-:W5:Y:S01]  /*1c20*/  LDS.64 R32, [R8+0x118] ;  /* 0x0001180008207984 */ /* 0x000f620000000a00 */
[----:B------:R-:W-:Y:S01]  /*1c30*/  FFMA R43, R12, R23, R49 ;  /* 0x000000170c2b7223 */ /* 0x000fe20000000031 */
[C---:B------:R-:W-:Y:S01]  /*1c40*/  FFMA R41, R10.reuse, R19, R42 ;  /* 0x000000130a297223 */ /* 0x040fe2000000002a */
[C---:B------:R-:W-:Y:S01]  /*1c50*/  FFMA R49, R10.reuse, R21, R46 ;  /* 0x000000150a317223 */ /* 0x040fe2000000002e */
[----:B------:R-:W-:Y:S01]  /*1c60*/  FFMA R37, R10, R23, R20 ;  /* 0x000000170a257223 */ /* 0x000fe20000000014 */
[-C--:B0-----:R-:W-:Y:S01]  /*1c70*/  FFMA R10, R30, R38.reuse, R51 ;  /* 0x000000261e0a7223 */ /* 0x081fe20000000033 */
[----:B------:R-:W-:Y:S01]  /*1c80*/  FFMA R12, R28, R38, R47 ;  /* 0x000000261c0c7223 */ /* 0x000fe2000000002f */
[C---:B-1----:R-:W-:Y:S01]  /*1c90*/  FFMA R36, R14.reuse, R15, R36 ;  /* 0x0000000f0e247223 */ /* 0x042fe20000000024 */
[C---:B------:R-:W-:Y:S01]  /*1ca0*/  FFMA R53, R14.reuse, R19, R40 ;  /* 0x000000130e357223 */ /* 0x040fe20000000028 */
[C---:B------:R-:W-:Y:S01]  /*1cb0*/  FFMA R48, R14.reuse, R21, R48 ;  /* 0x000000150e307223 */ /* 0x040fe20000000030 */
[----:B------:R-:W-:Y:S01]  /*1cc0*/  FFMA R14, R14, R23, R13 ;  /* 0x000000170e0e7223 */ /* 0x000fe2000000000d */
[C---:B--2---:R-:W-:Y:S01]  /*1cd0*/  FFMA R52, R18.reuse, R15, R52 ;  /* 0x0000000f12347223 */ /* 0x044fe20000000034 */
[C---:B------:R-:W-:Y:S01]  /*1ce0*/  FFMA R15, R18.reuse, R19, R44 ;  /* 0x00000013120f7223 */ /* 0x040fe2000000002c */
[----:B------:R-:W-:Y:S01]  /*1cf0*/  FFMA R22, R18, R23, R22 ;  /* 0x0000001712167223 */ /* 0x000fe20000000016 */
[-C--:B------:R-:W-:Y:S01]  /*1d00*/  FFMA R19, R31, R39.reuse, R10 ;  /* 0x000000271f137223 */ /* 0x080fe2000000000a */
[----:B------:R-:W-:Y:S01]  /*1d10*/  FFMA R23, R29, R39, R12 ;  /* 0x000000271d177223 */ /* 0x000fe2000000000c */
[-C--:B---3--:R-:W-:Y:S01]  /*1d20*/  FFMA R10, R30, R34.reuse, R45 ;  /* 0x000000221e0a7223 */ /* 0x088fe2000000002d */
[----:B------:R-:W-:Y:S01]  /*1d30*/  FFMA R12, R28, R34, R41 ;  /* 0x000000221c0c7223 */ /* 0x000fe20000000029 */
[----:B------:R-:W-:Y:S01]  /*1d40*/  FFMA R13, R18, R21, R50 ;  /* 0x00000015120d7223 */ /* 0x000fe20000000032 */
[-C--:B----4-:R-:W-:Y:S01]  /*1d50*/  FFMA R48, R24, R16.reuse, R48 ;  /* 0x0000001018307223 */ /* 0x090fe20000000030 */
[-C--:B------:R-:W-:Y:S01]  /*1d60*/  FFMA R41, R31, R35.reuse, R10 ;  /* 0x000000231f297223 */ /* 0x080fe2000000000a */
[----:B------:R-:W-:Y:S01]  /*1d70*/  FFMA R47, R29, R35, R12 ;  /* 0x000000231d2f7223 */ /* 0x000fe2000000000c */
[-C--:B------:R-:W-:Y:S01]  /*1d80*/  FFMA R10, R30, R16.reuse, R11 ;  /* 0x000000101e0a7223 */ /* 0x080fe2000000000b */
[----:B------:R-:W-:Y:S01]  /*1d90*/  FFMA R12, R28, R16, R49 ;  /* 0x000000101c0c7223 */ /* 0x000fe20000000031 */
[----:B------:R-:W-:Y:S01]  /*1da0*/  FFMA R36, R38, R24, R36 ;  /* 0x0000001826247223 */ /* 0x000fe20000000024 */
[----:B------:R-:W-:Y:S01]  /*1db0*/  FFMA R18, R24, R34, R53 ;  /* 0x0000002218127223 */ /* 0x000fe20000000035 */
[----:B------:R-:W-:Y:S01]  /*1dc0*/  FFMA R16, R26, R16, R13 ;  /* 0x000000101a107223 */ /* 0x000fe2000000000d */
[----:B------:R-:W-:Y:S01]  /*1dd0*/  FFMA R52, R38, R26, R52 ;  /* 0x0000001a26347223 */ /* 0x000fe20000000034 */
[----:B------:R-:W-:Y:S01]  /*1de0*/  FFMA R34, R26, R34, R15 ;  /* 0x000000221a227223 */ /* 0x000fe2000000000f */
[-C--:B-----5:R-:W-:Y:S01]  /*1df0*/  FFMA R30, R30, R32.reuse, R43 ;  /* 0x000000201e1e7223 */ /* 0x0a0fe2000000002b */
[-C--:B------:R-:W-:Y:S01]  /*1e00*/  FFMA R28, R28, R32.reuse, R37 ;  /* 0x000000201c1c7223 */ /* 0x080fe20000000025 */
[-C--:B------:R-:W-:Y:S01]  /*1e10*/  FFMA R14, R24, R32.reuse, R14 ;  /* 0x00000020180e7223 */ /* 0x080fe2000000000e */
[----:B------:R-:W-:Y:S01]  /*1e20*/  FFMA R22, R26, R32, R22 ;  /* 0x000000201a167223 */ /* 0x000fe20000000016 */
[-C--:B------:R-:W-:Y:S01]  /*1e30*/  FFMA R13, R31, R17.reuse, R10 ;  /* 0x000000111f0d7223 */ /* 0x080fe2000000000a */
[-C--:B------:R-:W-:Y:S01]  /*1e40*/  FFMA R15, R29, R17.reuse, R12 ;  /* 0x000000111d0f7223 */ /* 0x080fe2000000000c */
[----:B------:R-:W-:Y:S01]  /*1e50*/  FFMA R11, R25, R17, R48 ;  /* 0x00000011190b7223 */ /* 0x000fe20000000030 */
[----:B------:R-:W-:Y:S01]  /*1e60*/  FFMA R21, R39, R25, R36 ;  /* 0x0000001927157223 */ /* 0x000fe20000000024 */
[----:B------:R-:W-:Y:S01]  /*1e70*/  FFMA R17, R27, R17, R16 ;  /* 0x000000111b117223 */ /* 0x000fe20000000010 */
[----:B------:R-:W-:Y:S01]  /*1e80*/  FFMA R39, R39, R27, R52 ;  /* 0x0000001b27277223 */ /* 0x000fe20000000034 */
[-C--:B------:R-:W-:Y:S01]  /*1e90*/  FFMA R45, R25, R35.reuse, R18 ;  /* 0x00000023192d7223 */ /* 0x080fe20000000012 */
[----:B------:R-:W-:Y:S01]  /*1ea0*/  FFMA R53, R27, R35, R34 ;  /* 0x000000231b357223 */ /* 0x000fe20000000022 */
[-C--:B------:R-:W-:Y:S01]  /*1eb0*/  FFMA R49, R31, R33.reuse, R30 ;  /* 0x000000211f317223 */ /* 0x080fe2000000001e */
[-C--:B------:R-:W-:Y:S01]  /*1ec0*/  FFMA R51, R29, R33.reuse, R28 ;  /* 0x000000211d337223 */ /* 0x080fe2000000001c */
[-C--:B------:R-:W-:Y:S01]  /*1ed0*/  FFMA R10, R25, R33.reuse, R14 ;  /* 0x00000021190a7223 */ /* 0x080fe2000000000e */
[----:B------:R-:W-:Y:S01]  /*1ee0*/  FFMA R16, R27, R33, R22 ;  /* 0x000000211b107223 */ /* 0x000fe20000000016 */
[----:B------:R-:W-:Y:S01]  /*1ef0*/  @!P5 CALL.REL.NOINC `(.L_x_39) ;  /* 0x000000100000d944 */ /* 0x000fe20003c00000 */
[----:B------:R-:W-:Y:S05]  /*1f00*/  BRA `(.L_x_40) ;  /* 0xffffe67000007947 */ /* 0x000fea000383ffff */
.L_x_39:
[----:B------:R-:W0:Y:S01]  /*1f10*/  S2R R2, SR_CTAID.Z ;  /* 0x0000000000027919 */ /* 0x000e220000002700 */
[----:B------:R-:W-:-:S02]  /*1f20*/  MOV R7, 0x4 ;  /* 0x0000000400077802 */ /* 0x000fc40000000f00 */
[----:B0-----:R-:W-:-:S04]  /*1f30*/  LEA R8, R2, R3, 0x4 ;  /* 0x0000000302087211 */ /* 0x001fc800078e20ff */
[----:B------:R-:W-:-:S05]  /*1f40*/  SHF.L.U32 R8, R8, 0x2, RZ ;  /* 0x0000000208087819 */ /* 0x000fca00000006ff */
[----:B------:R-:W-:-:S05]  /*1f50*/  IMAD.WIDE R8, R8, R7, c[0x0][0x178] ;  /* 0x00005e0008087625 */ /* 0x000fca00078e0207 */
[----:B------:R-:W2:Y:S04]  /*1f60*/  LDG.E.CONSTANT R12, [R8.64] ;  /* 0x00000004080c7981 */ /* 0x000ea8000c1e9900 */
[----:B------:R-:W3:Y:S04]  /*1f70*/  LDG.E.CONSTANT R14, [R8.64+0x4] ;  /* 0x00000404080e7981 */ /* 0x000ee8000c1e9900 */
[----:B------:R-:W4:Y:S04]  /*1f80*/  LDG.E.CONSTANT R6, [R8.64+0x8] ;  /* 0x0000080408067981 */ /* 0x000f28000c1e9900 */
[----:B------:R-:W5:Y:S01]  /*1f90*/  LDG.E.CONSTANT R4, [R8.64+0xc] ;  /* 0x00000c0408047981 */ /* 0x000f62000c1e9900 */
[----:B------:R-:W-:-:S03]  /*1fa0*/  IMAD R0, R3, 0xc40, R0 ;  /* 0x00000c4003007824 */ /* 0x000fc600078e0200 */
[----:B------:R-:W0:Y:S01]  /*1fb0*/  S2R R5, SR_CTAID.Y ;  /* 0x0000000000057919 */ /* 0x000e220000002600 */
[----:B------:R-:W-:-:S04]  /*1fc0*/  IMAD R0, R2, 0xc400, R0 ;  /* 0x0000c40002007824 */ /* 0x000fc800078e0200 */
[----:B0-----:R-:W-:-:S04]  /*1fd0*/  IMAD R0, R5, 0x38, R0 ;  /* 0x0000003805007824 */ /* 0x001fc800078e0200 */
[----:B------:R-:W-:Y:S01]  /*1fe0*/  IMAD.WIDE R2, R0, R7, c[0x0][0x160] ;  /* 0x0000580000027625 */ /* 0x000fe200078e0207 */
[--C-:B--2---:R-:W-:Y:S01]  /*1ff0*/  FADD R19, R19, R12.reuse ;  /* 0x0000000c13137221 */ /* 0x104fe20000000000 */
[--C-:B------:R-:W-:Y:S01]  /*2000*/  FADD R23, R23, R12.reuse ;  /* 0x0000000c17177221 */ /* 0x100fe20000000000 */
[--C-:B------:R-:W-:Y:S01]  /*2010*/  FADD R21, R21, R12.reuse ;  /* 0x0000000c15157221 */ /* 0x100fe20000000000 */
[----:B------:R-:W-:Y:S01]  /*2020*/  FADD R12, R39, R12 ;  /* 0x0000000c270c7221 */ /* 0x000fe20000000000 */
[--C-:B---3--:R-:W-:Y:S01]  /*2030*/  FADD R41, R41, R14.reuse ;  /* 0x0000000e29297221 */ /* 0x108fe20000000000 */
[--C-:B------:R-:W-:Y:S01]  /*2040*/  FADD R47, R47, R14.reuse ;  /* 0x0000000e2f2f7221 */ /* 0x100fe20000000000 */
[--C-:B------:R-:W-:Y:S01]  /*2050*/  FADD R45, R45, R14.reuse ;  /* 0x0000000e2d2d7221 */ /* 0x100fe20000000000 */
[----:B------:R-:W-:Y:S01]  /*2060*/  FADD R14, R53, R14 ;  /* 0x0000000e350e7221 */ /* 0x000fe20000000000 */
[----:B------:R-:W-:Y:S01]  /*2070*/  FMNMX R5, RZ, R12, !PT ;  /* 0x0000000cff057209 */ /* 0x000fe20007800000 */
[--C-:B----4-:R-:W-:Y:S01]  /*2080*/  FADD R13, R13, R6.reuse ;  /* 0x000000060d0d7221 */ /* 0x110fe20000000000 */
[--C-:B------:R-:W-:Y:S01]  /*2090*/  FADD R15, R15, R6.reuse ;  /* 0x000000060f0f7221 */ /* 0x100fe20000000000 */
[----:B------:R-:W-:Y:S01]  /*20a0*/  FADD R11, R11, R6 ;  /* 0x000000060b0b7221 */ /* 0x000fe20000000000 */
[----:B------:R-:W-:Y:S01]  /*20b0*/  FMNMX R7, RZ, R14, !PT ;  /* 0x0000000eff077209 */ /* 0x000fe20007800000 */
[--C-:B-----5:R-:W-:Y:S01]  /*20c0*/  FADD R49, R49, R4.reuse ;  /* 0x0000000431317221 */ /* 0x120fe20000000000 */
[--C-:B------:R-:W-:Y:S01]  /*20d0*/  FADD R51, R51, R4.reuse ;  /* 0x0000000433337221 */ /* 0x100fe20000000000 */
        /* <DEDUP_REMOVED lines=9> */
[----:B------:R-:W-:Y:S01]  /*2170*/  STG.E [R2.64], R19 ;  /* 0x0000001302007986 */ /* 0x000fe2000c101904 */
[----:B------:R-:W-:Y:S02]  /*2180*/  FMNMX R47, RZ, R47, !PT ;  /* 0x0000002fff2f7209 */ /* 0x000fe40007800000 */
[----:B------:R-:W-:Y:S01]  /*2190*/  FMNMX R45, RZ, R45, !PT ;  /* 0x0000002dff2d7209 */ /* 0x000fe20007800000 */
[----:B------:R-:W-:Y:S01]  /*21a0*/  STG.E [R2.64+0x38], R23 ;  /* 0x0000381702007986 */ /* 0x000fe2000c101904 */
[----:B------:R-:W-:-:S02]  /*21b0*/  FMNMX R13, RZ, R13, !PT ;  /* 0x0000000dff0d7209 */ /* 0x000fc40007800000 */
[----:B------:R-:W-:Y:S01]  /*21c0*/  FMNMX R15, RZ, R15, !PT ;  /* 0x0000000fff0f7209 */ /* 0x000fe20007800000 */
[----:B------:R-:W-:Y:S01]  /*21d0*/  STG.E [R2.64+0x70], R21 ;  /* 0x0000701502007986 */ /* 0x000fe2000c101904 */
[----:B------:R-:W-:Y:S02]  /*21e0*/  FMNMX R11, RZ, R11, !PT ;  /* 0x0000000bff0b7209 */ /* 0x000fe40007800000 */
[----:B0-----:R-:W-:Y:S01]  /*21f0*/  FMNMX R5, RZ, R6, !PT ;  /* 0x00000006ff057209 */ /* 0x001fe20007800000 */
[----:B------:R-:W-:Y:S01]  /*2200*/  STG.E [R2.64+0xc40], R41 ;  /* 0x000c402902007986 */ /* 0x000fe2000c101904 */
[----:B------:R-:W-:Y:S02]  /*2210*/  FMNMX R49, RZ, R49, !PT ;  /* 0x00000031ff317209 */ /* 0x000fe40007800000 */
[----:B------:R-:W-:Y:S01]  /*2220*/  FMNMX R51, RZ, R51, !PT ;  /* 0x00000033ff337209 */ /* 0x000fe20007800000 */
[----:B------:R-:W-:Y:S01]  /*2230*/  STG.E [R2.64+0xc78], R47 ;  /* 0x000c782f02007986 */ /* 0x000fe2000c101904 */
[----:B-1----:R-:W-:-:S02]  /*2240*/  FMNMX R7, RZ, R10, !PT ;  /* 0x0000000aff077209 */ /* 0x002fc40007800000 */
[----:B------:R-:W-:Y:S01]  /*2250*/  FMNMX R9, RZ, R4, !PT ;  /* 0x00000004ff097209 */ /* 0x000fe20007800000 */
        /* <DEDUP_REMOVED lines=10> */
.L_x_41:
        /* <DEDUP_REMOVED lines=16> */
.L_x_127:


//--------------------- .text.tvmgen_default_fused_nn_contrib_conv2d_winograd_without_weight_transform_add_nn_relu_1_kernel_2 --------------------------
	.section	.text.tvmgen_default_fused_nn_contrib_conv2d_winograd_without_weight_transform_add_nn_relu_1_kernel_2,"ax",@progbits
	.sectioninfo	@"SHI_REGISTERS=30"
	.align	128
        .global         tvmgen_default_fused_nn_contrib_conv2d_winograd_without_weight_transform_add_nn_relu_1_kernel_2
        .type           tvmgen_default_fused_nn_contrib_conv2d_winograd_without_weight_transform_add_nn_relu_1_kernel_2,@function
        .size           tvmgen_default_fused_nn_contrib_conv2d_winograd_without_weight_transform_add_nn_relu_1_kernel_2,(.L_x_128 - tvmgen_default_fused_nn_contrib_conv2d_winograd_without_weight_transform_add_nn_relu_1_kernel_2)
        .other          tvmgen_default_fused_nn_contrib_conv2d_winograd_without_weight_transform_add_nn_relu_1_kernel_2,@"STO_CUDA_ENTRY STV_DEFAULT"
tvmgen_default_fused_nn_contrib_conv2d_winograd_without_weight_transform_add_nn_relu_1_kernel_2:
.text.tvmgen_default_fused_nn_contrib_conv2d_winograd_without_weight_transform_add_nn_relu_1_kernel_2:
[----:B------:R-:W-:Y:S02]  /*0000*/  MOV R1, c[0x0][0x28] ;  /* 0x00000a0000017a02 */ /* 0x000fe40000000f00 */
[----:B------:R-:W0:Y:S01]  /*0010*/  S2R R5, SR_CTAID.X ;  /* 0x0000000000057919 */ /* 0x000e220000002500 */
[----:B------:R-:W-:Y:S01]  /*0020*/  MOV R0, 0x4 ;  /* 0x0000000400007802 */ /* 0x000fe20000000f00 */
[----:B------:R-:W-:Y:S02]  /*0030*/  ULDC.64 UR4, c[0x0][0x118] ;  /* 0x0000460000047ab9 */ /* 0x000fe40000000a00 */
[----:B------:R-:W0:Y:S02]  /*0040*/  S2R R26, SR_TID.X ;  /* 0x00000000001a7919 */ /* 0x000e240000002100 */
[----:B0-----:R-:W-:-:S05]  /*0050*/  LEA R21, R5, R26, 0x7 ;  /* 0x0000001a05157211 */ /* 0x001fca00078e38ff */
[----:B------:R-:W-:-:S05]  /*0060*/  IMAD.WIDE R20, R21, R0, c[0x0][0x168] ;  /* 0x00005a0015147625 */ /* 0x000fca00078e0200 */
[----:B------:R-:W2:Y:S04]  /*0070*/  LDG.E.CONSTANT R24, [R20.64+0x18800] ;  /* 0x0188000414187981 */ /* 0x000ea8000c1e9900 */
[----:B------:R-:W3:Y:S04]  /*0080*/  LDG.E.CONSTANT R19, [R20.64+0x62000] ;  /* 0x0620000414137981 */ /* 0x000ee8000c1e9900 */
[----:B------:R-:W4:Y:S04]  /*0090*/  LDG.E.CONSTANT R25, [R20.64] ;  /* 0x0000000414197981 */ /* 0x000f28000c1e9900 */
[----:B------:R-:W5:Y:S04]  /*00a0*/  LDG.E.CONSTANT R18, [R20.64+0x7a800] ;  /* 0x07a8000414127981 */ /* 0x000f68000c1e9900 */
[----:B------:R5:W5:Y:S01]  /*00b0*/  LDG.E.CONSTANT R23, [R20.64+0x31000] ;  /* 0x0310000414177981 */ /* 0x000b62000c1e9900 */
[----:B------:R-:W-:-:S03]  /*00c0*/  SHF.R.S32.HI R2, RZ, 0x2, R26 ;  /* 0x00000002ff027819 */ /* 0x000fc6000001141a */
[----:B------:R5:W5:Y:S04]  /*00d0*/  LDG.E.CONSTANT R17, [R20.64+0x93000] ;  /* 0x0930000414117981 */ /* 0x000b68000c1e9900 */
[----:B------:R5:W5:Y:S01]  /*00e0*/  LDG.E.CONSTANT R22, [R20.64+0x49800] ;  /* 0x0498000414167981 */ /* 0x000b62000c1e9900 */
[----:B------:R-:W-:-:S03]  /*00f0*/  LEA R2, R5, R2, 0x5 ;  /* 0x0000000205027211 */ /* 0x000fc600078e28ff */
[----:B------:R5:W5:Y:S04]  /*0100*/  LDG.E.CONSTANT R16, [R20.64+0xab800] ;  /* 0x0ab8000414107981 */ /* 0x000b68000c1e9900 */
[----:B------:R5:W5:Y:S04]  /*0110*/  LDG.E.CONSTANT R15, [R20.64+0xc4000] ;  /* 0x0c400004140f7981 */ /* 0x000b68000c1e9900 */
[----:B------:R5:W5:Y:S01]  /*0120*/  LDG.E.CONSTANT R13, [R20.64+0xdc800] ;  /* 0x0dc80004140d7981 */ /* 0x000b62000c1e9900 */
[----:B------:R-:W-:-:S03]  /*0130*/  IMAD.HI R2, R2, 0x5397829d, RZ ;  /* 0x5397829d02027827 */ /* 0x000fc600078e02ff */
[----:B------:R5:W5:Y:S02]  /*0140*/  LDG.E.CONSTANT R10, [R20.64+0xf5000] ;  /* 0x0f500004140a7981 */ /* 0x000b64000c1e9900 */
[----:B------:R-:W-:Y:S02]  /*0150*/  SHF.R.U32.HI R3, RZ, 0x1f, R2 ;  /* 0x0000001fff037819 */ /* 0x000fe40000011602 */
[----:B------:R5:W5:Y:S02]  /*0160*/  LDG.E.CONSTANT R9, [R20.64+0x10d800] ;  /* 0x10d8000414097981 */ /* 0x000b64000c1e9900 */
[----:B------:R-:W-:Y:S02]  /*0170*/  LEA.HI.SX32 R3, R2, R3, 0x1c ;  /* 0x0000000302037211 */ /* 0x000fe400078fe2ff */
[----:B------:R5:W5:Y:S04]  /*0180*/  LDG.E.CONSTANT R14, [R20.64+0x126000] ;  /* 0x12600004140e7981 */ /* 0x000b68000c1e9900 */
[----:B------:R5:W5:Y:S01]  /*0190*/  LDG.E.CONSTANT R11, [R20.64+0x13e800] ;  /* 0x13e80004140b7981 */ /* 0x000b62000c1e9900 */
[----:B------:R-:W-:-:S03]  /*01a0*/  IMAD.WIDE R6, R3, R0, c[0x0][0x170] ;  /* 0x00005c0003067625 */ /* 0x000fc600078e0200 */
[----:B------:R5:W5:Y:S04]  /*01b0*/  LDG.E.CONSTANT R8, [R20.64+0x157000] ;  /* 0x1570000414087981 */ /* 0x000b68000c1e9900 */
[----:B------:R5:W5:Y:S04]  /*01c0*/  LDG.E.CONSTANT R12, [R20.64+0x16f800] ;  /* 0x16f80004140c7981 */ /* 0x000b68000c1e9900 */
[----:B------:R0:W5:Y:S01]  /*01d0*/  LDG.E.CONSTANT R6, [R6.64] ;  /* 0x0000000406067981 */ /* 0x000162000c1e9900 */
[----:B------:R-:W-:Y:S02]  /*01e0*/  SHF.R.S32.HI R4, RZ, 0x1, R26 ;  /* 0x00000001ff047819 */ /* 0x000fe4000001141a */
[----:B------:R-:W-:-:S02]  /*01f0*/  LEA R3, R5, R26, 0x1 ;  /* 0x0000001a05037211 */ /* 0x000fc400078e08ff */
[----:B------:R-:W-:Y:S02]  /*0200*/  MOV R2, RZ ;  /* 0x000000ff00027202 */ /* 0x000fe40000000f00 */
[----:B------:R-:W-:Y:S02]  /*0210*/  LEA R5, R5, R4, 0x6 ;  /* 0x0000000405057211 */ /* 0x000fe400078e30ff */
[----:B------:R-:W-:Y:S01]  /*0220*/  MOV R4, RZ ;  /* 0x000000ff00047202 */ /* 0x000fe20000000f00 */
[----:B------:R-:W-:-:S04]  /*0230*/  IMAD.HI R2, R3, -0x6db6db6d, R2 ;  /* 0x9249249303027827 */ /* 0x000fc800078e0202 */
[----:B------:R-:W-:Y:S01]  /*0240*/  IMAD.HI R4, R5, -0x6db6db6d, R4 ;  /* 0x9249249305047827 */ /* 0x000fe200078e0204 */
[----:B------:R-:W-:-:S04]  /*0250*/  SHF.R.U32.HI R5, RZ, 0x1f, R2 ;  /* 0x0000001fff057819 */ /* 0x000fc80000011602 */
[----:B------:R-:W-:Y:S02]  /*0260*/  LEA.HI.SX32 R27, R2, R5, 0x1d ;  /* 0x00000005021b7211 */ /* 0x000fe400078feaff */
[----:B------:R-:W-:-:S04]  /*0270*/  SHF.R.U32.HI R5, RZ, 0x1f, R4 ;  /* 0x0000001fff057819 */ /* 0x000fc80000011604 */
[----:B------:R-:W-:Y:S01]  /*0280*/  LEA.HI.SX32 R2, R4, R5, 0x1e ;  /* 0x0000000504027211 */ /* 0x000fe200078ff2ff */
[----:B------:R-:W-:-:S04]  /*0290*/  IMAD R27, R27, -0xe, R3 ;  /* 0xfffffff21b1b7824 */ /* 0x000fc800078e0203 */
[----:B------:R-:W-:Y:S01]  /*02a0*/  IMAD R2, R2, 0x1c, R27 ;  /* 0x0000001c02027824 */ /* 0x000fe200078e021b */
[----:B--2---:R-:W-:Y:S01]  /*02b0*/  FADD R4, RZ, -R24 ;  /* 0x80000018ff047221 */ /* 0x004fe20000000000 */
[----:B---3--:R-:W-:Y:S01]  /*02c0*/  FADD R5, RZ, -R19 ;  /* 0x80000013ff057221 */ /* 0x008fe20000000000 */
[----:B----4-:R-:W-:Y:S01]  /*02d0*/  FADD R25, RZ, R25 ;  /* 0x00000019ff197221 */ /* 0x010fe20000000000 */
[----:B-----5:R-:W-:-:S03]  /*02e0*/  FADD R20, RZ, R18 ;  /* 0x00000012ff147221 */ /* 0x020fc60000000000 */
[----:B------:R-:W-:Y:S01]  /*02f0*/  FADD R24, R25, R24 ;  /* 0x0000001819187221 */ /* 0x000fe20000000000 */
[----:B------:R-:W-:Y:S01]  /*0300*/  FADD R3, R23, R4 ;  /* 0x0000000417037221 */ /* 0x000fe20000000000 */
[----:B------:R-:W-:Y:S01]  /*0310*/  FADD R4, -R18, R5 ;  /* 0x0000000512047221 */ /* 0x000fe20000000100 */
[----:B------:R-:W-:-:S03]  /*0320*/  FADD R5, -R17, R20 ;  /* 0x0000001411057221 */ /* 0x000fc60000000100 */
[----:B------:R-:W-:Y:S01]  /*0330*/  FADD R20, -R17, R4 ;  /* 0x0000000411147221 */ /* 0x000fe20000000100 */
[----:B------:R-:W-:Y:S01]  /*0340*/  FADD R24, R24, R23 ;  /* 0x0000001718187221 */ /* 0x000fe20000000000 */
[----:B------:R-:W-:Y:S01]  /*0350*/  FADD R3, R3, R22 ;  /* 0x0000001603037221 */ /* 0x000fe20000000000 */
[----:B------:R-:W-:-:S03]  /*0360*/  FADD R22, -R16, R5 ;  /* 0x0000000510167221 */ /* 0x000fc60000000100 */
[----:B------:R-:W-:Y:S01]  /*0370*/  FADD R4, -R18, R3 ;  /* 0x0000000312047221 */ /* 0x000fe20000000100 */
[----:B------:R-:W-:Y:S01]  /*0380*/  FADD R19, R24, R19 ;  /* 0x0000001318137221 */ /* 0x000fe20000000000 */
[----:B------:R-:W-:Y:S02]  /*0390*/  FADD R20, R15, R20 ;  /* 0x000000140f147221 */ /* 0x000fe40000000000 */
[----:B------:R-:W-:Y:S01]  /*03a0*/  FADD R3, R17, R4 ;  /* 0x0000000411037221 */ /* 0x000fe20000000000 */
[C---:B0-----:R-:W-:Y:S01]  /*03b0*/  FADD R7, -R13.reuse, R22 ;  /* 0x000000160d077221 */ /* 0x041fe20000000100 */
[----:B------:R-:W-:Y:S01]  /*03c0*/  FADD R5, R13, R20 ;  /* 0x000000140d057221 */ /* 0x000fe20000000000 */
[----:B------:R-:W-:Y:S02]  /*03d0*/  FADD R18, R19, R18 ;  /* 0x0000001213127221 */ /* 0x000fe40000000000 */
[C---:B------:R-:W-:Y:S01]  /*03e0*/  FADD R4, R10.reuse, R7 ;  /* 0x000000070a047221 */ /* 0x040fe20000000000 */
[----:B------:R-:W-:Y:S01]  /*03f0*/  FADD R5, R10, R5 ;  /* 0x000000050a057221 */ /* 0x000fe20000000000 */
[----:B------:R-:W-:Y:S01]  /*0400*/  FADD R18, R18, R17 ;  /* 0x0000001112127221 */ /* 0x000fe20000000000 */
[----:B------:R-:W-:Y:S01]  /*0410*/  FADD R16, R3, R16 ;  /* 0x0000001003107221 */ /* 0x000fe20000000000 */
[----:B------:R-:W-:-:S02]  /*0420*/  FADD R4, R9, R4 ;  /* 0x0000000409047221 */ /* 0x000fc40000000000 */
        /* <DEDUP_REMOVED lines=27> */
.L_x_42:
        /* <DEDUP_REMOVED lines=10> */
.L_x_128:


//--------------------- .text.tvmgen_default_fused_nn_conv2d_add_kernel --------------------------
	.section	.text.tvmgen_default_fused_nn_conv2d_add_kernel,"ax",@progbits
	.sectionflags	@"SHF_BARRIERS=1"
	.sectioninfo	@"SHI_REGISTERS=60"
	.align	128
        .global         tvmgen_default_fused_nn_conv2d_add_kernel
        .type           tvmgen_default_fused_nn_conv2d_add_kernel,@function
        .size           tvmgen_default_fused_nn_conv2d_add_kernel,(.L_x_129 - tvmgen_default_fused_nn_conv2d_add_kernel)
        .other          tvmgen_default_fused_nn_conv2d_add_kernel,@"STO_CUDA_ENTRY STV_DEFAULT"
tvmgen_default_fused_nn_conv2d_add_kernel:
.text.tvmgen_default_fused_nn_conv2d_add_kernel:
        /* <DEDUP_REMOVED lines=32> */
.L_x_44:
        /* <DEDUP_REMOVED lines=65> */
.L_x_43:
        /* <DEDUP_REMOVED lines=11> */
[----:B-1----:R-:W-:-:S03]  /*06c0*/  FFMA R30, R12, R48, R49 ;  /* 0x000000300c1e7223 */ /* 0x002fc60000000031 */
[----:B------:R-:W-:Y:S01]  /*06d0*/  LDS R49, [R26+0x150] ;  /* 0x000150001a317984 */ /* 0x000fe20000000800 */
        /* <DEDUP_REMOVED lines=11> */
[----:B------:R-:W-:Y:S01]  /*0790*/  FFMA R4, R4, R54, R43 ;  /* 0x0000003604047223 */ /* 0x000fe2000000002b */
[----:B------:R-:W-:Y:S04]  /*07a0*/  LDS R51, [R26+0x380] ;  /* 0x000380001a337984 */ /* 0x000fe80000000800 */
[----:B------:R-:W-:Y:S01]  /*07b0*/  LDS R53, [R26+0x460] ;  /* 0x000460001a357984 */ /* 0x000fe20000000800 */
[----:B0-----:R-:W-:Y:S01]  /*07c0*/  FFMA R48, R8, R48, R25 ;  /* 0x0000003008307223 */ /* 0x001fe20000000019 */
[----:B------:R-:W-:-:S02]  /*07d0*/  FFMA R32, R32, R8, R29 ;  /* 0x0000000820207223 */ /* 0x000fc4000000001d */
[----:B------:R-:W0:Y:S01]  /*07e0*/  LDS R25, [R26] ;  /* 0x000000001a197984 */ /* 0x000e220000000800 */
[C---:B------:R-:W-:Y:S01]  /*07f0*/  FFMA R40, R8.reuse, R40, R27 ;  /* 0x0000002808287223 */ /* 0x040fe2000000001b */
[----:B------:R-:W-:Y:S02]  /*0800*/  FFMA R8, R8, R54, R31 ;  /* 0x0000003608087223 */ /* 0x000fe4000000001f */
        /* <DEDUP_REMOVED lines=145> */
[----:B------:R-:W-:Y:S02]  /*1120*/  MOV R11, 0x4 ;  /* 0x00000004000b7802 */ /* 0x000fe40000000f00 */
[----:B0-----:R-:W-:-:S05]  /*1130*/  LEA R4, R7, R21, 0x6 ;  /* 0x0000001507047211 */ /* 0x001fca00078e30ff */
[----:B------:R-:W-:-:S05]  /*1140*/  IMAD.WIDE R4, R4, R11, c[0x0][0x178] ;  /* 0x00005e0004047625 */ /* 0x000fca00078e020b */
[----:B------:R-:W2:Y:S04]  /*1150*/  LDG.E.CONSTANT R6, [R4.64+0x40] ;  /* 0x0000400404067981 */ /* 0x000ea8000c1e9900 */
[----:B------:R-:W3:Y:S04]  /*1160*/  LDG.E.CONSTANT R8, [R4.64+0x80] ;  /* 0x0000800404087981 */ /* 0x000ee8000c1e9900 */
[----:B------:R-:W4:Y:S04]  /*1170*/  LDG.E.CONSTANT R10, [R4.64+0xc0] ;  /* 0x0000c004040a7981 */ /* 0x000f28000c1e9900 */
[----:B------:R-:W5:Y:S01]  /*1180*/  LDG.E.CONSTANT R12, [R4.64] ;  /* 0x00000004040c7981 */ /* 0x000f62000c1e9900 */
        /* <DEDUP_REMOVED lines=13> */
[--C-:B----4-:R-:W-:Y:S01]  /*1260*/  FADD R29, R29, R10.reuse ;  /* 0x0000000a1d1d7221 */ /* 0x110fe20000000000 */
[--C-:B------:R-:W-:Y:S01]  /*1270*/  FADD R27, R27, R10.reuse ;  /* 0x0000000a1b1b7221 */ /* 0x100fe20000000000 */
[--C-:B------:R-:W-:Y:S01]  /*1280*/  FADD R25, R25, R10.reuse ;  /* 0x0000000a19197221 */ /* 0x100fe20000000000 */
[----:B------:R-:W-:Y:S01]  /*1290*/  FADD R31, R31, R10 ;  /* 0x0000000a1f1f7221 */ /* 0x000fe20000000000 */
[--C-:B-----5:R-:W-:Y:S01]  /*12a0*/  FADD R53, R53, R12.reuse ;  /* 0x0000000c35357221 */ /* 0x120fe20000000000 */
[--C-:B------:R-:W-:Y:S01]  /*12b0*/  FADD R51, R51, R12.reuse ;  /* 0x0000000c33337221 */ /* 0x100fe20000000000 */
        /* <DEDUP_REMOVED lines=14> */
[----:B------:R-:W-:Y:S04]  /*13a0*/  STG.E [R2.64], R53 ;  /* 0x0000003502007986 */ /* 0x000fe8000c101904 */
[----:B------:R-:W-:Y:S04]  /*13b0*/  STG.E [R2.64+0xe0], R51 ;  /* 0x0000e03302007986 */ /* 0x000fe8000c101904 */
[----:B------:R-:W-:Y:S04]  /*13c0*/  STG.E [R2.64+0x1c0], R49 ;  /* 0x0001c03102007986 */ /* 0x000fe8000c101904 */
[----:B------:R-:W-:Y:S01]  /*13d0*/  STG.E [R2.64+0x2a0], R47 ;  /* 0x0002a02f02007986 */ /* 0x000fe2000c101904 */
[----:B------:R-:W-:Y:S05]  /*13e0*/  EXIT ;  /* 0x000000000000794d */ /* 0x000fea0003800000 */
.L_x_45:
        /* <DEDUP_REMOVED lines=9> */
.L_x_129:


//--------------------- .text.tvmgen_default_fused_nn_contrib_conv2d_winograd_without_weight_transform_add_nn_relu_kernel_2 --------------------------
	.section	.text.tvmgen_default_fused_nn_contrib_conv2d_winograd_without_weight_transform_add_nn_relu_kernel_2,"ax",@progbits
	.sectioninfo	@"SHI_REGISTERS=40"
	.align	128
        .global         tvmgen_default_fused_nn_contrib_conv2d_winograd_without_weight_transform_add_nn_relu_kernel_2
        .type           tvmgen_default_fused_nn_contrib_conv2d_winograd_without_weight_transform_add_nn_relu_kernel_2,@function
        .size           tvmgen_default_fused_nn_contrib_conv2d_winograd_without_weight_transform_add_nn_relu_kernel_2,(.L_x_130 - tvmgen_default_fused_nn_contrib_conv2d_winograd_without_weight_transform_add_nn_relu_kernel_2)
        .other          tvmgen_default_fused_nn_contrib_conv2d_winograd_without_weight_transform_add_nn_relu_kernel_2,@"STO_CUDA_ENTRY STV_DEFAULT"
tvmgen_default_fused_nn_contrib_conv2d_winograd_without_weight_transform_add_nn_relu_kernel_2:
.text.tvmgen_default_fused_nn_contrib_conv2d_winograd_without_weight_transform_add_nn_relu_kernel_2:
[----:B------:R-:W-:Y:S02]  /*0000*/  MOV R1, c[0x0][0x28] ;  /* 0x00000a0000017a02 */ /* 0x000fe40000000f00 */
[----:B------:R-:W0:Y:S01]  /*0010*/  S2R R33, SR_CTAID.X ;  /* 0x0000000000217919 */ /* 0x000e220000002500 */
[----:B------:R-:W-:Y:S01]  /*0020*/  MOV R12, 0x4 ;  /* 0x00000004000c7802 */ /* 0x000fe20000000f00 */
[----:B------:R-:W-:Y:S02]  /*0030*/  ULDC.64 UR4, c[0x0][0x118] ;  /* 0x0000460000047ab9 */ /* 0x000fe40000000a00 */
[----:B------:R-:W0:Y:S02]  /*0040*/  S2R R30, SR_TID.X ;  /* 0x00000000001e7919 */ /* 0x000e240000002100 */
[----:B0-----:R-:W-:-:S05]  /*0050*/  LEA R3, R33, R30, 0x7 ;  /* 0x0000001e21037211 */ /* 0x001fca00078e38ff */
[----:B------:R-:W-:-:S05]  /*0060*/  IMAD.WIDE R2, R3, R12, c[0x0][0x168] ;  /* 0x00005a0003027625 */ /* 0x000fca00078e020c */
[----:B------:R-:W2:Y:S04]  /*0070*/  LDG.E.CONSTANT R28, [R2.64] ;  /* 0x00000004021c7981 */ /* 0x000ea8000c1e9900 */
[----:B------:R-:W3:Y:S04]  /*0080*/  LDG.E.CONSTANT R10, [R2.64+0xc400] ;  /* 0x00c40004020a7981 */ /* 0x000ee8000c1e9900 */
        /* <DEDUP_REMOVED lines=20> */
[----:B------:R-:W5:Y:S01]  /*01d0*/  LDG.E.CONSTANT R4, [R2.64+0x10d800] ;  /* 0x10d8000402047981 */ /* 0x000f62000c1e9900 */
[----:B------:R-:W-:-:S02]  /*01e0*/  SHF.R.S32.HI R18, RZ, 0x1, R30 ;  /* 0x00000001ff127819 */ /* 0x000fc4000001141e */
[C---:B------:R-:W-:Y:S02]  /*01f0*/  LEA R7, R33.reuse, R30, 0x1 ;  /* 0x0000001e21077211 */ /* 0x040fe400078e08ff */
[----:B------:R-:W-:Y:S02]  /*0200*/  MOV R6, RZ ;  /* 0x000000ff00067202 */ /* 0x000fe40000000f00 */
[----:B------:R-:W-:Y:S02]  /*0210*/  LEA R19, R33, R18, 0x6 ;  /* 0x0000001221137211 */ /* 0x000fe400078e30ff */
[----:B------:R-:W-:Y:S01]  /*0220*/  MOV R18, RZ ;  /* 0x000000ff00127202 */ /* 0x000fe20000000f00 */
[----:B------:R-:W-:Y:S01]  /*0230*/  IMAD.HI R29, R7, -0x6db6db6d, R6 ;  /* 0x92492493071d7827 */ /* 0x000fe200078e0206 */
[----:B------:R-:W-:-:S03]  /*0240*/  SHF.R.S32.HI R6, RZ, 0x2, R30 ;  /* 0x00000002ff067819 */ /* 0x000fc6000001141e */
[----:B------:R-:W-:Y:S01]  /*0250*/  IMAD.HI R19, R19, -0x6db6db6d, R18 ;  /* 0x9249249313137827 */ /* 0x000fe200078e0212 */
[----:B------:R-:W-:Y:S02]  /*0260*/  LEA R6, R33, R6, 0x5 ;  /* 0x0000000621067211 */ /* 0x000fe400078e28ff */
[----:B------:R-:W-:Y:S02]  /*0270*/  SHF.R.U32.HI R18, RZ, 0x1f, R29 ;  /* 0x0000001fff127819 */ /* 0x000fe4000001161d */
[----:B------:R-:W-:Y:S02]  /*0280*/  SHF.R.U32.HI R30, RZ, 0x1f, R19 ;  /* 0x0000001fff1e7819 */ /* 0x000fe40000011613 */
[----:B------:R-:W-:Y:S01]  /*0290*/  LEA.HI.SX32 R29, R29, R18, 0x1d ;  /* 0x000000121d1d7211 */ /* 0x000fe200078feaff */
[----:B------:R-:W-:Y:S01]  /*02a0*/  IMAD.HI R18, R6, 0x5397829d, RZ ;  /* 0x5397829d06127827 */ /* 0x000fe200078e02ff */
[----:B------:R-:W-:-:S03]  /*02b0*/  LEA.HI.SX32 R35, R19, R30, 0x1e ;  /* 0x0000001e13237211 */ /* 0x000fc600078ff2ff */
[----:B------:R-:W-:Y:S01]  /*02c0*/  IMAD R6, R29, -0xe, R7 ;  /* 0xfffffff21d067824 */ /* 0x000fe200078e0207 */
[----:B------:R-:W-:-:S04]  /*02d0*/  SHF.R.U32.HI R7, RZ, 0x1f, R18 ;  /* 0x0000001fff077819 */ /* 0x000fc80000011612 */
[----:B------:R-:W-:Y:S01]  /*02e0*/  LEA.HI.SX32 R7, R18, R7, 0x1c ;  /* 0x0000000712077211 */ /* 0x000fe200078fe2ff */
[----:B--2---:R-:W-:Y:S01]  /*02f0*/  FADD R19, RZ, R28 ;  /* 0x0000001cff137221 */ /* 0x004fe20000000000 */
[--C-:B---3--:R-:W-:Y:S01]  /*0300*/  FADD R33, RZ, R10.reuse ;  /* 0x0000000aff217221 */ /* 0x108fe20000000000 */
[--C-:B------:R-:W-:Y:S02]  /*0310*/  FADD R29, RZ, -R10.reuse ;  /* 0x8000000aff1d7221 */ /* 0x100fe40000000000 */
[----:B------:R-:W-:Y:S01]  /*0320*/  FADD R19, R19, R10 ;  /* 0x0000000a13137221 */ /* 0x000fe20000000000 */
[C---:B----4-:R-:W-:Y:S01]  /*0330*/  FADD R28, R26.reuse, R33 ;  /* 0x000000211a1c7221 */ /* 0x050fe20000000000 */
[----:B------:R-:W-:Y:S02]  /*0340*/  FADD R18, R26, R29 ;  /* 0x0000001d1a127221 */ /* 0x000fe40000000000 */
[----:B------:R-:W-:Y:S01]  /*0350*/  FADD R26, R19, R26 ;  /* 0x0000001a131a7221 */ /* 0x000fe20000000000 */
[----:B------:R-:W-:Y:S01]  /*0360*/  IMAD R10, R35, 0x38, R6 ;  /* 0x00000038230a7824 */ /* 0x000fe200078e0206 */
[C---:B-----5:R-:W-:Y:S01]  /*0370*/  FFMA R28, R25.reuse, 0.25, R28 ;  /* 0x3e800000191c7823 */ /* 0x060fe2000000001c */
[C-C-:B------:R-:W-:Y:S01]  /*0380*/  FFMA R6, R25.reuse, 0.125, R18.reuse ;  /* 0x3e00000019067823 */ /* 0x140fe20000000012 */
[----:B------:R-:W-:Y:S01]  /*0390*/  FADD R26, R26, R25 ;  /* 0x000000191a1a7221 */ /* 0x000fe20000000000 */
[----:B------:R-:W-:Y:S01]  /*03a0*/  FFMA R18, R25, 0.5, R18 ;  /* 0x3f00000019127823 */ /* 0x000fe20000000012 */
[C-C-:B------:R-:W-:Y:S01]  /*03b0*/  FADD R25, R21.reuse, R21.reuse ;  /* 0x0000001515197221 */ /* 0x140fe20000000000 */
[C---:B------:R-:W-:Y:S01]  /*03c0*/  FFMA R29, R21.reuse, -8, R6 ;  /* 0xc1000000151d7823 */ /* 0x040fe20000000006 */
[----:B------:R-:W-:Y:S01]  /*03d0*/  FFMA R19, R21, 4, R28 ;  /* 0x4080000015137823 */ /* 0x000fe2000000001c */
[----:B------:R-:W-:Y:S01]  /*03e0*/  FADD R21, R26, R21 ;  /* 0x000000151a157221 */ /* 0x000fe20000000000 */
[----:B------:R-:W-:Y:S01]  /*03f0*/  FADD R25, R18, -R25 ;  /* 0x8000001912197221 */ /* 0x000fe20000000000 */
[----:B------:R-:W-:Y:S01]  /*0400*/  FADD R29, R29, R24 ;  /* 0x000000181d1d7221 */ /* 0x000fe20000000000 */
[--C-:B------:R-:W-:Y:S01]  /*0410*/  FADD R33, RZ, -R20.reuse ;  /* 0x80000014ff217221 */ /* 0x100fe20000000000 */
[--C-:B------:R-:W-:Y:S01]  /*0420*/  FADD R35, RZ, R20.reuse ;  /* 0x00000014ff237221 */ /* 0x100fe20000000000 */
[----:B------:R-:W-:Y:S01]  /*0430*/  FADD R21, R21, R20 ;  /* 0x0000001415157221 */ /* 0x000fe20000000000 */
[--C-:B------:R-:W-:Y:S01]  /*0440*/  FADD R28, RZ, -R0.reuse ;  /* 0x80000000ff1c7221 */ /* 0x100fe20000000000 */
[--C-:B------:R-:W-:Y:S01]  /*0450*/  FADD R18, RZ, R0.reuse ;  /* 0x00000000ff127221 */ /* 0x100fe20000000000 */
[C---:B------:R-:W-:Y:S01]  /*0460*/  FADD R24, -R0.reuse, R33 ;  /* 0x0000002100187221 */ /* 0x040fe20000000100 */
[C---:B------:R-:W-:Y:S01]  /*0470*/  FADD R30, R0.reuse, R35 ;  /* 0x00000023001e7221 */ /* 0x040fe20000000000 */
[C---:B------:R-:W-:Y:S01]  /*0480*/  FADD R6, R0.reuse, R19 ;  /* 0x0000001300067221 */ /* 0x040fe20000000000 */
[C---:B------:R-:W-:Y:S01]  /*0490*/  FADD R26, -R0.reuse, R25 ;  /* 0x00000019001a7221 */ /* 0x040fe20000000100 */
[----:B------:R-:W-:Y:S01]  /*04a0*/  FADD R20, -R0, R29 ;  /* 0x0000001d00147221 */ /* 0x000fe20000000100 */
[----:B------:R-:W-:Y:S01]  /*04b0*/  FADD R0, R21, R0 ;  /* 0x0000000015007221 */ /* 0x000fe20000000000 */
[C-C-:B------:R-:W-:Y:S01]  /*04c0*/  FADD R25, -R31.reuse, R28.reuse ;  /* 0x0000001c1f197221 */ /* 0x140fe20000000100 */
[C---:B------:R-:W-:Y:S01]  /*04d0*/  FADD R35, R31.reuse, R28 ;  /* 0x0000001c1f237221 */ /* 0x040fe20000000000 */
[C-C-:B------:R-:W-:Y:S01]  /*04e0*/  FADD R21, -R31.reuse, R18.reuse ;  /* 0x000000121f157221 */ /* 0x140fe20000000100 */
[C---:B------:R-:W-:Y:S01]  /*04f0*/  FADD R28, R31.reuse, R18 ;  /* 0x000000121f1c7221 */ /* 0x040fe20000000000 */
[C---:B------:R-:W-:Y:S01]  /*0500*/  FADD R37, -R31.reuse, R24 ;  /* 0x000000181f257221 */ /* 0x040fe20000000100 */
[C---:B------:R-:W-:Y:S01]  /*0510*/  FADD R30, R31.reuse, R30 ;  /* 0x0000001e1f1e7221 */ /* 0x040fe20000000000 */
[C---:B------:R-:W-:Y:S01]  /*0520*/  FADD R19, R31.reuse, R26 ;  /* 0x0000001a1f137221 */ /* 0x040fe20000000000 */
[C---:B------:R-:W-:Y:S01]  /*0530*/  FADD R33, R31.reuse, R6 ;  /* 0x000000061f217221 */ /* 0x040fe20000000000 */
[----:B------:R-:W-:Y:S01]  /*0540*/  FADD R29, R31, R20 ;  /* 0x000000141f1d7221 */ /* 0x000fe20000000000 */
[----:B------:R-:W-:Y:S01]  /*0550*/  FADD R31, R0, R31 ;  /* 0x0000001f001f7221 */ /* 0x000fe20000000000 */
[C---:B------:R-:W-:Y:S01]  /*0560*/  FFMA R18, R36.reuse, -0.25, R25 ;  /* 0xbe80000024127823 */ /* 0x040fe20000000019 */
[C---:B------:R-:W-:Y:S01]  /*0570*/  FFMA R20, R36.reuse, 0.25, R28 ;  /* 0x3e80000024147823 */ /* 0x040fe2000000001c */
[C-C-:B------:R-:W-:Y:S01]  /*0580*/  FFMA R25, R36.reuse, -0.5, R21.reuse ;  /* 0xbf00000024197823 */ /* 0x140fe20000000015 */
[C---:B------:R-:W-:Y:S01]  /*0590*/  FFMA R24, R36.reuse, -0.125, R21 ;  /* 0xbe00000024187823 */ /* 0x040fe20000000015 */
[----:B------:R-:W-:Y:S01]  /*05a0*/  IMAD.WIDE R6, R7, R12, c[0x0][0x170] ;  /* 0x00005c0007067625 */ /* 0x000fe200078e020c */
[C-C-:B------:R-:W-:Y:S01]  /*05b0*/  FFMA R21, R36.reuse, 0.5, R35.reuse ;  /* 0x3f00000024157823 */ /* 0x140fe20000000023 */
[C---:B------:R-:W-:Y:S01]  /*05c0*/  FFMA R26, R36.reuse, 0.125, R35 ;  /* 0x3e000000241a7823 */ /* 0x040fe20000000023 */
[C---:B------:R-:W-:Y:S01]  /*05d0*/  FADD R28, -R36.reuse, R37 ;  /* 0x00000025241c7221 */ /* 0x040fe20000000100 */
[C---:B------:R-:W-:Y:S01]  /*05e0*/  FADD R30, R36.reuse, R30 ;  /* 0x0000001e241e7221 */ /* 0x040fe20000000000 */
[C---:B------:R-:W-:Y:S01]  /*05f0*/  FFMA R19, R36.reuse, 0.5, R19 ;  /* 0x3f00000024137823 */ /* 0x040fe20000000013 */
[C---:B------:R-:W-:Y:S01]  /*0600*/  FFMA R32, R36.reuse, 0.25, R33 ;  /* 0x3e80000024207823 */ /* 0x040fe20000000021 */
[----:B------:R-:W-:Y:S01]  /*0610*/  FFMA R34, R36, 0.125, R29 ;  /* 0x3e00000024227823 */ /* 0x000fe2000000001d */
[----:B------:R-:W-:Y:S01]  /*0620*/  FADD R36, R31, R36 ;  /* 0x000000241f247221 */ /* 0x000fe20000000000 */
[C---:B------:R-:W-:Y:S01]  /*0630*/  FADD R31, R17.reuse, R17 ;  /* 0x00000011111f7221 */ /* 0x040fe20000000000 */
[----:B------:R0:W2:Y:S01]  /*0640*/  LDG.E.CONSTANT R0, [R6.64] ;  /* 0x0000000406007981 */ /* 0x0000a2000c1e9900 */
[C---:B------:R-:W-:Y:S01]  /*0650*/  FADD R35, -R17.reuse, R28 ;  /* 0x0000001c11237221 */ /* 0x040fe20000000100 */
[C---:B------:R-:W-:Y:S01]  /*0660*/  FADD R37, R17.reuse, R30 ;  /* 0x0000001e11257221 */ /* 0x040fe20000000000 */
[----:B------:R-:W-:Y:S01]  /*0670*/  FFMA R26, R17, -8, R26 ;  /* 0xc1000000111a7823 */ /* 0x000fe2000000001a */
[C---:B------:R-:W-:Y:S01]  /*0680*/  FADD R29, R31.reuse, R25 ;  /* 0x000000191f1d7221 */ /* 0x040fe20000000000 */
[----:B------:R-:W-:Y:S01]  /*0690*/  FADD R21, -R31, R21 ;  /* 0x000000151f157221 */ /* 0x000fe20000000100 */
[----:B------:R-:W-:Y:S01]  /*06a0*/  FADD R19, R19, -R31 ;  /* 0x8000001f13137221 */ /* 0x000fe20000000000 */
[C---:B------:R-:W-:Y:S01]  /*06b0*/  FFMA R33, R17.reuse, -4, R18 ;  /* 0xc080000011217823 */ /* 0x040fe20000000012 */
[----:B0-----:R-:W-:Y:S01]  /*06c0*/  FADD R7, R36, R17 ;  /* 0x0000001124077221 */ /* 0x001fe20000000000 */
[C---:B------:R-:W-:Y:S01]  /*06d0*/  FFMA R31, R17.reuse, 4, R20 ;  /* 0x40800000111f7823 */ /* 0x040fe20000000014 */
[C---:B------:R-:W-:Y:S01]  /*06e0*/  FFMA R24, R17.reuse, 8, R24 ;  /* 0x4100000011187823 */ /* 0x040fe20000000018 */
[C---:B------:R-:W-:Y:S01]  /*06f0*/  FFMA R25, R17.reuse, 4, R32 ;  /* 0x4080000011197823 */ /* 0x040fe20000000020 */
[----:B------:R-:W-:Y:S01]  /*0700*/  FFMA R34, R17, -8, R34 ;  /* 0xc100000011227823 */ /* 0x000fe20000000022 */
[C---:B------:R-:W-:Y:S01]  /*0710*/  FADD R35, R16.reuse, R35 ;  /* 0x0000002310237221 */ /* 0x040fe20000000000 */
[----:B------:R-:W-:Y:S01]  /*0720*/  FADD R17, R16, R37 ;  /* 0x0000002510117221 */ /* 0x000fe20000000000 */
[----:B------:R-:W-:Y:S01]  /*0730*/  FADD R7, R7, R16 ;  /* 0x0000001007077221 */ /* 0x000fe20000000000 */
[C---:B------:R-:W-:Y:S01]  /*0740*/  FADD R16, R11.reuse, R26 ;  /* 0x0000001a0b107221 */ /* 0x040fe20000000000 */
[----:B------:R-:W-:Y:S01]  /*0750*/  FADD R37, -R11, R24 ;  /* 0x000000180b257221 */ /* 0x000fe20000000100 */
[----:B------:R-:W-:Y:S01]  /*0760*/  FADD R11, R34, R11 ;  /* 0x0000000b220b7221 */ /* 0x000fe20000000000 */
[C---:B------:R-:W-:Y:S01]  /*0770*/  FADD R30, -R8.reuse, R21 ;  /* 0x00000015081e7221 */ /* 0x040fe20000000100 */
[----:B------:R-:W3:Y:S01]  /*0780*/  LDG.E.CONSTANT R6, [R2.64+0x126000] ;  /* 0x1260000402067981 */ /* 0x000ee2000c1e9900 */
[C---:B------:R-:W-:Y:S01]  /*0790*/  FADD R32, R8.reuse, R31 ;  /* 0x0000001f08207221 */ /* 0x040fe20000000000 */
[C---:B------:R-:W-:Y:S01]  /*07a0*/  FADD R16, -R8.reuse, R16 ;  /* 0x0000001008107221 */ /* 0x040fe20000000100 */
[C---:B------:R-:W-:Y:S01]  /*07b0*/  FADD R18, R8.reuse, R35 ;  /* 0x0000002308127221 */ /* 0x040fe20000000000 */
[C---:B------:R-:W-:Y:S01]  /*07c0*/  FADD R20, R8.reuse, R17 ;  /* 0x0000001108147221 */ /* 0x040fe20000000000 */
[----:B------:R-:W-:Y:S01]  /*07d0*/  FADD R21, R7, R8 ;  /* 0x0000000807157221 */ /* 0x000fe20000000000 */
[C---:B------:R-:W-:Y:S01]  /*07e0*/  FADD R26, R8.reuse, R25 ;  /* 0x00000019081a7221 */ /* 0x040fe20000000000 */
[C---:B------:R-:W-:Y:S01]  /*07f0*/  FADD R24, -R8.reuse, R19 ;  /* 0x0000001308187221 */ /* 0x040fe20000000100 */
[C---:B------:R-:W-:Y:S01]  /*0800*/  FADD R17, -R8.reuse, R11 ;  /* 0x0000000b08117221 */ /* 0x040fe20000000100 */
[C---:B------:R-:W-:Y:S01]  /*0810*/  FADD R30, R5.reuse, R30 ;  /* 0x0000001e051e7221 */ /* 0x040fe20000000000 */
[C---:B------:R-:W-:Y:S01]  /*0820*/  FADD R36, -R8.reuse, R29 ;  /* 0x0000001d08247221 */ /* 0x040fe20000000100 */
[C---:B------:R-:W-:Y:S01]  /*0830*/  FADD R34, R8.reuse, R33 ;  /* 0x0000002108227221 */ /* 0x040fe20000000000 */
[----:B------:R-:W-:Y:S01]  /*0840*/  FADD R28, -R8, R37 ;  /* 0x00000025081c7221 */ /* 0x000fe20000000100 */
[C---:B------:R-:W-:Y:S01]  /*0850*/  FADD R32, R5.reuse, R32 ;  /* 0x0000002005207221 */ /* 0x040fe20000000000 */
[C---:B------:R-:W-:Y:S01]  /*0860*/  FADD R16, R5.reuse, R16 ;  /* 0x0000001005107221 */ /* 0x040fe20000000000 */
[----:B------:R-:W4:Y:S01]  /*0870*/  LDG.E.CONSTANT R11, [R2.64+0x119c00] ;  /* 0x119c0004020b7981 */ /* 0x000f22000c1e9900 */
[C---:B------:R-:W-:Y:S01]  /*0880*/  FADD R18, R5.reuse, R18 ;  /* 0x0000001205127221 */ /* 0x040fe20000000000 */
[----:B------:R-:W-:Y:S01]  /*0890*/  FADD R20, R5, R20 ;  /* 0x0000001405147221 */ /* 0x000fe20000000000 */
[----:B------:R-:W-:Y:S01]  /*08a0*/  FADD R21, R21, R5 ;  /* 0x0000000515157221 */ /* 0x000fe20000000000 */
[----:B------:R0:W5:Y:S01]  /*08b0*/  LDG.E.CONSTANT R8, [R2.64+0x132400] ;  /* 0x1324000402087981 */ /* 0x000162000c1e9900 */
[C---:B------:R-:W-:Y:S01]  /*08c0*/  FADD R26, R5.reuse, R26 ;  /* 0x0000001a051a7221 */ /* 0x040fe20000000000 */
[C---:B------:R-:W-:Y:S01]  /*08d0*/  FADD R24, R5.reuse, R24 ;  /* 0x0000001805187221 */ /* 0x040fe20000000000 */
[----:B------:R-:W-:Y:S01]  /*08e0*/  FADD R17, R5, R17 ;  /* 0x0000001105117221 */ /* 0x000fe20000000000 */
[----:B------:R-:W-:Y:S01]  /*08f0*/  FFMA R25, R15, 0.5, R30 ;  /* 0x3f0000000f197823 */ /* 0x000fe2000000001e */
[----:B------:R-:W-:Y:S01]  /*0900*/  FADD R36, R5, R36 ;  /* 0x0000002405247221 */ /* 0x000fe20000000000 */
[C---:B------:R-:W-:Y:S01]  /*0910*/  FFMA R32, R15.reuse, 0.25, R32 ;  /* 0x3e8000000f207823 */ /* 0x040fe20000000020 */
[----:B------:R-:W-:Y:S01]  /*0920*/  FFMA R30, R15, 0.125, R16 ;  /* 0x3e0000000f1e7823 */ /* 0x000fe20000000010 */
[----:B------:R-:W-:Y:S01]  /*0930*/  FADD R28, R5, R28 ;  /* 0x0000001c051c7221 */ /* 0x000fe20000000000 */
[C---:B------:R-:W-:Y:S01]  /*0940*/  FADD R18, R15.reuse, R18 ;  /* 0x000000120f127221 */ /* 0x040fe20000000000 */
[----:B------:R-:W-:Y:S01]  /*0950*/  FADD R29, R15, R20 ;  /* 0x000000140f1d7221 */ /* 0x000fe20000000000 */
[----:B------:R-:W-:Y:S01]  /*0960*/  FADD R21, R21, R15 ;  /* 0x0000000f15157221 */ /* 0x000fe20000000000 */
[C---:B------:R-:W-:Y:S01]  /*0970*/  FFMA R31, R15.reuse, 0.25, R26 ;  /* 0x3e8000000f1f7823 */ /* 0x040fe2000000001a */
[C---:B------:R-:W-:Y:S01]  /*0980*/  FFMA R16, R15.reuse, 0.5, R24 ;  /* 0x3f0000000f107823 */ /* 0x040fe20000000018 */
[----:B------:R-:W-:Y:S01]  /*0990*/  FFMA R26, R15, 0.125, R17 ;  /* 0x3e0000000f1a7823 */ /* 0x000fe20000000011 */
[----:B------:R-:W-:Y:S01]  /*09a0*/  FADD R34, R5, R34 ;  /* 0x0000002205227221 */ /* 0x000fe20000000000 */
[----:B------:R-:W-:Y:S01]  /*09b0*/  FADD R19, R13, R13 ;  /* 0x0000000d0d137221 */ /* 0x000fe20000000000 */
[----:B------:R-:W-:Y:S01]  /*09c0*/  FFMA R36, R15, 0.5, R36 ;  /* 0x3f0000000f247823 */ /* 0x000fe20000000024 */
[C---:B------:R-:W-:Y:S01]  /*09d0*/  FFMA R24, R13.reuse, 4, R32 ;  /* 0x408000000d187823 */ /* 0x040fe20000000020 */
[----:B------:R-:W-:Y:S01]  /*09e0*/  FFMA R17, R13, -8, R30 ;  /* 0xc10000000d117823 */ /* 0x000fe2000000001e */
[----:B------:R0:W2:Y:S01]  /*09f0*/  LDG.E.CONSTANT R7, [R2.64+0x13e800] ;  /* 0x13e8000402077981 */ /* 0x0000a2000c1e9900 */
[----:B------:R-:W-:Y:S01]  /*0a00*/  FFMA R28, R15, 0.125, R28 ;  /* 0x3e0000000f1c7823 */ /* 0x000fe2000000001c */
[C---:B------:R-:W-:Y:S01]  /*0a10*/  FADD R30, R13.reuse, R18 ;  /* 0x000000120d1e7221 */ /* 0x040fe20000000000 */
[----:B------:R-:W-:Y:S01]  /*0a20*/  FADD R29, R13, R29 ;  /* 0x0000001d0d1d7221 */ /* 0x000fe20000000000 */
[----:B------:R0:W2:Y:S01]  /*0a30*/  LDG.E.CONSTANT R5, [R2.64+0x14ac00] ;  /* 0x14ac000402057981 */ /* 0x0000a2000c1e9900 */
[----:B------:R-:W-:Y:S01]  /*0a40*/  FADD R32, R21, R13 ;  /* 0x0000000d15207221 */ /* 0x000fe20000000000 */
[C---:B------:R-:W-:Y:S01]  /*0a50*/  FADD R36, -R19.reuse, R36 ;  /* 0x0000002413247221 */ /* 0x040fe20000000100 */
[----:B------:R-:W-:Y:S01]  /*0a60*/  FADD R20, -R19, R25 ;  /* 0x0000001913147221 */ /* 0x000fe20000000100 */
[----:B------:R-:W-:Y:S01]  /*0a70*/  FADD R16, R16, -R19 ;  /* 0x8000001310107221 */ /* 0x000fe20000000000 */
[----:B------:R-:W-:Y:S01]  /*0a80*/  FFMA R25, R13, -8, R28 ;  /* 0xc10000000d197823 */ /* 0x000fe2000000001c */
[C---:B------:R-:W-:Y:S01]  /*0a90*/  FFMA R37, R9.reuse, 0.25, R29 ;  /* 0x3e80000009257823 */ /* 0x040fe2000000001d */
[C-C-:B------:R-:W-:Y:S01]  /*0aa0*/  FFMA R35, R9.reuse, 0.5, R30.reuse ;  /* 0x3f00000009237823 */ /* 0x140fe2000000001e */
[----:B------:R-:W-:Y:S01]  /*0ab0*/  FFMA R19, R9, 0.125, R30 ;  /* 0x3e00000009137823 */ /* 0x000fe2000000001e */
[----:B------:R-:W-:-:S02]  /*0ac0*/  FADD R32, R32, R9 ;  /* 0x0000000920207221 */ /* 0x000fc40000000000 */
[----:B------:R0:W2:Y:S01]  /*0ad0*/  LDG.E.CONSTANT R9, [R2.64+0x157000] ;  /* 0x1570000402097981 */ /* 0x0000a2000c1e9900 */
[C---:B------:R-:W-:Y:S01]  /*0ae0*/  FADD R25, R14.reuse, R25 ;  /* 0x000000190e197221 */ /* 0x040fe20000000000 */
[----:B------:R-:W-:Y:S01]  /*0af0*/  FFMA R34, R15, 0.25, R34 ;  /* 0x3e8000000f227823 */ /* 0x000fe20000000022 */
[----:B------:R-:W-:Y:S01]  /*0b00*/  FFMA R15, R13, -8, R26 ;  /* 0xc10000000d0f7823 */ /* 0x000fe2000000001a */
[C---:B------:R-:W-:Y:S01]  /*0b10*/  FFMA R30, R27.reuse, 0.25, R24 ;  /* 0x3e8000001b1e7823 */ /* 0x040fe20000000018 */
[----:B------:R-:W-:Y:S01]  /*0b20*/  FFMA R24, R27, -0.5, R25 ;  /* 0xbf0000001b187823 */ /* 0x000fe20000000019 */
[C---:B------:R-:W-:Y:S01]  /*0b30*/  FFMA R34, R13.reuse, 4, R34 ;  /* 0x408000000d227823 */ /* 0x040fe20000000022 */
[----:B------:R-:W-:Y:S01]  /*0b40*/  FADD R28, R14, R17 ;  /* 0x000000110e1c7221 */ /* 0x000fe20000000000 */
[----:B------:R-:W-:Y:S01]  /*0b50*/  FFMA R18, R13, 4, R31 ;  /* 0x408000000d127823 */ /* 0x000fe2000000001f */
[----:B------:R-:W-:Y:S01]  /*0b60*/  FADD R14, R15, R14 ;  /* 0x0000000e0f0e7221 */ /* 0x000fe20000000000 */
[C---:B------:R-:W-:Y:S01]  /*0b70*/  FADD R33, -R27.reuse, R16 ;  /* 0x000000101b217221 */ /* 0x040fe20000000100 */
[C---:B------:R-:W-:Y:S01]  /*0b80*/  FFMA R29, R27.reuse, -0.25, R20 ;  /* 0xbe8000001b1d7823 */ /* 0x040fe20000000014 */
[----:B------:R-:W-:Y:S01]  /*0b90*/  FFMA R35, R27, 0.5, R35 ;  /* 0x3f0000001b237823 */ /* 0x000fe20000000023 */
[----:B------:R-:W-:Y:S01]  /*0ba0*/  FMUL R13, R23, 0.5 ;  /* 0x3f000000170d7820 */ /* 0x000fe20000400000 */
[----:B------:R-:W-:Y:S01]  /*0bb0*/  FFMA R24, R22, 0.5, R24 ;  /* 0x3f00000016187823 */ /* 0x000fe20000000018 */
[C---:B------:R-:W-:Y:S01]  /*0bc0*/  FFMA R20, R27.reuse, -0.5, R36 ;  /* 0xbf0000001b147823 */ /* 0x040fe20000000024 */
[C---:B------:R-:W-:Y:S01]  /*0bd0*/  FFMA R26, R27.reuse, 0.5, R34 ;  /* 0x3f0000001b1a7823 */ /* 0x040fe20000000022 */
[C---:B------:R-:W-:Y:S01]  /*0be0*/  FFMA R25, R27.reuse, -0.125, R25 ;  /* 0xbe0000001b197823 */ /* 0x040fe20000000019 */
[C---:B------:R-:W-:Y:S01]  /*0bf0*/  FFMA R31, R27.reuse, -0.125, R36 ;  /* 0xbe0000001b1f7823 */ /* 0x040fe20000000024 */
[C---:B------:R-:W-:Y:S01]  /*0c00*/  FFMA R17, R27.reuse, 0.125, R34 ;  /* 0x3e0000001b117823 */ /* 0x040fe20000000022 */
[C---:B------:R-:W-:Y:S01]  /*0c10*/  FFMA R28, R27.reuse, -0.25, R28 ;  /* 0xbe8000001b1c7823 */ /* 0x040fe2000000001c */
[C---:B------:R-:W-:Y:S01]  /*0c20*/  FFMA R37, R27.reuse, 0.25, R37 ;  /* 0x3e8000001b257823 */ /* 0x040fe20000000025 */
[C---:B------:R-:W-:Y:S01]  /*0c30*/  FFMA R19, R27.reuse, 0.125, R19 ;  /* 0x3e0000001b137823 */ /* 0x040fe20000000013 */
[C---:B------:R-:W-:Y:S01]  /*0c40*/  FADD R15, R27.reuse, R18 ;  /* 0x000000121b0f7221 */ /* 0x040fe20000000000 */
[----:B------:R-:W-:Y:S01]  /*0c50*/  FADD R21, -R27, R14 ;  /* 0x0000000e1b157221 */ /* 0x000fe20000000100 */
[----:B------:R-:W-:Y:S01]  /*0c60*/  FADD R27, R32, R27 ;  /* 0x0000001b201b7221 */ /* 0x000fe20000000000 */
[C---:B------:R-:W-:Y:S01]  /*0c70*/  FADD R14, R22.reuse, R33 ;  /* 0x00000021160e7221 */ /* 0x040fe20000000000 */
[C---:B------:R-:W-:Y:S01]  /*0c80*/  FFMA R18, R22.reuse, 0.5, R35 ;  /* 0x3f00000016127823 */ /* 0x040fe20000000023 */
[----:B------:R-:W-:Y:S01]  /*0c90*/  FFMA R33, R13, 0.125, R24 ;  /* 0x3e0000000d217823 */ /* 0x000fe20000000018 */
[C---:B------:R-:W-:Y:S01]  /*0ca0*/  FFMA R20, R22.reuse, 0.5, R20 ;  /* 0x3f00000016147823 */ /* 0x040fe20000000014 */
[C---:B------:R-:W-:Y:S01]  /*0cb0*/  FFMA R26, R22.reuse, 0.5, R26 ;  /* 0x3f000000161a7823 */ /* 0x040fe2000000001a */
[C---:B------:R-:W-:Y:S01]  /*0cc0*/  FFMA R25, R22.reuse, 0.125, R25 ;  /* 0x3e00000016197823 */ /* 0x040fe20000000019 */
[C---:B------:R-:W-:Y:S01]  /*0cd0*/  FMUL R24, R23.reuse, 0.125 ;  /* 0x3e00000017187820 */ /* 0x040fe20000400000 */
[C---:B------:R-:W-:Y:S01]  /*0ce0*/  FFMA R29, R22.reuse, 0.25, R29 ;  /* 0x3e800000161d7823 */ /* 0x040fe2000000001d */
[C---:B------:R-:W-:Y:S01]  /*0cf0*/  FFMA R30, R22.reuse, 0.25, R30 ;  /* 0x3e800000161e7823 */ /* 0x040fe2000000001e */
[C---:B------:R-:W-:Y:S01]  /*0d00*/  FFMA R31, R22.reuse, 0.125, R31 ;  /* 0x3e000000161f7823 */ /* 0x040fe2000000001f */
[C---:B------:R-:W-:Y:S01]  /*0d10*/  FFMA R17, R22.reuse, 0.125, R17 ;  /* 0x3e00000016117823 */ /* 0x040fe20000000011 */
[C---:B------:R-:W-:Y:S01]  /*0d20*/  FFMA R28, R22.reuse, 0.25, R28 ;  /* 0x3e800000161c7823 */ /* 0x040fe2000000001c */
[C---:B------:R-:W-:Y:S01]  /*0d30*/  FFMA R37, R22.reuse, 0.25, R37 ;  /* 0x3e80000016257823 */ /* 0x040fe20000000025 */
[C---:B------:R-:W-:Y:S01]  /*0d40*/  FFMA R19, R22.reuse, 0.125, R19 ;  /* 0x3e00000016137823 */ /* 0x040fe20000000013 */
[C---:B------:R-:W-:Y:S01]  /*0d50*/  FADD R15, R22.reuse, R15 ;  /* 0x0000000f160f7221 */ /* 0x040fe20000000000 */
[----:B------:R-:W-:Y:S01]  /*0d60*/  FADD R21, R22, R21 ;  /* 0x0000001516157221 */ /* 0x000fe20000000000 */
[----:B------:R-:W-:Y:S01]  /*0d70*/  FMUL R16, R23, 0.25 ;  /* 0x3e80000017107820 */ /* 0x000fe20000400000 */
[----:B------:R-:W-:Y:S01]  /*0d80*/  FMUL R32, R4, 0.5 ;  /* 0x3f00000004207820 */ /* 0x000fe20000400000 */
[----:B------:R-:W-:Y:S01]  /*0d90*/  FADD R22, R27, R22 ;  /* 0x000000161b167221 */ /* 0x000fe20000000000 */
[C---:B------:R-:W-:Y:S01]  /*0da0*/  FADD R27, R13.reuse, R18 ;  /* 0x000000120d1b7221 */ /* 0x040fe20000000000 */
[C---:B------:R-:W-:Y:S01]  /*0db0*/  FFMA R20, R13.reuse, 0.5, R20 ;  /* 0x3f0000000d147823 */ /* 0x040fe20000000014 */
[----:B------:R-:W-:Y:S01]  /*0dc0*/  FFMA R35, R13, 0.25, R26 ;  /* 0x3e8000000d237823 */ /* 0x000fe2000000001a */
[----:B------:R-:W-:Y:S01]  /*0dd0*/  FFMA R18, R24, 0.125, R25 ;  /* 0x3e00000018127823 */ /* 0x000fe20000000019 */
[----:B------:R-:W-:Y:S01]  /*0de0*/  FADD R13, R14, R13 ;  /* 0x0000000d0e0d7221 */ /* 0x000fe20000000000 */
[----:B------:R-:W-:Y:S01]  /*0df0*/  FADD R25, R32, R32 ;  /* 0x0000002020197221 */ /* 0x000fe20000000000 */
[C---:B------:R-:W-:Y:S01]  /*0e00*/  FFMA R29, R16.reuse, 0.5, R29 ;  /* 0x3f000000101d7823 */ /* 0x040fe2000000001d */
[C---:B------:R-:W-:Y:S01]  /*0e10*/  FFMA R30, R16.reuse, 0.25, R30 ;  /* 0x3e800000101e7823 */ /* 0x040fe2000000001e */
[C---:B------:R-:W-:Y:S01]  /*0e20*/  FFMA R28, R16.reuse, 0.125, R28 ;  /* 0x3e000000101c7823 */ /* 0x040fe2000000001c */
[----:B------:R-:W-:Y:S01]  /*0e30*/  FADD R14, R16, R37 ;  /* 0x00000025100e7221 */ /* 0x000fe20000000000 */
[----:B------:R-:W-:-:S02]  /*0e40*/  FADD R15, R15, R16 ;  /* 0x000000100f0f7221 */ /* 0x000fc40000000000 */
[----:B------:R0:W2:Y:S01]  /*0e50*/  LDG.E.CONSTANT R16, [R2.64+0x163400] ;  /* 0x1634000402107981 */ /* 0x0000a2000c1e9900 */
[----:B------:R-:W-:Y:S01]  /*0e60*/  FADD R20, R20, -R25 ;  /* 0x8000001914147221 */ /* 0x000fe20000000000 */
[C---:B------:R-:W-:Y:S01]  /*0e70*/  FFMA R31, R24.reuse, 0.5, R31 ;  /* 0x3f000000181f7823 */ /* 0x040fe2000000001f */
[C---:B------:R-:W-:Y:S01]  /*0e80*/  FFMA R17, R24.reuse, 0.25, R17 ;  /* 0x3e80000018117823 */ /* 0x040fe20000000011 */
[----:B------:R-:W-:Y:S01]  /*0e90*/  FADD R19, R24, R19 ;  /* 0x0000001318137221 */ /* 0x000fe20000000000 */
[----:B------:R-:W-:Y:S01]  /*0ea0*/  FADD R21, R21, R24 ;  /* 0x0000001815157221 */ /* 0x000fe20000000000 */
[C---:B------:R-:W-:Y:S01]  /*0eb0*/  FMUL R25, R4.reuse, 0.25 ;  /* 0x3e80000004197820 */ /* 0x040fe20000400000 */
[----:B------:R-:W-:Y:S01]  /*0ec0*/  FMUL R24, R4, 0.125 ;  /* 0x3e00000004187820 */ /* 0x000fe20000400000 */
[----:B------:R-:W-:Y:S01]  /*0ed0*/  FADD R23, R22, R23 ;  /* 0x0000001716177221 */ /* 0x000fe20000000000 */
[C---:B------:R-:W-:Y:S01]  /*0ee0*/  FFMA R22, R32.reuse, 4, R35 ;  /* 0x4080000020167823 */ /* 0x040fe20000000023 */
[----:B------:R-:W-:Y:S01]  /*0ef0*/  FFMA R26, R32, -8, R33 ;  /* 0xc1000000201a7823 */ /* 0x000fe20000000021 */
[----:B------:R-:W-:Y:S01]  /*0f00*/  FADD R27, R27, R32 ;  /* 0x000000201b1b7221 */ /* 0x000fe20000000000 */
[C-C-:B------:R-:W-:Y:S01]  /*0f10*/  FADD R32, R25.reuse, R25.reuse ;  /* 0x0000001919207221 */ /* 0x140fe20000000000 */
[C---:B------:R-:W-:Y:S01]  /*0f20*/  FFMA R33, R25.reuse, 4, R30 ;  /* 0x4080000019217823 */ /* 0x040fe2000000001e */
[----:B------:R-:W-:Y:S01]  /*0f30*/  FFMA R28, R25, -8, R28 ;  /* 0xc1000000191c7823 */ /* 0x000fe2000000001c */
[----:B------:R-:W-:Y:S01]  /*0f40*/  FADD R25, R14, R25 ;  /* 0x000000190e197221 */ /* 0x000fe20000000000 */
[----:B------:R-:W-:Y:S01]  /*0f50*/  FFMA R35, R24, 4, R17 ;  /* 0x4080000018237823 */ /* 0x000fe20000000011 */
[----:B------:R0:W2:Y:S01]  /*0f60*/  LDG.E.CONSTANT R14, [R2.64+0x16f800] ;  /* 0x16f80004020e7981 */ /* 0x0000a2000c1e9900 */
[----:B------:R-:W-:-:S03]  /*0f70*/  FADD R37, R19, R24 ;  /* 0x0000001813257221 */ /* 0x000fc60000000000 */
[----:B------:R0:W2:Y:S01]  /*0f80*/  LDG.E.CONSTANT R17, [R2.64+0x17bc00] ;  /* 0x17bc000402117981 */ /* 0x0000a2000c1e9900 */
[----:B------:R-:W-:-:S03]  /*0f90*/  FADD R30, R4, R4 ;  /* 0x00000004041e7221 */ /* 0x000fc60000000000 */
[----:B------:R0:W2:Y:S01]  /*0fa0*/  LDG.E.CONSTANT R19, [R2.64+0x188000] ;  /* 0x1880000402137981 */ /* 0x0000a2000c1e9900 */
[----:B------:R-:W-:-:S03]  /*0fb0*/  FADD R30, R13, -R30 ;  /* 0x8000001e0d1e7221 */ /* 0x000fc60000000000 */
[----:B------:R0:W2:Y:S01]  /*0fc0*/  LDG.E.CONSTANT R13, [R2.64+0x194400] ;  /* 0x19440004020d7981 */ /* 0x0000a2000c1e9900 */
[C---:B------:R-:W-:Y:S01]  /*0fd0*/  FADD R34, R24.reuse, R24 ;  /* 0x0000001818227221 */ /* 0x040fe20000000000 */
[----:B------:R-:W-:Y:S02]  /*0fe0*/  FFMA R18, R24, -8, R18 ;  /* 0xc100000018127823 */ /* 0x000fe40000000012 */
[----:B------:R0:W2:Y:S01]  /*0ff0*/  LDG.E.CONSTANT R24, [R2.64+0x1a0800] ;  /* 0x1a08000402187981 */ /* 0x0000a2000c1e9900 */
[----:B------:R-:W-:-:S03]  /*1000*/  FADD R29, R29, -R32 ;  /* 0x800000201d1d7221 */ /* 0x000fc60000000000 */
[----:B------:R0:W2:Y:S01]  /*1010*/  LDG.E.CONSTANT R32, [R2.64+0x1acc00] ;  /* 0x1acc000402207981 */ /* 0x0000a2000c1e9900 */
[----:B------:R-:W-:Y:S01]  /*1020*/  FADD R31, R31, -R34 ;  /* 0x800000221f1f7221 */ /* 0x000fe20000000000 */
[C---:B------:R-:W-:Y:S01]  /*1030*/  FFMA R34, R4.reuse, -8, R21 ;  /* 0xc100000004227823 */ /* 0x040fe20000000015 */
[----:B------:R-:W-:Y:S01]  /*1040*/  FFMA R15, R4, 4, R15 ;  /* 0x40800000040f7823 */ /* 0x000fe2000000000f */
[----:B------:R-:W-:Y:S01]  /*1050*/  FADD R21, R23, R4 ;  /* 0x0000000417157221 */ /* 0x000fe20000000000 */
[C---:B---3--:R-:W-:Y:S01]  /*1060*/  FADD R4, R6.reuse, R6 ;  /* 0x0000000606047221 */ /* 0x048fe20000000000 */
[C---:B------:R-:W-:Y:S01]  /*1070*/  FFMA R25, R6.reuse, 4, R25 ;  /* 0x4080000006197823 */ /* 0x040fe20000000019 */
[----:B------:R-:W-:Y:S02]  /*1080*/  FFMA R37, R6, -8, R37 ;  /* 0xc100000006257823 */ /* 0x000fe40000000025 */
[----:B------:R-:W-:Y:S01]  /*1090*/  FADD R27, R27, -R4 ;  /* 0x800000041b1b7221 */ /* 0x000fe20000000000 */
[----:B------:R-:W-:Y:S01]  /*10a0*/  FADD R21, R21, R6 ;  /* 0x0000000615157221 */ /* 0x000fe20000000000 */
[C---:B----4-:R-:W-:Y:S01]  /*10b0*/  FFMA R26, R11.reuse, 0.5, R26 ;  /* 0x3f0000000b1a7823 */ /* 0x050fe2000000001a */
[C---:B0-----:R-:W-:Y:S01]  /*10c0*/  FFMA R3, R11.reuse, 0.25, R28 ;  /* 0x3e8000000b037823 */ /* 0x041fe2000000001c */
[----:B------:R-:W-:Y:S01]  /*10d0*/  FFMA R23, R11, 0.125, R18 ;  /* 0x3e0000000b177823 */ /* 0x000fe20000000012 */
[----:B------:R-:W-:Y:S01]  /*10e0*/  FADD R11, R34, R11 ;  /* 0x0000000b220b7221 */ /* 0x000fe20000000000 */
[C---:B-----5:R-:W-:Y:S01]  /*10f0*/  FADD R4, R8.reuse, R8 ;  /* 0x0000000808047221 */ /* 0x060fe20000000000 */
[C---:B------:R-:W-:Y:S01]  /*1100*/  FFMA R6, R8.reuse, -4, R29 ;  /* 0xc080000008067823 */ /* 0x040fe2000000001d */
[C---:B------:R-:W-:Y:S01]  /*1110*/  FFMA R18, R8.reuse, 4, R33 ;  /* 0x4080000008127823 */ /* 0x040fe20000000021 */
[----:B------:R-:W-:Y:S01]  /*1120*/  FFMA R34, R8, -4, R3 ;  /* 0xc080000008227823 */ /* 0x000fe20000000003 */
[----:B------:R-:W-:Y:S01]  /*1130*/  FADD R2, R4, R26 ;  /* 0x0000001a04027221 */ /* 0x000fe20000000000 */
[C---:B------:R-:W-:Y:S01]  /*1140*/  FFMA R25, R8.reuse, 4, R25 ;  /* 0x4080000008197823 */ /* 0x040fe20000000019 */
[C---:B------:R-:W-:Y:S01]  /*1150*/  FFMA R26, R8.reuse, 8, R31 ;  /* 0x41000000081a7823 */ /* 0x040fe2000000001f */
[C---:B------:R-:W-:Y:S01]  /*1160*/  FFMA R28, R8.reuse, -8, R35 ;  /* 0xc1000000081c7823 */ /* 0x040fe20000000023 */
[C---:B------:R-:W-:Y:S01]  /*1170*/  FFMA R36, R8.reuse, 8, R23 ;  /* 0x4100000008247823 */ /* 0x040fe20000000017 */
[C---:B------:R-:W-:Y:S01]  /*1180*/  FADD R30, -R8.reuse, R30 ;  /* 0x0000001e081e7221 */ /* 0x040fe20000000100 */
[C---:B------:R-:W-:Y:S01]  /*1190*/  FADD R15, R8.reuse, R15 ;  /* 0x0000000f080f7221 */ /* 0x040fe20000000000 */
[C---:B------:R-:W-:Y:S01]  /*11a0*/  FFMA R37, R8.reuse, -8, R37 ;  /* 0xc100000008257823 */ /* 0x040fe20000000025 */
[----:B------:R-:W-:Y:S01]  /*11b0*/  FADD R11, -R8, R11 ;  /* 0x0000000b080b7221 */ /* 0x000fe20000000100 */
[C---:B------:R-:W-:Y:S01]  /*11c0*/  FADD R20, R4.reuse, R20 ;  /* 0x0000001404147221 */ /* 0x040fe20000000000 */
[----:B------:R-:W-:Y:S01]  /*11d0*/  FADD R22, -R4, R22 ;  /* 0x0000001604167221 */ /* 0x000fe20000000100 */
[----:B------:R-:W-:Y:S01]  /*11e0*/  FADD R8, R21, R8 ;  /* 0x0000000815087221 */ /* 0x000fe20000000000 */
[----:B------:R-:W-:Y:S01]  /*11f0*/  FADD R4, R27, -R4 ;  /* 0x800000041b047221 */ /* 0x000fe20000000000 */
[C---:B--2---:R-:W-:Y:S01]  /*1200*/  FADD R27, R7.reuse, R7 ;  /* 0x00000007071b7221 */ /* 0x044fe20000000000 */
[C---:B------:R-:W-:Y:S01]  /*1210*/  FFMA R6, R7.reuse, 4, R6 ;  /* 0x4080000007067823 */ /* 0x040fe20000000006 */
[C---:B------:R-:W-:Y:S01]  /*1220*/  FFMA R18, R7.reuse, 4, R18 ;  /* 0x4080000007127823 */ /* 0x040fe20000000012 */
[C---:B------:R-:W-:Y:S01]  /*1230*/  FFMA R34, R7.reuse, 4, R34 ;  /* 0x4080000007227823 */ /* 0x040fe20000000022 */
[----:B------:R-:W-:Y:S01]  /*1240*/  FFMA R25, R7, 4, R25 ;  /* 0x4080000007197823 */ /* 0x000fe20000000019 */
[----:B------:R-:W-:Y:S01]  /*1250*/  FMUL R21, R5, 4 ;  /* 0x4080000005157820 */ /* 0x000fe20000400000 */
[C---:B------:R-:W-:Y:S01]  /*1260*/  FFMA R26, R7.reuse, -8, R26 ;  /* 0xc1000000071a7823 */ /* 0x040fe2000000001a */
[C---:B------:R-:W-:Y:S01]  /*1270*/  FFMA R28, R7.reuse, -8, R28 ;  /* 0xc1000000071c7823 */ /* 0x040fe2000000001c */
[C---:B------:R-:W-:Y:S01]  /*1280*/  FFMA R36, R7.reuse, -8, R36 ;  /* 0xc100000007247823 */ /* 0x040fe20000000024 */
[C---:B------:R-:W-:Y:S01]  /*1290*/  FADD R30, R7.reuse, R30 ;  /* 0x0000001e071e7221 */ /* 0x040fe20000000000 */
[C---:B------:R-:W-:Y:S01]  /*12a0*/  FADD R15, R7.reuse, R15 ;  /* 0x0000000f070f7221 */ /* 0x040fe20000000000 */
[C---:B------:R-:W-:Y:S01]  /*12b0*/  FFMA R37, R7.reuse, -8, R37 ;  /* 0xc100000007257823 */ /* 0x040fe20000000025 */
[----:B------:R-:W-:Y:S01]  /*12c0*/  FADD R11, R7, R11 ;  /* 0x0000000b070b7221 */ /* 0x000fe20000000000 */
[----:B------:R-:W-:Y:S01]  /*12d0*/  FADD R8, R8, R7 ;  /* 0x0000000708087221 */ /* 0x000fe20000000000 */
[----:B------:R-:W-:Y:S01]  /*12e0*/  FMUL R7, R5, -8 ;  /* 0xc100000005077820 */ /* 0x000fe20000400000 */
[----:B------:R-:W-:Y:S01]  /*12f0*/  FADD R22, -R27, R22 ;  /* 0x000000161b167221 */ /* 0x000fe20000000100 */
[----:B------:R-:W-:Y:S01]  /*1300*/  FMUL R3, R5, -2 ;  /* 0xc000000005037820 */ /* 0x000fe20000400000 */
[C---:B------:R-:W-:Y:S01]  /*1310*/  FFMA R6, R21.reuse, 0.5, R6 ;  /* 0x3f00000015067823 */ /* 0x040fe20000000006 */
[C---:B------:R-:W-:Y:S01]  /*1320*/  FFMA R18, R21.reuse, 0.25, R18 ;  /* 0x3e80000015127823 */ /* 0x040fe20000000012 */
[----:B------:R-:W-:Y:S01]  /*1330*/  FFMA R34, R21, 0.125, R34 ;  /* 0x3e00000015227823 */ /* 0x000fe20000000022 */
[----:B------:R-:W-:Y:S01]  /*1340*/  FADD R25, R25, R21 ;  /* 0x0000001519197221 */ /* 0x000fe20000000000 */
[C---:B------:R-:W-:Y:S01]  /*1350*/  FADD R20, -R27.reuse, R20 ;  /* 0x000000141b147221 */ /* 0x040fe20000000100 */
[----:B------:R-:W-:Y:S01]  /*1360*/  FADD R2, -R27, R2 ;  /* 0x000000021b027221 */ /* 0x000fe20000000100 */
[----:B------:R-:W-:Y:S01]  /*1370*/  FMUL R21, R9, 4 ;  /* 0x4080000009157820 */ /* 0x000fe20000400000 */
[C---:B------:R-:W-:Y:S01]  /*1380*/  FFMA R26, R7.reuse, 0.5, R26 ;  /* 0x3f000000071a7823 */ /* 0x040fe2000000001a */
[C---:B------:R-:W-:Y:S01]  /*1390*/  FFMA R28, R7.reuse, 0.25, R28 ;  /* 0x3e800000071c7823 */ /* 0x040fe2000000001c */
[----:B------:R-:W-:Y:S01]  /*13a0*/  FFMA R36, R7, 0.125, R36 ;  /* 0x3e00000007247823 */ /* 0x000fe20000000024 */
[----:B------:R-:W-:Y:S01]  /*13b0*/  FFMA R22, R3, 0.25, R22 ;  /* 0x3e80000003167823 */ /* 0x000fe20000000016 */
[----:B------:R-:W-:Y:S01]  /*13c0*/  FMUL R7, R9, -2 ;  /* 0xc000000009077820 */ /* 0x000fe20000400000 */
[C---:B------:R-:W-:Y:S01]  /*13d0*/  FFMA R20, R3.reuse, 0.5, R20 ;  /* 0x3f00000003147823 */ /* 0x040fe20000000014 */
[----:B------:R-:W-:Y:S01]  /*13e0*/  FFMA R2, R3, 0.125, R2 ;  /* 0x3e00000003027823 */ /* 0x000fe20000000002 */
[----:B------:R-:W-:Y:S01]  /*13f0*/  FADD R29, R21, R21 ;  /* 0x00000015151d7221 */ /* 0x000fe20000000000 */
[----:B------:R-:W-:Y:S01]  /*1400*/  FADD R4, R4, -R27 ;  /* 0x8000001b04047221 */ /* 0x000fe20000000000 */
[C---:B------:R-:W-:Y:S01]  /*1410*/  FADD R3, R5.reuse, R5 ;  /* 0x0000000505037221 */ /* 0x040fe20000000000 */
[C---:B------:R-:W-:Y:S01]  /*1420*/  FFMA R30, R5.reuse, 0.5, R30 ;  /* 0x3f000000051e7823 */ /* 0x040fe2000000001e */
[C---:B------:R-:W-:Y:S01]  /*1430*/  FFMA R15, R5.reuse, 0.25, R15 ;  /* 0x3e800000050f7823 */ /* 0x040fe2000000000f */
[C---:B------:R-:W-:Y:S01]  /*1440*/  FFMA R37, R5.reuse, -8, R37 ;  /* 0xc100000005257823 */ /* 0x040fe20000000025 */
[----:B------:R-:W-:Y:S01]  /*1450*/  FFMA R11, R5, 0.125, R11 ;  /* 0x3e000000050b7823 */ /* 0x000fe2000000000b */
[----:B------:R-:W-:Y:S01]  /*1460*/  FADD R8, R8, R5 ;  /* 0x0000000508087221 */ /* 0x000fe20000000000 */
[----:B------:R-:W-:Y:S01]  /*1470*/  FFMA R31, R21, 4, R18 ;  /* 0x40800000151f7823 */ /* 0x000fe20000000012 */
[----:B------:R-:W-:Y:S01]  /*1480*/  FMUL R23, R9, -8 ;  /* 0xc100000009177820 */ /* 0x000fe20000400000 */
[----:B------:R-:W-:Y:S01]  /*1490*/  FFMA R5, R7, 4, R22 ;  /* 0x4080000007057823 */ /* 0x000fe20000000016 */
[----:B------:R-:W-:Y:S01]  /*14a0*/  FADD R29, R6, -R29 ;  /* 0x8000001d061d7221 */ /* 0x000fe20000000000 */
[----:B------:R-:W-:Y:S01]  /*14b0*/  FADD R3, R4, -R3 ;  /* 0x8000000304037221 */ /* 0x000fe20000000000 */
[----:B------:R-:W-:Y:S01]  /*14c0*/  FADD R6, R9, R9 ;  /* 0x0000000909067221 */ /* 0x000fe20000000000 */
[----:B------:R-:W-:Y:S01]  /*14d0*/  SHF.L.U32 R33, R10, 0x2, RZ ;  /* 0x000000020a217819 */ /* 0x000fe200000006ff */
[--C-:B------:R-:W-:Y:S01]  /*14e0*/  FADD R18, R31, R0.reuse ;  /* 0x000000001f127221 */ /* 0x100fe20000000000 */
[----:B------:R-:W-:Y:S01]  /*14f0*/  FADD R10, R5, R0 ;  /* 0x00000000050a7221 */ /* 0x000fe20000000000 */
[----:B------:R-:W-:Y:S01]  /*1500*/  FADD R31, R23, R23 ;  /* 0x00000017171f7221 */ /* 0x000fe20000000000 */
[----:B------:R-:W-:Y:S01]  /*1510*/  FADD R3, -R6, R3 ;  /* 0x0000000306037221 */ /* 0x000fe20000000100 */
[----:B------:R-:W-:-:S02]  /*1520*/  IMAD.WIDE R4, R33, R12, c[0x0][0x160] ;  /* 0x0000580021047625 */ /* 0x000fc400078e020c */
[----:B------:R-:W-:Y:S01]  /*1530*/  FADD R26, R26, -R31 ;  /* 0x8000001f1a1a7221 */ /* 0x000fe20000000000 */
[----:B------:R-:W-:Y:S01]  /*1540*/  FMNMX R31, RZ, R10, !PT ;  /* 0x0000000aff1f7209 */ /* 0x000fe20007800000 */
[----:B------:R-:W-:Y:S01]  /*1550*/  FADD R3, R3, R0 ;  /* 0x0000000003037221 */ /* 0x000fe20000000000 */
[C---:B------:R-:W-:Y:S01]  /*1560*/  FADD R27, R7.reuse, R7 ;  /* 0x00000007071b7221 */ /* 0x040fe20000000000 */
[----:B------:R-:W-:Y:S02]  /*1570*/  FFMA R2, R7, -8, R2 ;  /* 0xc100000007027823 */ /* 0x000fe40000000002 */
[----:B------:R0:W-:Y:S01]  /*1580*/  STG.E [R4.64+0xe8], R31 ;  /* 0x0000e81f04007986 */ /* 0x0001e2000c101904 */
[C---:B------:R-:W-:Y:S01]  /*1590*/  FFMA R28, R23.reuse, 4, R28 ;  /* 0x40800000171c7823 */ /* 0x040fe2000000001c */
[----:B------:R-:W-:Y:S01]  /*15a0*/  FADD R27, R20, -R27 ;  /* 0x8000001b141b7221 */ /* 0x000fe20000000000 */
[----:B------:R-:W-:Y:S01]  /*15b0*/  FFMA R23, R23, -8, R36 ;  /* 0xc100000017177823 */ /* 0x000fe20000000024 */
[----:B------:R-:W-:-:S02]  /*15c0*/  FFMA R37, R9, -8, R37 ;  /* 0xc100000009257823 */ /* 0x000fc40000000025 */
[----:B------:R-:W-:Y:S01]  /*15d0*/  FADD R27, R27, R0 ;  /* 0x000000001b1b7221 */ /* 0x000fe20000000000 */
[----:B0-----:R-:W-:Y:S01]  /*15e0*/  FMNMX R31, RZ, R3, !PT ;  /* 0x00000003ff1f7209 */ /* 0x001fe20007800000 */
[----:B------:R-:W-:-:S04]  /*15f0*/  FADD R3, R16, R16 ;  /* 0x0000001010037221 */ /* 0x000fc80000000000 */
[----:B------:R-:W-:Y:S01]  /*1600*/  FADD R7, R2, -R3 ;  /* 0x8000000302077221 */ /* 0x000fe20000000000 */
[----:B------:R-:W-:Y:S01]  /*1610*/  FFMA R2, R16, -8, R23 ;  /* 0xc100000010027823 */ /* 0x000fe20000000017 */
[----:B------:R-:W-:Y:S01]  /*1620*/  FADD R3, R8, R9 ;  /* 0x0000000908037221 */ /* 0x000fe20000000000 */
[----:B------:R-:W-:Y:S01]  /*1630*/  FMNMX R33, RZ, R27, !PT ;  /* 0x0000001bff217209 */ /* 0x000fe20007800000 */
[----:B------:R-:W-:Y:S01]  /*1640*/  FADD R7, R7, R0 ;  /* 0x0000000007077221 */ /* 0x000fe20000000000 */
[----:B------:R-:W-:Y:S01]  /*1650*/  FADD R27, R30, -R6 ;  /* 0x800000061e1b7221 */ /* 0x000fe20000000000 */
[--C-:B------:R-:W-:Y:S01]  /*1660*/  FADD R3, R3, R0.reuse ;  /* 0x0000000003037221 */ /* 0x100fe20000000000 */
[----:B------:R-:W-:Y:S01]  /*1670*/  FADD R29, R29, R0 ;  /* 0x000000001d1d7221 */ /* 0x000fe20000000000 */
[----:B------:R-:W-:Y:S01]  /*1680*/  FADD R14, R37, R14 ;  /* 0x0000000e250e7221 */ /* 0x000fe20000000000 */
[C---:B------:R-:W-:Y:S01]  /*1690*/  FADD R2, -R17.reuse, R2 ;  /* 0x0000000211027221 */ /* 0x040fe20000000100 */
[C---:B------:R-:W-:Y:S01]  /*16a0*/  FADD R26, -R17.reuse, R26 ;  /* 0x0000001a111a7221 */ /* 0x040fe20000000100 */
[----:B------:R-:W-:Y:S01]  /*16b0*/  FADD R28, R17, R28 ;  /* 0x0000001c111c7221 */ /* 0x000fe20000000000 */
[----:B------:R-:W-:Y:S01]  /*16c0*/  FADD R14, R14, R17 ;  /* 0x000000110e0e7221 */ /* 0x000fe20000000000 */
[----:B------:R-:W-:Y:S01]  /*16d0*/  FADD R2, R19, R2 ;  /* 0x0000000213027221 */ /* 0x000fe20000000000 */
[----:B------:R-:W-:Y:S01]  /*16e0*/  FMNMX R7, RZ, R7, !PT ;  /* 0x00000007ff077209 */ /* 0x000fe20007800000 */
[----:B------:R-:W-:Y:S01]  /*16f0*/  FADD R27, R27, R0 ;  /* 0x000000001b1b7221 */ /* 0x000fe20000000000 */
[----:B------:R-:W-:Y:S01]  /*1700*/  FMNMX R3, RZ, R3, !PT ;  /* 0x00000003ff037209 */ /* 0x000fe20007800000 */
[----:B------:R-:W-:Y:S01]  /*1710*/  FFMA R11, R9, -8, R11 ;  /* 0xc1000000090b7823 */ /* 0x000fe2000000000b */
[C---:B------:R-:W-:Y:S01]  /*1720*/  FADD R26, R19.reuse, R26 ;  /* 0x0000001a131a7221 */ /* 0x040fe20000000000 */
[----:B------:R-:W-:Y:S01]  /*1730*/  FADD R28, R19, R28 ;  /* 0x0000001c131c7221 */ /* 0x000fe20000000000 */
[----:B------:R-:W-:Y:S01]  /*1740*/  FADD R14, R14, R19 ;  /* 0x000000130e0e7221 */ /* 0x000fe20000000000 */
[C---:B------:R-:W-:Y:S01]  /*1750*/  FFMA R9, R13.reuse, 0.125, R2 ;  /* 0x3e0000000d097823 */ /* 0x040fe20000000002 */
[----:B------:R-:W-:Y:S01]  /*1760*/  FMNMX R35, RZ, R29, !PT ;  /* 0x0000001dff237209 */ /* 0x000fe20007800000 */
[----:B------:R0:W-:Y:S01]  /*1770*/  STG.E [R4.64+0xec], R7 ;  /* 0x0000ec0704007986 */ /* 0x0001e2000c101904 */
[----:B------:R-:W-:Y:S01]  /*1780*/  FMNMX R29, RZ, R27, !PT ;  /* 0x0000001bff1d7209 */ /* 0x000fe20007800000 */
[----:B------:R-:W-:Y:S01]  /*1790*/  FFMA R26, R13, 0.5, R26 ;  /* 0x3f0000000d1a7823 */ /* 0x000fe2000000001a */
[----:B------:R-:W-:Y:S01]  /*17a0*/  FFMA R27, R21, -8, R34 ;  /* 0xc1000000151b7823 */ /* 0x000fe20000000022 */
[----:B------:R1:W-:Y:S01]  /*17b0*/  STG.E [R4.64], R3 ;  /* 0x0000000304007986 */ /* 0x0003e2000c101904 */
[----:B------:R-:W-:Y:S01]  /*17c0*/  FFMA R9, R24, -8, R9 ;  /* 0xc100000018097823 */ /* 0x000fe20000000009 */
[----:B------:R-:W-:Y:S01]  /*17d0*/  FADD R15, R15, R21 ;  /* 0x000000150f0f7221 */ /* 0x000fe20000000000 */
[----:B------:R-:W-:Y:S01]  /*17e0*/  FADD R25, R21, R25 ;  /* 0x0000001915197221 */ /* 0x000fe20000000000 */
[----:B0-----:R-:W-:Y:S01]  /*17f0*/  FFMA R7, R13, 0.25, R28 ;  /* 0x3e8000000d077823 */ /* 0x001fe2000000001c */
[----:B------:R-:W-:Y:S01]  /*1800*/  FADD R13, R14, R13 ;  /* 0x0000000d0e0d7221 */ /* 0x000fe20000000000 */
[----:B-1----:R-:W-:Y:S01]  /*1810*/  FADD R3, R24, R24 ;  /* 0x0000001818037221 */ /* 0x002fe20000000000 */
[----:B------:R-:W-:Y:S01]  /*1820*/  FFMA R27, R16, 4, R27 ;  /* 0x40800000101b7823 */ /* 0x000fe2000000001b */
[----:B------:R-:W-:Y:S01]  /*1830*/  FADD R11, R11, R16 ;  /* 0x000000100b0b7221 */ /* 0x000fe20000000000 */
[----:B------:R-:W-:Y:S01]  /*1840*/  FFMA R7, R24, 4, R7 ;  /* 0x4080000018077823 */ /* 0x000fe20000000007 */
[----:B------:R-:W-:Y:S01]  /*1850*/  FADD R3, R26, -R3 ;  /* 0x800000031a037221 */ /* 0x000fe20000000000 */
[----:B------:R-:W-:Y:S01]  /*1860*/  FADD R13, R13, R24 ;  /* 0x000000180d0d7221 */ /* 0x000fe20000000000 */
[----:B------:R-:W-:Y:S01]  /*1870*/  FADD R9, R9, R32 ;  /* 0x0000002009097221 */ /* 0x000fe20000000000 */
[--C-:B------:R-:W-:Y:S01]  /*1880*/  FADD R15, R15, R0.reuse ;  /* 0x000000000f0f7221 */ /* 0x100fe20000000000 */
[--C-:B------:R-:W-:Y:S01]  /*1890*/  FADD R25, R25, R0.reuse ;  /* 0x0000000019197221 */ /* 0x100fe20000000000 */
[--C-:B------:R-:W-:Y:S01]  /*18a0*/  FADD R27, R27, R0.reuse ;  /* 0x000000001b1b7221 */ /* 0x100fe20000000000 */
[--C-:B------:R-:W-:Y:S01]  /*18b0*/  FADD R11, R11, R0.reuse ;  /* 0x000000000b0b7221 */ /* 0x100fe20000000000 */
[--C-:B------:R-:W-:Y:S01]  /*18c0*/  FADD R7, R7, R0.reuse ;  /* 0x0000000007077221 */ /* 0x100fe20000000000 */
[--C-:B------:R-:W-:Y:S01]  /*18d0*/  FADD R3, R3, R0.reuse ;  /* 0x0000000003037221 */ /* 0x100fe20000000000 */
[--C-:B------:R-:W-:Y:S01]  /*18e0*/  FADD R13, R13, R0.reuse ;  /* 0x000000000d0d7221 */ /* 0x100fe20000000000 */
[----:B------:R-:W-:Y:S01]  /*18f0*/  FADD R9, R9, R0 ;  /* 0x0000000009097221 */ /* 0x000fe20000000000 */
[----:B------:R-:W-:-:S02]  /*1900*/  FMNMX R18, RZ, R18, !PT ;  /* 0x00000012ff127209 */ /* 0x000fc40007800000 */
[----:B------:R-:W-:Y:S02]  /*1910*/  FMNMX R15, RZ, R15, !PT ;  /* 0x0000000fff0f7209 */ /* 0x000fe40007800000 */
[----:B------:R-:W-:Y:S02]  /*1920*/  FMNMX R25, RZ, R25, !PT ;  /* 0x00000019ff197209 */ /* 0x000fe40007800000 */
[----:B------:R-:W-:Y:S02]  /*1930*/  FMNMX R27, RZ, R27, !PT ;  /* 0x0000001bff1b7209 */ /* 0x000fe40007800000 */
[----:B------:R-:W-:Y:S02]  /*1940*/  FMNMX R11, RZ, R11, !PT ;  /* 0x0000000bff0b7209 */ /* 0x000fe40007800000 */
[----:B------:R-:W-:Y:S02]  /*1950*/  FMNMX R7, RZ, R7, !PT ;  /* 0x00000007ff077209 */ /* 0x000fe40007800000 */
[----:B------:R-:W-:-:S02]  /*1960*/  FMNMX R3, RZ, R3, !PT ;  /* 0x00000003ff037209 */ /* 0x000fc40007800000 */
[----:B------:R-:W-:Y:S02]  /*1970*/  FMNMX R13, RZ, R13, !PT ;  /* 0x0000000dff0d7209 */ /* 0x000fe40007800000 */
        /* <DEDUP_REMOVED lines=15> */
.L_x_46:
        /* <DEDUP_REMOVED lines=9> */
.L_x_130:


//--------------------- .text.tvmgen_default_fused_nn_contrib_conv2d_winograd_without_weight_transform_add_nn_relu_kernel_1 --------------------------
	.section	.text.tvmgen_default_fused_nn_contrib_conv2d_winograd_without_weight_transform_add_nn_relu_kernel_1,"ax",@progbits
	.sectionflags	@"SHF_BARRIERS=1"
	.sectioninfo	@"SHI_REGISTERS=56"
	.align	128
        .global         tvmgen_default_fused_nn_contrib_conv2d_winograd_without_weight_transform_add_nn_relu_kernel_1
        .type           tvmgen_default_fused_nn_contrib_conv2d_winograd_without_weight_transform_add_nn_relu_kernel_1,@function
        .size           tvmgen_default_fused_nn_contrib_conv2d_winograd_without_weight_transform_add_nn_relu_kernel_1,(.L_x_131 - tvmgen_default_fused_nn_contrib_conv2d_winograd_without_weight_transform_add_nn_relu_kernel_1)
        .other          tvmgen_default_fused_nn_contrib_conv2d_winograd_without_weight_transform_add_nn_relu_kernel_1,@"STO_CUDA_ENTRY STV_DEFAULT"
tvmgen_default_fused_nn_contrib_conv2d_winograd_without_weight_transform_add_nn_relu_kernel_1:
.text.tvmgen_default_fused_nn_contrib_conv2d_winograd_without_weight_transform_add_nn_relu_kernel_1:
[----:B------:R-:W-:Y:S02]  /*0000*/  MOV R1, c[0x0][0x28] ;  /* 0x00000a0000017a02 */ /* 0x000fe40000000f00 */
[----:B------:R-:W0:Y:S01]  /*0010*/  S2R R2, SR_TID.X ;  /* 0x0000000000027919 */ /* 0x000e220000002100 */
[----:B------:R-:W-:Y:S01]  /*0020*/  MOV R4, RZ ;  /* 0x000000ff00047202 */ /* 0x000fe20000000f00 */
[----:B------:R-:W-:Y:S01]  /*0030*/  CS2R R50, SRZ ;  /* 0x0000000000327805 */ /* 0x000fe2000001ff00 */
[----:B------:R-:W-:Y:S01]  /*0040*/  CS2R R48, SRZ ;  /* 0x0000000000307805 */ /* 0x000fe2000001ff00 */
[----:B------:R-:W1:Y:S01]  /*0050*/  S2R R0, SR_TID.Y ;  /* 0x0000000000007919 */ /* 0x000e620000002200 */
[----:B------:R-:W-:Y:S01]  /*0060*/  CS2R R44, SRZ ;  /* 0x00000000002c7805 */ /* 0x000fe2000001ff00 */
[----:B------:R-:W-:Y:S01]  /*0070*/  CS2R R40, SRZ ;  /* 0x0000000000287805 */ /* 0x000fe2000001ff00 */
[----:B------:R-:W-:Y:S01]  /*0080*/  CS2R R28, SRZ ;  /* 0x00000000001c7805 */ /* 0x000fe2000001ff00 */
[----:B------:R-:W2:Y:S01]  /*0090*/  S2R R3, SR_CTAID.Y ;  /* 0x0000000000037919 */ /* 0x000ea20000002600 */
[----:B------:R-:W-:Y:S01]  /*00a0*/  CS2R R46, SRZ ;  /* 0x00000000002e7805 */ /* 0x000fe2000001ff00 */
[----:B------:R-:W-:Y:S01]  /*00b0*/  CS2R R36, SRZ ;  /* 0x0000000000247805 */ /* 0x000fe2000001ff00 */
[----:B------:R-:W-:Y:S01]  /*00c0*/  CS2R R42, SRZ ;  /* 0x00000000002a7805 */ /* 0x000fe2000001ff00 */
[----:B------:R-:W-:Y:S01]  /*00d0*/  MOV R39, RZ ;  /* 0x000000ff00277202 */ /* 0x000fe20000000f00 */
[----:B------:R-:W-:Y:S01]  /*00e0*/  CS2R R26, SRZ ;  /* 0x00000000001a7805 */ /* 0x000fe2000001ff00 */
[----:B------:R-:W-:Y:S01]  /*00f0*/  CS2R R32, SRZ ;  /* 0x0000000000207805 */ /* 0x000fe2000001ff00 */
[----:B------:R-:W-:Y:S01]  /*0100*/  CS2R R24, SRZ ;  /* 0x0000000000187805 */ /* 0x000fe2000001ff00 */
[----:B------:R-:W-:Y:S01]  /*0110*/  CS2R R10, SRZ ;  /* 0x00000000000a7805 */ /* 0x000fe2000001ff00 */
[----:B------:R-:W-:Y:S01]  /*0120*/  CS2R R22, SRZ ;  /* 0x0000000000167805 */ /* 0x000fe2000001ff00 */
[----:B------:R-:W-:Y:S01]  /*0130*/  CS2R R30, SRZ ;  /* 0x00000000001e7805 */ /* 0x000fe2000001ff00 */
[----:B------:R-:W-:Y:S01]  /*0140*/  MOV R9, RZ ;  /* 0x000000ff00097202 */ /* 0x000fe20000000f00 */
[----:B------:R-:W-:Y:S01]  /*0150*/  CS2R R20, SRZ ;  /* 0x0000000000147805 */ /* 0x000fe2000001ff00 */
[----:B0-----:R-:W-:-:S05]  /*0160*/  SHF.R.S32.HI R5, RZ, 0x1, R2 ;  /* 0x00000001ff057819 */ /* 0x001fca0000011402 */
[----:B-1----:R-:W-:Y:S02]  /*0170*/  IMAD R6, R0, 0x31, R5 ;  /* 0x0000003100067824 */ /* 0x002fe400078e0205 */
.L_x_48:
[----:B------:R-:W-:Y:S01]  /*0180*/  BAR.SYNC.DEFER_BLOCKING 0x0 ;  /* 0x0000000000007b1d */ /* 0x000fe20000010000 */
[C---:B------:R-:W-:Y:S01]  /*0190*/  ISETP.GT.AND P0, PT, R0.reuse, RZ, PT ;  /* 0x000000ff0000720c */ /* 0x040fe20003f04270 */
[C---:B------:R-:W-:Y:S01]  /*01a0*/  IMAD R18, R0.reuse, 0x62, R2 ;  /* 0x0000006200127824 */ /* 0x040fe200078e0202 */
[----:B------:R-:W-:Y:S02]  /*01b0*/  ISETP.GT.AND P1, PT, R0, 0x2, PT ;  /* 0x000000020000780c */ /* 0x000fe40003f24270 */
[C---:B------:R-:W-:Y:S01]  /*01c0*/  ISETP.GT.OR P0, PT, R6.reuse, 0x1d, P0 ;  /* 0x0000001d0600780c */ /* 0x040fe20000704670 */
[----:B------:R-:W0:Y:S01]  /*01d0*/  S2R R7, SR_CTAID.Z ;  /* 0x0000000000077919 */ /* 0x000e220000002700 */
[----:B------:R-:W-:Y:S01]  /*01e0*/  ISETP.GT.OR P1, PT, R6, 0x7f, P1 ;  /* 0x0000007f0600780c */ /* 0x000fe20000f24670 */
[----:B------:R-:W-:Y:S01]  /*01f0*/  ULDC.64 UR4, c[0x0][0x118] ;  /* 0x0000460000047ab9 */ /* 0x000fe20000000a00 */
[----:B--2---:R-:W-:Y:S02]  /*0200*/  SHF.L.U32 R12, R3, 0x5, RZ ;  /* 0x00000005030c7819 */ /* 0x004fe400000006ff */
[----:B------:R-:W-:-:S07]  /*0210*/  MOV R19, 0x4 ;  /* 0x0000000400137802 */ /* 0x000fce0000000f00 */
[--C-:B------:R-:W-:Y:S02]  /*0220*/  @!P0 SHF.R.U32.HI R13, RZ, 0x1, R2.reuse ;  /* 0x00000001ff0d8819 */ /* 0x100fe40000011602 */
[----:B------:R-:W-:Y:S02]  /*0230*/  @!P1 SHF.R.U32.HI R5, RZ, 0x1, R2 ;  /* 0x00000001ff059819 */ /* 0x000fe40000011602 */
[----:B------:R-:W-:Y:S01]  /*0240*/  @!P0 IADD3 R14, R18, 0xc4, RZ ;  /* 0x000000c4120e8810 */ /* 0x000fe20007ffe0ff */
[C---:B------:R-:W-:Y:S02]  /*0250*/  @!P0 IMAD R13, R0.reuse, 0x31, R13 ;  /* 0x00000031000d8824 */ /* 0x040fe400078e020d */
[----:B------:R-:W-:Y:S01]  /*0260*/  @!P1 IMAD R8, R0, 0x31, R5 ;  /* 0x0000003100089824 */ /* 0x000fe200078e0205 */
[----:B------:R-:W-:Y:S02]  /*0270*/  @!P0 LOP3.LUT R14, R14, 0x1f, RZ, 0xc0, !PT ;  /* 0x0000001f0e0e8812 */ /* 0x000fe400078ec0ff */
[----:B------:R-:W-:-:S02]  /*0280*/  @!P0 SHF.L.U32 R13, R13, 0x2, RZ ;  /* 0x000000020d0d8819 */ /* 0x000fc400000006ff */
[-C--:B0-----:R-:W-:Y:S02]  /*0290*/  @!P0 LEA R15, R7, R12.reuse, 0xc ;  /* 0x0000000c070f8211 */ /* 0x081fe400078e60ff */
[----:B------:R-:W-:Y:S02]  /*02a0*/  @!P0 LOP3.LUT R13, R13, 0xfffffff8, RZ, 0xc0, !PT ;  /* 0xfffffff80d0d8812 */ /* 0x000fe400078ec0ff */
[----:B------:R-:W-:Y:S02]  /*02b0*/  @!P1 LEA R5, R7, R12, 0xc ;  /* 0x0000000c07059211 */ /* 0x000fe400078e60ff */
[----:B------:R-:W-:Y:S02]  /*02c0*/  @!P0 IADD3 R13, R13, 0x188, RZ ;  /* 0x000001880d0d8810 */ /* 0x000fe40007ffe0ff */
[----:B------:R-:W-:Y:S02]  /*02d0*/  @!P1 SHF.L.U32 R8, R8, 0x2, RZ ;  /* 0x0000000208089819 */ /* 0x000fe400000006ff */
[----:B------:R-:W-:Y:S01]  /*02e0*/  @!P0 LEA R16, R4, R15, 0x9 ;  /* 0x0000000f04108211 */ /* 0x000fe200078e48ff */
[----:B------:R-:W-:Y:S01]  /*02f0*/  IMAD R15, R7, 0x3100, R18 ;  /* 0x00003100070f7824 */ /* 0x000fe200078e0212 */
[----:B------:R-:W-:-:S02]  /*0300*/  @!P0 LOP3.LUT R13, R13, 0xffffffc0, RZ, 0xc0, !PT ;  /* 0xffffffc00d0d8812 */ /* 0x000fc400078ec0ff */
[----:B------:R-:W-:Y:S02]  /*0310*/  @!P1 LOP3.LUT R12, R18, 0x1f, RZ, 0xc0, !PT ;  /* 0x0000001f120c9812 */ /* 0x000fe400078ec0ff */
[----:B------:R-:W-:Y:S02]  /*0320*/  @!P1 LEA R5, R4, R5, 0x9 ;  /* 0x0000000504059211 */ /* 0x000fe400078e48ff */
[----:B------:R-:W-:Y:S02]  /*0330*/  @!P1 LOP3.LUT R8, R8, 0xffffffc0, RZ, 0xc0, !PT ;  /* 0xffffffc008089812 */ /* 0x000fe400078ec0ff */
[----:B------:R-:W-:Y:S02]  /*0340*/  @!P0 IADD3 R14, R14, R16, R13 ;  /* 0x000000100e0e8210 */ /* 0x000fe40007ffe00d */
[----:B------:R-:W-:Y:S01]  /*0350*/  @!P1 IADD3 R5, R12, R5, R8 ;  /* 0x000000050c059210 */ /* 0x000fe20007ffe008 */
[----:B------:R-:W-:Y:S02]  /*0360*/  IMAD R12, R4, 0x620, R15 ;  /* 0x00000620040c7824 */ /* 0x000fe400078e020f */
[----:B------:R-:W-:-:S04]  /*0370*/  @!P0 IMAD.WIDE R14, R14, R19, c[0x0][0x170] ;  /* 0x00005c000e0e8625 */ /* 0x000fc800078e0213 */
[-C--:B------:R-:W-:Y:S02]  /*0380*/  @!P1 IMAD.WIDE R16, R5, R19.reuse, c[0x0][0x170] ;  /* 0x00005c0005109625 */ /* 0x080fe400078e0213 */
[----:B------:R0:W2:Y:S02]  /*0390*/  @!P0 LDG.E.CONSTANT R15, [R14.64] ;  /* 0x000000040e0f8981 */ /* 0x0000a4000c1e9900 */
[----:B------:R-:W-:Y:S02]  /*03a0*/  IMAD.WIDE R12, R12, R19, c[0x0][0x168] ;  /* 0x00005a000c0c7625 */ /* 0x000fe400078e0213 */
[----:B------:R-:W3:Y:S04]  /*03b0*/  @!P1 LDG.E.CONSTANT R17, [R16.64] ;  /* 0x0000000410119981 */ /* 0x000ee8000c1e9900 */
[----:B------:R-:W4:Y:S04]  /*03c0*/  LDG.E.CONSTANT R19, [R12.64] ;  /* 0x000000040c137981 */ /* 0x000f28000c1e9900 */
[----:B------:R-:W5:Y:S04]  /*03d0*/  LDG.E.CONSTANT R35, [R12.64+0x310] ;  /* 0x000310040c237981 */ /* 0x000f68000c1e9900 */
[----:B------:R-:W5:Y:S04]  /*03e0*/  LDG.E.CONSTANT R53, [R12.64+0x620] ;  /* 0x000620040c357981 */ /* 0x000f68000c1e9900 */
[----:B------:R-:W5:Y:S04]  /*03f0*/  LDG.E.CONSTANT R34, [R12.64+0x930] ;  /* 0x000930040c227981 */ /* 0x000f68000c1e9900 */
[----:B------:R-:W5:Y:S04]  /*0400*/  LDG.E.CONSTANT R38, [R12.64+0xc40] ;  /* 0x000c40040c267981 */ /* 0x000f68000c1e9900 */
[----:B------:R-:W5:Y:S04]  /*0410*/  LDG.E.CONSTANT R52, [R12.64+0xf50] ;  /* 0x000f50040c347981 */ /* 0x000f68000c1e9900 */
[----:B------:R-:W5:Y:S04]  /*0420*/  LDG.E.CONSTANT R5, [R12.64+0x1260] ;  /* 0x001260040c057981 */ /* 0x000f68000c1e9900 */
[----:B0-----:R-:W5:Y:S01]  /*0430*/  LDG.E.CONSTANT R14, [R12.64+0x1570] ;  /* 0x001570040c0e7981 */ /* 0x001f62000c1e9900 */
[----:B------:R-:W-:Y:S01]  /*0440*/  LEA R8, R2, 0x400, 0x2 ;  /* 0x0000040002087811 */ /* 0x000fe200078e10ff */
[----:B------:R-:W-:-:S02]  /*0450*/  UMOV UR4, 0x188 ;  /* 0x0000018800047882 */ /* 0x000fc40000000000 */
[----:B--2---:R-:W-:Y:S04]  /*0460*/  @!P0 STS [R18.X4+0x310], R15 ;  /* 0x0003100f12008388 */ /* 0x004fe80000004800 */
[----:B---3--:R-:W-:Y:S04]  /*0470*/  @!P1 STS [R18.X4], R17 ;  /* 0x0000001112009388 */ /* 0x008fe80000004800 */
[----:B----4-:R-:W-:Y:S04]  /*0480*/  STS [R18.X4+0x400], R19 ;  /* 0x0004001312007388 */ /* 0x010fe80000004800 */
[----:B-----5:R-:W-:Y:S04]  /*0490*/  STS [R18.X4+0x710], R35 ;  /* 0x0007102312007388 */ /* 0x020fe80000004800 */
[----:B------:R-:W-:Y:S04]  /*04a0*/  STS [R18.X4+0xa20], R53 ;  /* 0x000a203512007388 */ /* 0x000fe80000004800 */
[----:B------:R-:W-:Y:S04]  /*04b0*/  STS [R18.X4+0xd30], R34 ;  /* 0x000d302212007388 */ /* 0x000fe80000004800 */
[----:B------:R-:W-:Y:S04]  /*04c0*/  STS [R18.X4+0x1040], R38 ;  /* 0x0010402612007388 */ /* 0x000fe80000004800 */
[----:B------:R-:W-:Y:S04]  /*04d0*/  STS [R18.X4+0x1350], R52 ;  /* 0x0013503412007388 */ /* 0x000fe80000004800 */
[----:B------:R0:W-:Y:S04]  /*04e0*/  STS [R18.X4+0x1660], R5 ;  /* 0x0016600512007388 */ /* 0x0001e80000004800 */
[----:B------:R1:W-:Y:S01]  /*04f0*/  STS [R18.X4+0x1970], R14 ;  /* 0x0019700e12007388 */ /* 0x0003e20000004800 */
[----:B0-----:R-:W-:-:S03]  /*0500*/  LEA R5, R0, 0x40, 0x5 ;  /* 0x0000004000057811 */ /* 0x001fc600078e28ff */
[----:B------:R-:W-:Y:S06]  /*0510*/  BAR.SYNC.DEFER_BLOCKING 0x0 ;  /* 0x0000000000007b1d */ /* 0x000fec0000010000 */
.L_x_47:
[----:B------:R-:W-:Y:S04]  /*0520*/  LDS R52, [R8+UR4+-0x188] ;  /* 0xfffe780408347984 */ /* 0x000fe80008000800 */
[----:B-1----:R-:W0:Y:S04]  /*0530*/  LDS.128 R12, [R5+-0x40] ;  /* 0xffffc000050c7984 */ /* 0x002e280000000c00 */
[----:B------:R-:W1:Y:S04]  /*0540*/  LDS R38, [R8+UR4] ;  /* 0x0000000408267984 */ /* 0x000e680008000800 */
[----:B------:R-:W2:Y:S04]  /*0550*/  LDS.128 R16, [R5] ;  /* 0x0000000005107984 */ /* 0x000ea80000000c00 */
[----:B------:R-:W-:Y:S04]  /*0560*/  LDS R35, [R8+UR4+0x188] ;  /* 0x0001880408237984 */ /* 0x000fe80008000800 */
[----:B------:R-:W-:Y:S01]  /*0570*/  LDS R34, [R8+UR4+0x310] ;  /* 0x0003100408227984 */ /* 0x000fe20008000800 */
[----:B0-----:R-:W-:Y:S01]  /*0580*/  FFMA R20, R12, R52, R20 ;  /* 0x000000340c147223 */ /* 0x001fe20000000014 */
[C---:B------:R-:W-:Y:S01]  /*0590*/  FFMA R21, R52.reuse, R13, R21 ;  /* 0x0000000d34157223 */ /* 0x040fe20000000015 */
[C---:B------:R-:W-:Y:S01]  /*05a0*/  FFMA R24, R52.reuse, R14, R24 ;  /* 0x0000000e34187223 */ /* 0x040fe20000000018 */
[----:B------:R-:W-:Y:S01]  /*05b0*/  FFMA R31, R52, R15, R31 ;  /* 0x0000000f341f7223 */ /* 0x000fe2000000001f */
[----:B-1----:R-:W-:Y:S01]  /*05c0*/  FFMA R22, R12, R38, R22 ;  /* 0x000000260c167223 */ /* 0x002fe20000000016 */
[C---:B------:R-:W-:Y:S01]  /*05d0*/  FFMA R26, R38.reuse, R13, R26 ;  /* 0x0000000d261a7223 */ /* 0x040fe2000000001a */
[C---:B------:R-:W-:Y:S01]  /*05e0*/  FFMA R33, R38.reuse, R14, R33 ;  /* 0x0000000e26217223 */ /* 0x040fe20000000021 */
[----:B------:R-:W-:Y:S01]  /*05f0*/  FFMA R41, R38, R15, R41 ;  /* 0x0000000f26297223 */ /* 0x000fe20000000029 */
[----:B--2---:R-:W-:Y:S01]  /*0600*/  FFMA R42, R52, R16, R42 ;  /* 0x00000010342a7223 */ /* 0x004fe2000000002a */
[----:B------:R-:W-:Y:S01]  /*0610*/  FFMA R46, R16, R38, R46 ;  /* 0x00000026102e7223 */ /* 0x000fe2000000002e */
[-C--:B------:R-:W-:Y:S01]  /*0620*/  FFMA R45, R52, R17.reuse, R45 ;  /* 0x00000011342d7223 */ /* 0x080fe2000000002d */
[----:B------:R-:W-:Y:S01]  /*0630*/  FFMA R49, R38, R17, R49 ;  /* 0x0000001126317223 */ /* 0x000fe20000000031 */
[-C--:B------:R-:W-:Y:S01]  /*0640*/  FFMA R27, R52, R18.reuse, R27 ;  /* 0x00000012341b7223 */ /* 0x080fe2000000001b */
[----:B------:R-:W-:Y:S01]  /*0650*/  FFMA R29, R38, R18, R29 ;  /* 0x00000012261d7223 */ /* 0x000fe2000000001d */
[-C--:B------:R-:W-:Y:S01]  /*0660*/  FFMA R28, R52, R19.reuse, R28 ;  /* 0x00000013341c7223 */ /* 0x080fe2000000001c */
[C---:B------:R-:W-:Y:S01]  /*0670*/  FFMA R40, R38.reuse, R19, R40 ;  /* 0x0000001326287223 */ /* 0x040fe20000000028 */
[----:B------:R-:W0:Y:S04]  /*0680*/  LDS.128 R12, [R5+-0x30] ;  /* 0xffffd000050c7984 */ /* 0x000e280000000c00 */
[----:B------:R-:W1:Y:S01]  /*0690*/  LDS.128 R16, [R5+0x10] ;  /* 0x0000100005107984 */ /* 0x000e620000000c00 */
[C---:B0-----:R-:W-:Y:S01]  /*06a0*/  FFMA R11, R38.reuse, R12, R11 ;  /* 0x0000000c260b7223 */ /* 0x041fe2000000000b */
[C---:B------:R-:W-:Y:S01]  /*06b0*/  FFMA R25, R38.reuse, R13, R25 ;  /* 0x0000000d26197223 */ /* 0x040fe20000000019 */
[C---:B------:R-:W-:Y:S01]  /*06c0*/  FFMA R32, R38.reuse, R14, R32 ;  /* 0x0000000e26207223 */ /* 0x040fe20000000020 */
[C---:B------:R-:W-:Y:S01]  /*06d0*/  FFMA R37, R38.reuse, R15, R37 ;  /* 0x0000000f26257223 */ /* 0x040fe20000000025 */
[C---:B-1----:R-:W-:Y:S01]  /*06e0*/  FFMA R44, R38.reuse, R16, R44 ;  /* 0x00000010262c7223 */ /* 0x042fe2000000002c */
[CC--:B------:R-:W-:Y:S01]  /*06f0*/  FFMA R48, R38.reuse, R17.reuse, R48 ;  /* 0x0000001126307223 */ /* 0x0c0fe20000000030 */
[----:B------:R-:W-:Y:S01]  /*0700*/  FFMA R50, R38, R18, R50 ;  /* 0x0000001226327223 */ /* 0x000fe20000000032 */
[C---:B------:R-:W-:Y:S01]  /*0710*/  FFMA R39, R52.reuse, R16, R39 ;  /* 0x0000001034277223 */ /* 0x040fe20000000027 */
[C---:B------:R-:W-:Y:S01]  /*0720*/  FFMA R43, R52.reuse, R17, R43 ;  /* 0x00000011342b7223 */ /* 0x040fe2000000002b */
[C---:B------:R-:W-:Y:S01]  /*0730*/  FFMA R47, R52.reuse, R18, R47 ;  /* 0x00000012342f7223 */ /* 0x040fe2000000002f */
[-C--:B------:R-:W-:Y:S01]  /*0740*/  FFMA R36, R52, R19.reuse, R36 ;  /* 0x0000001334247223 */ /* 0x080fe20000000024 */
[----:B------:R-:W-:Y:S01]  /*0750*/  FFMA R38, R38, R19, R51 ;  /* 0x0000001326267223 */ /* 0x000fe20000000033 */
[C---:B------:R-:W-:Y:S01]  /*0760*/  FFMA R9, R52.reuse, R12, R9 ;  /* 0x0000000c34097223 */ /* 0x040fe20000000009 */
[C---:B------:R-:W-:Y:S01]  /*0770*/  FFMA R10, R52.reuse, R13, R10 ;  /* 0x0000000d340a7223 */ /* 0x040fe2000000000a */
[C---:B------:R-:W-:Y:S01]  /*0780*/  FFMA R23, R52.reuse, R14, R23 ;  /* 0x0000000e34177223 */ /* 0x040fe20000000017 */
[----:B------:R-:W-:Y:S01]  /*0790*/  FFMA R30, R52, R15, R30 ;  /* 0x0000000f341e7223 */ /* 0x000fe2000000001e */
[----:B------:R-:W0:Y:S04]  /*07a0*/  LDS.128 R16, [R5+0x80] ;  /* 0x0000800005107984 */ /* 0x000e280000000c00 */
[----:B------:R-:W1:Y:S01]  /*07b0*/  LDS.128 R12, [R5+0x40] ;  /* 0x00004000050c7984 */ /* 0x000e620000000c00 */
[C---:B0-----:R-:W-:Y:S01]  /*07c0*/  FFMA R42, R35.reuse, R16, R42 ;  /* 0x00000010232a7223 */ /* 0x041fe2000000002a */
[----:B------:R-:W-:Y:S01]  /*07d0*/  FFMA R46, R16, R34, R46 ;  /* 0x00000022102e7223 */ /* 0x000fe2000000002e */
[CC--:B------:R-:W-:Y:S01]  /*07e0*/  FFMA R45, R35.reuse, R17.reuse, R45 ;  /* 0x00000011232d7223 */ /* 0x0c0fe2000000002d */
[C---:B------:R-:W-:Y:S01]  /*07f0*/  FFMA R49, R34.reuse, R17, R49 ;  /* 0x0000001122317223 */ /* 0x040fe20000000031 */
[CC--:B------:R-:W-:Y:S01]  /*0800*/  FFMA R27, R35.reuse, R18.reuse, R27 ;  /* 0x00000012231b7223 */ /* 0x0c0fe2000000001b */
[C---:B------:R-:W-:Y:S01]  /*0810*/  FFMA R29, R34.reuse, R18, R29 ;  /* 0x00000012221d7223 */ /* 0x040fe2000000001d */
[CC--:B------:R-:W-:Y:S01]  /*0820*/  FFMA R28, R35.reuse, R19.reuse, R28 ;  /* 0x00000013231c7223 */ /* 0x0c0fe2000000001c */
[----:B------:R-:W-:Y:S01]  /*0830*/  FFMA R40, R34, R19, R40 ;  /* 0x0000001322287223 */ /* 0x000fe20000000028 */
[C---:B-1----:R-:W-:Y:S01]  /*0840*/  FFMA R20, R12.reuse, R35, R20 ;  /* 0x000000230c147223 */ /* 0x042fe20000000014 */
[----:B------:R-:W-:Y:S01]  /*0850*/  FFMA R22, R12, R34, R22 ;  /* 0x000000220c167223 */ /* 0x000fe20000000016 */
[CC--:B------:R-:W-:Y:S01]  /*0860*/  FFMA R21, R35.reuse, R13.reuse, R21 ;  /* 0x0000000d23157223 */ /* 0x0c0fe20000000015 */
[C---:B------:R-:W-:Y:S01]  /*0870*/  FFMA R26, R34.reuse, R13, R26 ;  /* 0x0000000d221a7223 */ /* 0x040fe2000000001a */
[CC--:B------:R-:W-:Y:S01]  /*0880*/  FFMA R24, R35.reuse, R14.reuse, R24 ;  /* 0x0000000e23187223 */ /* 0x0c0fe20000000018 */
[C---:B------:R-:W-:Y:S01]  /*0890*/  FFMA R33, R34.reuse, R14, R33 ;  /* 0x0000000e22217223 */ /* 0x040fe20000000021 */
[CC--:B------:R-:W-:Y:S01]  /*08a0*/  FFMA R31, R35.reuse, R15.reuse, R31 ;  /* 0x0000000f231f7223 */ /* 0x0c0fe2000000001f */
[C---:B------:R-:W-:Y:S01]  /*08b0*/  FFMA R41, R34.reuse, R15, R41 ;  /* 0x0000000f22297223 */ /* 0x040fe20000000029 */
[----:B------:R-:W0:Y:S04]  /*08c0*/  LDS.128 R16, [R5+0x90] ;  /* 0x0000900005107984 */ /* 0x000e280000000c00 */
[----:B------:R-:W1:Y:S01]  /*08d0*/  LDS.128 R12, [R5+0x50] ;  /* 0x00005000050c7984 */ /* 0x000e620000000c00 */
[CC--:B0-----:R-:W-:Y:S01]  /*08e0*/  FFMA R39, R35.reuse, R16.reuse, R39 ;  /* 0x0000001023277223 */ /* 0x0c1fe20000000027 */
[C---:B------:R-:W-:Y:S01]  /*08f0*/  FFMA R44, R34.reuse, R16, R44 ;  /* 0x00000010222c7223 */ /* 0x040fe2000000002c */
[CC--:B------:R-:W-:Y:S01]  /*0900*/  FFMA R43, R35.reuse, R17.reuse, R43 ;  /* 0x00000011232b7223 */ /* 0x0c0fe2000000002b */
[C---:B------:R-:W-:Y:S01]  /*0910*/  FFMA R48, R34.reuse, R17, R48 ;  /* 0x0000001122307223 */ /* 0x040fe20000000030 */
[CC--:B------:R-:W-:Y:S01]  /*0920*/  FFMA R51, R35.reuse, R18.reuse, R47 ;  /* 0x0000001223337223 */ /* 0x0c0fe2000000002f */
[C---:B------:R-:W-:Y:S01]  /*0930*/  FFMA R52, R34.reuse, R18, R50 ;  /* 0x0000001222347223 */ /* 0x040fe20000000032 */
[CC--:B------:R-:W-:Y:S01]  /*0940*/  FFMA R36, R35.reuse, R19.reuse, R36 ;  /* 0x0000001323247223 */ /* 0x0c0fe20000000024 */
[C---:B------:R-:W-:Y:S01]  /*0950*/  FFMA R38, R34.reuse, R19, R38 ;  /* 0x0000001322267223 */ /* 0x040fe20000000026 */
[CC--:B-1----:R-:W-:Y:S01]  /*0960*/  FFMA R9, R35.reuse, R12.reuse, R9 ;  /* 0x0000000c23097223 */ /* 0x0c2fe20000000009 */
[C---:B------:R-:W-:Y:S01]  /*0970*/  FFMA R11, R34.reuse, R12, R11 ;  /* 0x0000000c220b7223 */ /* 0x040fe2000000000b */
[CC--:B------:R-:W-:Y:S01]  /*0980*/  FFMA R10, R35.reuse, R13.reuse, R10 ;  /* 0x0000000d230a7223 */ /* 0x0c0fe2000000000a */
[C---:B------:R-:W-:Y:S01]  /*0990*/  FFMA R25, R34.reuse, R13, R25 ;  /* 0x0000000d22197223 */ /* 0x040fe20000000019 */
[CC--:B------:R-:W-:Y:S01]  /*09a0*/  FFMA R23, R35.reuse, R14.reuse, R23 ;  /* 0x0000000e23177223 */ /* 0x0c0fe20000000017 */
[C---:B------:R-:W-:Y:S01]  /*09b0*/  FFMA R32, R34.reuse, R14, R32 ;  /* 0x0000000e22207223 */ /* 0x040fe20000000020 */
[-C--:B------:R-:W-:Y:S01]  /*09c0*/  FFMA R30, R35, R15.reuse, R30 ;  /* 0x0000000f231e7223 */ /* 0x080fe2000000001e */
[----:B------:R-:W-:Y:S01]  /*09d0*/  FFMA R37, R34, R15, R37 ;  /* 0x0000000f22257223 */ /* 0x000fe20000000025 */
[----:B------:R-:W-:Y:S04]  /*09e0*/  LDS R50, [R8+UR4+0x498] ;  /* 0x0004980408327984 */ /* 0x000fe80008000800 */
[----:B------:R-:W-:Y:S04]  /*09f0*/  LDS R47, [R8+UR4+0x620] ;  /* 0x00062004082f7984 */ /* 0x000fe80008000800 */
[----:B------:R-:W0:Y:S04]  /*0a00*/  LDS.128 R16, [R5+0x100] ;  /* 0x0001000005107984 */ /* 0x000e280000000c00 */
[----:B------:R-:W1:Y:S04]  /*0a10*/  LDS.128 R12, [R5+0xc0] ;  /* 0x0000c000050c7984 */ /* 0x000e680000000c00 */
[----:B------:R-:W-:Y:S04]  /*0a20*/  LDS R35, [R8+UR4+0x7a8] ;  /* 0x0007a80408237984 */ /* 0x000fe80008000800 */
[----:B------:R-:W-:Y:S01]  /*0a30*/  LDS R34, [R8+UR4+0x930] ;  /* 0x0009300408227984 */ /* 0x000fe20008000800 */
[----:B------:R-:W-:-:S04]  /*0a40*/  UIADD3 UR4, UR4, 0xc40, URZ ;  /* 0x00000c4004047890 */ /* 0x000fc8000fffe03f */
[----:B------:R-:W-:-:S06]  /*0a50*/  UISETP.NE.AND UP0, UPT, UR4, 0x1a08, UPT ;  /* 0x00001a080400788c */ /* 0x000fcc000bf05270 */
[----:B------:R-:W-:Y:S01]  /*0a60*/  PLOP3.LUT P0, PT, PT, PT, UP0, 0x80, 0x0 ;  /* 0x000000000000781c */ /* 0x000fe20003f0f008 */
[----:B0-----:R-:W-:Y:S01]  /*0a70*/  FFMA R42, R50, R16, R42 ;  /* 0x00000010322a7223 */ /* 0x001fe2000000002a */
[----:B------:R-:W-:Y:S01]  /*0a80*/  FFMA R46, R16, R47, R46 ;  /* 0x0000002f102e7223 */ /* 0x000fe2000000002e */
[CC--:B------:R-:W-:Y:S01]  /*0a90*/  FFMA R45, R50.reuse, R17.reuse, R45 ;  /* 0x00000011322d7223 */ /* 0x0c0fe2000000002d */
[C---:B------:R-:W-:Y:S01]  /*0aa0*/  FFMA R49, R47.reuse, R17, R49 ;  /* 0x000000112f317223 */ /* 0x040fe20000000031 */
[CC--:B------:R-:W-:Y:S01]  /*0ab0*/  FFMA R27, R50.reuse, R18.reuse, R27 ;  /* 0x00000012321b7223 */ /* 0x0c0fe2000000001b */
[C---:B------:R-:W-:Y:S01]  /*0ac0*/  FFMA R29, R47.reuse, R18, R29 ;  /* 0x000000122f1d7223 */ /* 0x040fe2000000001d */
[-C--:B------:R-:W-:Y:S01]  /*0ad0*/  FFMA R28, R50, R19.reuse, R28 ;  /* 0x00000013321c7223 */ /* 0x080fe2000000001c */
[C---:B------:R-:W-:Y:S01]  /*0ae0*/  FFMA R40, R47.reuse, R19, R40 ;  /* 0x000000132f287223 */ /* 0x040fe20000000028 */
        /* <DEDUP_REMOVED lines=42> */
[-C--:B------:R-:W-:Y:S01]  /*0d90*/  FFMA R31, R35, R15.reuse, R31 ;  /* 0x0000000f231f7223 */ /* 0x080fe2000000001f */
[C---:B------:R-:W-:Y:S01]  /*0da0*/  FFMA R41, R34.reuse, R15, R41 ;  /* 0x0000000f22297223 */ /* 0x040fe20000000029 */
[----:B------:R-:W0:Y:S04]  /*0db0*/  LDS.128 R16, [R5+0x190] ;  /* 0x0001900005107984 */ /* 0x000e280000000c00 */
[----:B------:R1:W2:Y:S02]  /*0dc0*/  LDS.128 R12, [R5+0x150] ;  /* 0x00015000050c7984 */ /* 0x0002a40000000c00 */
[----:B-1----:R-:W-:Y:S01]  /*0dd0*/  IADD3 R5, R5, 0x200, RZ ;  /* 0x0000020005057810 */ /* 0x002fe20007ffe0ff */
[C---:B0-----:R-:W-:Y:S01]  /*0de0*/  FFMA R47, R35.reuse, R18, R51 ;  /* 0x00000012232f7223 */ /* 0x041fe20000000033 */
[CC--:B------:R-:W-:Y:S01]  /*0df0*/  FFMA R39, R35.reuse, R16.reuse, R39 ;  /* 0x0000001023277223 */ /* 0x0c0fe20000000027 */
[C---:B------:R-:W-:Y:S01]  /*0e00*/  FFMA R44, R34.reuse, R16, R44 ;  /* 0x00000010222c7223 */ /* 0x040fe2000000002c */
[C---:B------:R-:W-:Y:S01]  /*0e10*/  FFMA R43, R35.reuse, R17, R43 ;  /* 0x00000011232b7223 */ /* 0x040fe2000000002b */
[CC--:B--2---:R-:W-:Y:S01]  /*0e20*/  FFMA R9, R35.reuse, R12.reuse, R9 ;  /* 0x0000000c23097223 */ /* 0x0c4fe20000000009 */
[C---:B------:R-:W-:Y:S01]  /*0e30*/  FFMA R11, R34.reuse, R12, R11 ;  /* 0x0000000c220b7223 */ /* 0x040fe2000000000b */
[CC--:B------:R-:W-:Y:S01]  /*0e40*/  FFMA R10, R35.reuse, R13.reuse, R10 ;  /* 0x0000000d230a7223 */ /* 0x0c0fe2000000000a */
[C---:B------:R-:W-:Y:S01]  /*0e50*/  FFMA R25, R34.reuse, R13, R25 ;  /* 0x0000000d22197223 */ /* 0x040fe20000000019 */
[CC--:B------:R-:W-:Y:S01]  /*0e60*/  FFMA R23, R35.reuse, R14.reuse, R23 ;  /* 0x0000000e23177223 */ /* 0x0c0fe20000000017 */
[C---:B------:R-:W-:Y:S01]  /*0e70*/  FFMA R32, R34.reuse, R14, R32 ;  /* 0x0000000e22207223 */ /* 0x040fe20000000020 */
[CC--:B------:R-:W-:Y:S01]  /*0e80*/  FFMA R30, R35.reuse, R15.reuse, R30 ;  /* 0x0000000f231e7223 */ /* 0x0c0fe2000000001e */
[C---:B------:R-:W-:Y:S01]  /*0e90*/  FFMA R37, R34.reuse, R15, R37 ;  /* 0x0000000f22257223 */ /* 0x040fe20000000025 */
[C---:B------:R-:W-:Y:S01]  /*0ea0*/  FFMA R48, R34.reuse, R17, R48 ;  /* 0x0000001122307223 */ /* 0x040fe20000000030 */
[C---:B------:R-:W-:Y:S01]  /*0eb0*/  FFMA R50, R34.reuse, R18, R52 ;  /* 0x0000001222327223 */ /* 0x040fe20000000034 */
[-C--:B------:R-:W-:Y:S01]  /*0ec0*/  FFMA R36, R35, R19.reuse, R36 ;  /* 0x0000001323247223 */ /* 0x080fe20000000024 */
[----:B------:R-:W-:Y:S01]  /*0ed0*/  FFMA R51, R34, R19, R38 ;  /* 0x0000001322337223 */ /* 0x000fe20000000026 */
[----:B------:R-:W-:Y:S05]  /*0ee0*/  @P0 BRA `(.L_x_47) ;  /* 0xfffff63000000947 */ /* 0x000fea000383ffff */
[----:B------:R-:W-:-:S04]  /*0ef0*/  IADD3 R4, R4, 0x1, RZ ;  /* 0x0000000104047810 */ /* 0x000fc80007ffe0ff */
[----:B------:R-:W-:-:S13]  /*0f00*/  ISETP.GE.U32.AND P0, PT, R4, 0x8, PT ;  /* 0x000000080400780c */ /* 0x000fda0003f06070 */
[----:B------:R-:W-:Y:S05]  /*0f10*/  @!P0 BRA `(.L_x_48) ;  /* 0xfffff26000008947 */ /* 0x000fea000383ffff */
[----:B------:R-:W-:Y:S01]  /*0f20*/  IMAD R2, R3, 0x1880, R2 ;  /* 0x0000188003027824 */ /* 0x000fe200078e0202 */
[----:B------:R-:W-:Y:S01]  /*0f30*/  MOV R3, 0x4 ;  /* 0x0000000400037802 */ /* 0x000fe20000000f00 */
[----:B------:R-:W-:Y:S02]  /*0f40*/  ULDC.64 UR4, c[0x0][0x118] ;  /* 0x0000460000047ab9 */ /* 0x000fe40000000a00 */
[----:B------:R-:W-:-:S04]  /*0f50*/  IMAD R7, R7, 0x3100, R2 ;  /* 0x0000310007077824 */ /* 0x000fc800078e0202 */
[----:B------:R-:W-:-:S04]  /*0f60*/  IMAD R2, R0, 0x620, R7 ;  /* 0x0000062000027824 */ /* 0x000fc800078e0207 */
[----:B------:R-:W-:-:S05]  /*0f70*/  IMAD.WIDE R2, R2, R3, c[0x0][0x160] ;  /* 0x0000580002027625 */ /* 0x000fca00078e0203 */
        /* <DEDUP_REMOVED lines=33> */
.L_x_49:
        /* <DEDUP_REMOVED lines=15> */
.L_x_131:


//--------------------- .text.tvmgen_default_fused_nn_contrib_conv2d_winograd_without_weight_transform_add_nn_relu_kernel --------------------------
	.section	.text.tvmgen_default_fused_nn_contrib_conv2d_winograd_without_weight_transform_add_nn_relu_kernel,"ax",@progbits
	.sectioninfo	@"SHI_REGISTERS=64"
	.align	128
        .global         tvmgen_default_fused_nn_contrib_conv2d_winograd_without_weight_transform_add_nn_relu_kernel
        .type           tvmgen_default_fused_nn_contrib_conv2d_winograd_without_weight_transform_add_nn_relu_kernel,@function
        .size           tvmgen_default_fused_nn_contrib_conv2d_winograd_without_weight_transform_add_nn_relu_kernel,(.L_x_132 - tvmgen_default_fused_nn_contrib_conv2d_winograd_without_weight_transform_add_nn_relu_kernel)
        .other          tvmgen_default_fused_nn_contrib_conv2d_winograd_without_weight_transform_add_nn_relu_kernel,@"STO_CUDA_ENTRY STV_DEFAULT"
tvmgen_default_fused_nn_contrib_conv2d_winograd_without_weight_transform_add_nn_relu_kernel:
.text.tvmgen_default_fused_nn_contrib_conv2d_winograd_without_weight_transform_add_nn_relu_kernel:
[----:B------:R-:W-:Y:S02]  /*0000*/  MOV R1, c[0x0][0x28] ;  /* 0x00000a0000017a02 */ /* 0x000fe40000000f00 */
[----:B------:R-:W0:Y:S01]  /*0010*/  S2R R4, SR_TID.X ;  /* 0x0000000000047919 */ /* 0x000e220000002100 */
[----:B------:R-:W-:Y:S01]  /*0020*/  MOV R31, 0x4 ;  /* 0x00000004001f7802 */ /* 0x000fe20000000f00 */
[----:B------:R-:W-:Y:S02]  /*0030*/  ULDC.64 UR4, c[0x0][0x118] ;  /* 0x0000460000047ab9 */ /* 0x000fe40000000a00 */
[----:B------:R-:W1:Y:S01]  /*0040*/  S2R R17, SR_CTAID.X ;  /* 0x0000000000117919 */ /* 0x000e620000002500 */
[----:B0-----:R-:W-:-:S04]  /*0050*/  SHF.R.S32.HI R6, RZ, 0x1, R4 ;  /* 0x00000001ff067819 */ /* 0x001fc80000011404 */
[C---:B-1----:R-:W-:Y:S02]  /*0060*/  LEA R7, R17.reuse, R6, 0x6 ;  /* 0x0000000611077211 */ /* 0x042fe400078e30ff */
[----:B------:R-:W-:Y:S02]  /*0070*/  LEA R5, R17, R4, 0x1 ;  /* 0x0000000411057211 */ /* 0x000fe400078e08ff */
[----:B------:R-:W-:Y:S01]  /*0080*/  MOV R4, RZ ;  /* 0x000000ff00047202 */ /* 0x000fe20000000f00 */
[----:B------:R-:W-:Y:S01]  /*0090*/  IMAD.HI R0, R7, 0x5397829d, RZ ;  /* 0x5397829d07007827 */ /* 0x000fe200078e02ff */
[----:B------:R-:W-:-:S03]  /*00a0*/  MOV R6, RZ ;  /* 0x000000ff00067202 */ /* 0x000fc60000000f00 */
[----:B------:R-:W-:Y:S01]  /*00b0*/  IMAD.HI R2, R5, -0x6db6db6d, R4 ;  /* 0x9249249305027827 */ /* 0x000fe200078e0204 */
[----:B------:R-:W-:-:S03]  /*00c0*/  SHF.R.U32.HI R3, RZ, 0x1f, R0 ;  /* 0x0000001fff037819 */ /* 0x000fc60000011600 */
[----:B------:R-:W-:Y:S01]  /*00d0*/  IMAD.HI R6, R7, -0x6db6db6d, R6 ;  /* 0x9249249307067827 */ /* 0x000fe200078e0206 */
[----:B------:R-:W-:Y:S02]  /*00e0*/  SHF.R.U32.HI R9, RZ, 0x1f, R2 ;  /* 0x0000001fff097819 */ /* 0x000fe40000011602 */
[----:B------:R-:W-:Y:S02]  /*00f0*/  LEA.HI.SX32 R3, R0, R3, 0x1b ;  /* 0x0000000300037211 */ /* 0x000fe400078fdaff */
[----:B------:R-:W-:Y:S02]  /*0100*/  LEA.HI.SX32 R9, R2, R9, 0x1d ;  /* 0x0000000902097211 */ /* 0x000fe400078feaff */
[----:B------:R-:W-:Y:S01]  /*0110*/  MOV R2, RZ ;  /* 0x000000ff00027202 */ /* 0x000fe20000000f00 */
[----:B------:R-:W-:Y:S02]  /*0120*/  IMAD R3, R3, -0x62, R7 ;  /* 0xffffff9e03037824 */ /* 0x000fe400078e0207 */
[----:B------:R-:W-:Y:S01]  /*0130*/  IMAD R9, R9, -0xe, R5 ;  /* 0xfffffff209097824 */ /* 0x000fe200078e0205 */
[----:B------:R-:W-:Y:S01]  /*0140*/  SHF.R.U32.HI R5, RZ, 0x1f, R6 ;  /* 0x0000001fff057819 */ /* 0x000fe20000011606 */
[----:B------:R-:W-:-:S03]  /*0150*/  IMAD.HI R2, R3, -0x6db6db6d, R2 ;  /* 0x9249249303027827 */ /* 0x000fc600078e0202 */
[----:B------:R-:W-:Y:S02]  /*0160*/  SHF.L.U32 R9, R9, 0x2, RZ ;  /* 0x0000000209097819 */ /* 0x000fe400000006ff */
[----:B------:R-:W-:Y:S02]  /*0170*/  SHF.R.U32.HI R3, RZ, 0x1f, R2 ;  /* 0x0000001fff037819 */ /* 0x000fe40000011602 */
[----:B------:R-:W-:Y:S02]  /*0180*/  IADD3 R0, R9, -0x1, RZ ;  /* 0xffffffff09007810 */ /* 0x000fe40007ffe0ff */
[----:B------:R-:W-:Y:S02]  /*0190*/  LEA.HI R3, R2, R3, RZ, 0x1e ;  /* 0x0000000302037211 */ /* 0x000fe400078ff0ff */
[----:B------:R-:W-:Y:S02]  /*01a0*/  ISETP.GT.U32.AND P3, PT, R0, 0x37, PT ;  /* 0x000000370000780c */ /* 0x000fe40003f64070 */
[----:B------:R-:W-:-:S02]  /*01b0*/  SHF.L.U32 R3, R3, 0x2, RZ ;  /* 0x0000000203037819 */ /* 0x000fc400000006ff */
[----:B------:R-:W-:Y:S02]  /*01c0*/  LEA.HI.SX32 R6, R6, R5, 0x1e ;  /* 0x0000000506067211 */ /* 0x000fe400078ff2ff */
[----:B------:R-:W-:-:S03]  /*01d0*/  IADD3 R10, R3, -0x1, RZ ;  /* 0xffffffff030a7810 */ /* 0x000fc60007ffe0ff */
[----:B------:R-:W-:Y:S01]  /*01e0*/  IMAD R6, R6, 0xe0, R9 ;  /* 0x000000e006067824 */ /* 0x000fe200078e0209 */
[----:B------:R-:W-:-:S03]  /*01f0*/  ISETP.GT.U32.OR P6, PT, R10, 0x37, P3 ;  /* 0x000000370a00780c */ /* 0x000fc60001fc4470 */
[----:B------:R-:W-:-:S10]  /*0200*/  IMAD.WIDE R30, R6, R31, c[0x0][0x168] ;  /* 0x00005a00061e7625 */ /* 0x000fd400078e021f */
[----:B------:R-:W2:Y:S01]  /*0210*/  @!P6 LDG.E.CONSTANT R2, [R30.64+-0xe4] ;  /* 0xffff1c041e02e981 */ /* 0x000ea2000c1e9900 */
[C---:B------:R-:W-:Y:S01]  /*0220*/  IADD3 R0, R9.reuse, 0x1, RZ ;  /* 0x0000000109007810 */ /* 0x040fe20007ffe0ff */
[----:B------:R-:W-:Y:S01]  /*0230*/  CS2R R34, SRZ ;  /* 0x0000000000227805 */ /* 0x000fe2000001ff00 */
[C---:B------:R-:W-:Y:S02]  /*0240*/  ISETP.GT.U32.AND P4, PT, R9.reuse, 0x37, PT ;  /* 0x000000370900780c */ /* 0x040fe40003f84070 */
[----:B------:R-:W-:Y:S02]  /*0250*/  ISETP.GT.U32.AND P5, PT, R0, 0x37, PT ;  /* 0x000000370000780c */ /* 0x000fe40003fa4070 */
[----:B------:R-:W-:Y:S02]  /*0260*/  IADD3 R0, R9, 0x2, RZ ;  /* 0x0000000209007810 */ /* 0x000fe40007ffe0ff */
[----:B------:R-:W-:Y:S02]  /*0270*/  ISETP.GT.U32.OR P1, PT, R10, 0x37, P4 ;  /* 0x000000370a00780c */ /* 0x000fe40002724470 */
[----:B------:R-:W-:-:S02]  /*0280*/  ISETP.GT.U32.AND P0, PT, R0, 0x37, PT ;  /* 0x000000370000780c */ /* 0x000fc40003f04070 */
[----:B------:R-:W-:Y:S02]  /*0290*/  ISETP.GT.U32.OR P2, PT, R10, 0x37, P5 ;  /* 0x000000370a00780c */ /* 0x000fe40002f44470 */
[----:B------:R-:W-:Y:S02]  /*02a0*/  IADD3 R0, R9, 0x3, RZ ;  /* 0x0000000309007810 */ /* 0x000fe40007ffe0ff */
[----:B------:R-:W-:Y:S01]  /*02b0*/  MOV R36, RZ ;  /* 0x000000ff00247202 */ /* 0x000fe20000000f00 */
[----:B------:R-:W-:-:S08]  /*02c0*/  CS2R R32, SRZ ;  /* 0x0000000000207805 */ /* 0x000fd0000001ff00 */
[----:B------:R-:W3:Y:S01]  /*02d0*/  @!P2 LDG.E.CONSTANT R36, [R30.64+-0xdc] ;  /* 0xffff24041e24a981 */ /* 0x000ee2000c1e9900 */
[----:B------:R-:W-:Y:S02]  /*02e0*/  MOV R45, RZ ;  /* 0x000000ff002d7202 */ /* 0x000fe40000000f00 */
[----:B------:R-:W-:Y:S01]  /*02f0*/  MOV R43, RZ ;  /* 0x000000ff002b7202 */ /* 0x000fe20000000f00 */
[----:B------:R-:W-:Y:S01]  /*0300*/  CS2R R28, SRZ ;  /* 0x00000000001c7805 */ /* 0x000fe2000001ff00 */
[----:B------:R-:W-:Y:S01]  /*0310*/  IADD3 R9, R9, 0x4, RZ ;  /* 0x0000000409097810 */ /* 0x000fe20007ffe0ff */
[----:B------:R-:W-:Y:S01]  /*0320*/  CS2R R26, SRZ ;  /* 0x00000000001a7805 */ /* 0x000fe2000001ff00 */
[C---:B------:R-:W-:Y:S02]  /*0330*/  IADD3 R4, R3.reuse, 0x1, RZ ;  /* 0x0000000103047810 */ /* 0x040fe40007ffe0ff */
[----:B------:R-:W-:Y:S01]  /*0340*/  MOV R53, RZ ;  /* 0x000000ff00357202 */ /* 0x000fe20000000f00 */
[----:B------:R-:W-:Y:S01]  /*0350*/  CS2R R24, SRZ ;  /* 0x0000000000187805 */ /* 0x000fe2000001ff00 */
[----:B------:R-:W-:Y:S01]  /*0360*/  CS2R R12, SRZ ;  /* 0x00000000000c7805 */ /* 0x000fe2000001ff00 */
[----:B------:R-:W-:Y:S01]  /*0370*/  CS2R R18, SRZ ;  /* 0x0000000000127805 */ /* 0x000fe2000001ff00 */
[----:B------:R-:W-:-:S02]  /*0380*/  IADD3 R6, R3, 0x2, RZ ;  /* 0x0000000203067810 */ /* 0x000fc40007ffe0ff */
[----:B------:R-:W-:Y:S02]  /*0390*/  MOV R11, RZ ;  /* 0x000000ff000b7202 */ /* 0x000fe40000000f00 */
[----:B------:R-:W-:Y:S01]  /*03a0*/  MOV R16, RZ ;  /* 0x000000ff00107202 */ /* 0x000fe20000000f00 */
[----:B------:R-:W-:Y:S01]  /*03b0*/  CS2R R22, SRZ ;  /* 0x0000000000167805 */ /* 0x000fe2000001ff00 */
[----:B------:R-:W-:Y:S01]  /*03c0*/  CS2R R14, SRZ ;  /* 0x00000000000e7805 */ /* 0x000fe2000001ff00 */
[----:B------:R-:W-:Y:S01]  /*03d0*/  IADD3 R8, R3, 0x3, RZ ;  /* 0x0000000303087810 */ /* 0x000fe20007ffe0ff */
[----:B------:R-:W-:Y:S01]  /*03e0*/  CS2R R20, SRZ ;  /* 0x0000000000147805 */ /* 0x000fe2000001ff00 */
[----:B------:R-:W-:Y:S01]  /*03f0*/  MOV R7, RZ ;  /* 0x000000ff00077202 */ /* 0x000fe20000000f00 */
[----:B--2---:R-:W-:Y:S01]  /*0400*/  @!P6 FADD R35, RZ, R2 ;  /* 0x00000002ff23e221 */ /* 0x004fe20000000000 */
[----:B------:R-:W-:Y:S02]  /*0410*/  MOV R2, RZ ;  /* 0x000000ff00027202 */ /* 0x000fe40000000f00 */
[----:B------:R-:W-:-:S04]  /*0420*/  ISETP.GT.U32.OR P6, PT, R10, 0x37, P0 ;  /* 0x000000370a00780c */ /* 0x000fc800007c4470 */
[----:B------:R-:W2:Y:S01]  /*0430*/  @!P1 LDG.E.CONSTANT R2, [R30.64+-0xe0] ;  /* 0xffff20041e029981 */ /* 0x000ea2000c1e9900 */
[----:B------:R-:W-:-:S04]  /*0440*/  ISETP.GT.U32.AND P1, PT, R0, 0x37, PT ;  /* 0x000000370000780c */ /* 0x000fc80003f24070 */
[----:B------:R-:W-:-:S04]  /*0450*/  ISETP.GT.U32.OR P2, PT, R10, 0x37, P1 ;  /* 0x000000370a00780c */ /* 0x000fc80000f44470 */
[----:B------:R-:W4:Y:S01]  /*0460*/  @!P6 LDG.E.CONSTANT R34, [R30.64+-0xd8] ;  /* 0xffff28041e22e981 */ /* 0x000f22000c1e9900 */
[----:B------:R-:W-:Y:S02]  /*0470*/  ISETP.GT.U32.OR P6, PT, R3, 0x37, P3 ;  /* 0x000000370300780c */ /* 0x000fe40001fc4470 */
[----:B------:R-:W-:-:S06]  /*0480*/  MOV R0, RZ ;  /* 0x000000ff00007202 */ /* 0x000fcc0000000f00 */
[----:B------:R0:W5:Y:S01]  /*0490*/  @!P2 LDG.E.CONSTANT R33, [R30.64+-0xd4] ;  /* 0xffff2c041e21a981 */ /* 0x000162000c1e9900 */
[----:B------:R-:W-:-:S04]  /*04a0*/  ISETP.GT.U32.OR P2, PT, R3, 0x37, P4 ;  /* 0x000000370300780c */ /* 0x000fc80002744470 */
[----:B------:R-:W4:Y:S01]  /*04b0*/  @!P6 LDG.E.CONSTANT R0, [R30.64+-0x4] ;  /* 0xfffffc041e00e981 */ /* 0x000f22000c1e9900 */
[----:B------:R-:W-:-:S08]  /*04c0*/  ISETP.GT.U32.OR P6, PT, R3, 0x37, P5 ;  /* 0x000000370300780c */ /* 0x000fd00002fc4470 */
[----:B------:R0:W4:Y:S01]  /*04d0*/  @!P2 LDG.E.CONSTANT R45, [R30.64] ;  /* 0x000000041e2da981 */ /* 0x000122000c1e9900 */
[----:B------:R-:W-:-:S04]  /*04e0*/  ISETP.GT.U32.OR P2, PT, R3, 0x37, P0 ;  /* 0x000000370300780c */ /* 0x000fc80000744470 */
[----:B------:R0:W4:Y:S01]  /*04f0*/  @!P6 LDG.E.CONSTANT R43, [R30.64+0x4] ;  /* 0x000004041e2be981 */ /* 0x000122000c1e9900 */
[----:B------:R-:W-:-:S08]  /*0500*/  ISETP.GT.U32.OR P6, PT, R3, 0x37, P1 ;  /* 0x000000370300780c */ /* 0x000fd00000fc4470 */
[----:B------:R0:W5:Y:S01]  /*0510*/  @!P2 LDG.E.CONSTANT R32, [R30.64+0x8] ;  /* 0x000008041e20a981 */ /* 0x000162000c1e9900 */
[----:B------:R-:W-:-:S04]  /*0520*/  ISETP.GT.U32.AND P2, PT, R9, 0x37, PT ;  /* 0x000000370900780c */ /* 0x000fc80003f44070 */
[----:B------:R0:W5:Y:S01]  /*0530*/  @!P6 LDG.E.CONSTANT R29, [R30.64+0xc] ;  /* 0x00000c041e1de981 */ /* 0x000162000c1e9900 */
[----:B------:R-:W-:-:S13]  /*0540*/  ISETP.GT.U32.OR P6, PT, R3, 0x37, P2 ;  /* 0x000000370300780c */ /* 0x000fda00017c4470 */
        /* <DEDUP_REMOVED lines=27> */
[----:B------:R-:W-:Y:S02]  /*0700*/  ISETP.GT.U32.OR P6, PT, R8, 0x37, P0 ;  /* 0x000000370800780c */ /* 0x000fe400007c4470 */
[----:B------:R-:W-:-:S11]  /*0710*/  MOV R5, RZ ;  /* 0x000000ff00057202 */ /* 0x000fd60000000f00 */
[----:B------:R0:W5:Y:S01]  /*0720*/  @!P6 LDG.E.CONSTANT R19, [R30.64+0x2a8] ;  /* 0x0002a8041e13e981 */ /* 0x000162000c1e9900 */
[----:B------:R-:W-:-:S13]  /*0730*/  ISETP.GT.U32.OR P6, PT, R8, 0x37, P1 ;  /* 0x000000370800780c */ /* 0x000fda0000fc4470 */
[----:B------:R0:W5:Y:S01]  /*0740*/  @!P6 LDG.E.CONSTANT R5, [R30.64+0x2ac] ;  /* 0x0002ac041e05e981 */ /* 0x000162000c1e9900 */
[----:B------:R-:W-:-:S13]  /*0750*/  ISETP.GT.U32.OR P6, PT, R10, 0x37, P2 ;  /* 0x000000370a00780c */ /* 0x000fda00017c4470 */
[----:B------:R0:W5:Y:S01]  /*0760*/  @!P6 LDG.E.CONSTANT R27, [R30.64+-0xd0] ;  /* 0xffff30041e1be981 */ /* 0x000162000c1e9900 */
[----:B------:R-:W-:-:S13]  /*0770*/  ISETP.GT.U32.OR P6, PT, R4, 0x37, P2 ;  /* 0x000000370400780c */ /* 0x000fda00017c4470 */
[----:B------:R0:W5:Y:S01]  /*0780*/  @!P6 LDG.E.CONSTANT R23, [R30.64+0xf0] ;  /* 0x0000f0041e17e981 */ /* 0x000162000c1e9900 */
[----:B------:R-:W-:Y:S02]  /*0790*/  ISETP.GT.U32.OR P6, PT, R6, 0x37, P2 ;  /* 0x000000370600780c */ /* 0x000fe400017c4470 */
[----:B------:R-:W-:Y:S01]  /*07a0*/  IADD3 R3, R3, 0x4, RZ ;  /* 0x0000000403037810 */ /* 0x000fe20007ffe0ff */
[----:B---3--:R-:W-:Y:S01]  /*07b0*/  FADD R38, R36, R36 ;  /* 0x0000002424267221 */ /* 0x008fe20000000000 */
[----:B--2---:R-:W-:Y:S02]  /*07c0*/  FFMA R35, R2, -1.5, R35 ;  /* 0xbfc0000002237823 */ /* 0x004fe40000000023 */
[C---:B------:R-:W-:Y:S02]  /*07d0*/  ISETP.GT.U32.OR P3, PT, R3.reuse, 0x37, P3 ;  /* 0x000000370300780c */ /* 0x040fe40001f64470 */
[C---:B------:R-:W-:Y:S02]  /*07e0*/  ISETP.GT.U32.OR P4, PT, R3.reuse, 0x37, P4 ;  /* 0x000000370300780c */ /* 0x040fe40002784470 */
[----:B------:R-:W-:-:S03]  /*07f0*/  ISETP.GT.U32.OR P5, PT, R3, 0x37, P5 ;  /* 0x000000370300780c */ /* 0x000fc60002fa4470 */
[----:B------:R0:W2:Y:S01]  /*0800*/  @!P6 LDG.E.CONSTANT R15, [R30.64+0x1d0] ;  /* 0x0001d0041e0fe981 */ /* 0x0000a2000c1e9900 */
[----:B------:R-:W-:Y:S02]  /*0810*/  ISETP.GT.U32.OR P6, PT, R8, 0x37, P2 ;  /* 0x000000370800780c */ /* 0x000fe400017c4470 */
[C---:B------:R-:W-:Y:S02]  /*0820*/  ISETP.GT.U32.OR P0, PT, R3.reuse, 0x37, P0 ;  /* 0x000000370300780c */ /* 0x040fe40000704470 */
[C---:B------:R-:W-:Y:S02]  /*0830*/  ISETP.GT.U32.OR P1, PT, R3.reuse, 0x37, P1 ;  /* 0x000000370300780c */ /* 0x040fe40000f24470 */
[----:B------:R-:W-:Y:S01]  /*0840*/  ISETP.GT.U32.OR P2, PT, R3, 0x37, P2 ;  /* 0x000000370300780c */ /* 0x000fe20001744470 */
[----:B------:R-:W-:Y:S01]  /*0850*/  FADD R35, R35, -R38 ;  /* 0x8000002623237221 */ /* 0x000fe20000000000 */
[C-C-:B------:R-:W-:Y:S01]  /*0860*/  FADD R38, R2.reuse, R2.reuse ;  /* 0x0000000202267221 */ /* 0x140fe20000000000 */
[--C-:B------:R-:W-:Y:S01]  /*0870*/  FADD R39, RZ, -R2.reuse ;  /* 0x80000002ff277221 */ /* 0x100fe20000000000 */
[----:B------:R-:W-:Y:S01]  /*0880*/  FFMA R49, R2, 0.5, RZ ;  /* 0x3f00000002317823 */ /* 0x000fe200000000ff */
[----:B------:R-:W-:Y:S01]  /*0890*/  FADD R37, RZ, R2 ;  /* 0x00000002ff257221 */ /* 0x000fe20000000000 */
[----:B------:R-:W-:Y:S01]  /*08a0*/  MOV R10, RZ ;  /* 0x000000ff000a7202 */ /* 0x000fe20000000f00 */
[----:B------:R-:W-:Y:S01]  /*08b0*/  CS2R R8, SRZ ;  /* 0x0000000000087805 */ /* 0x000fe2000001ff00 */
[----:B------:R-:W-:Y:S01]  /*08c0*/  MOV R6, RZ ;  /* 0x000000ff00067202 */ /* 0x000fe20000000f00 */
[----:B------:R0:W3:Y:S01]  /*08d0*/  @!P6 LDG.E.CONSTANT R13, [R30.64+0x2b0] ;  /* 0x0002b0041e0de981 */ /* 0x0000e2000c1e9900 */
[----:B------:R-:W-:-:S02]  /*08e0*/  MOV R4, RZ ;  /* 0x000000ff00047202 */ /* 0x000fc40000000f00 */
[----:B------:R-:W-:Y:S01]  /*08f0*/  MOV R3, RZ ;  /* 0x000000ff00037202 */ /* 0x000fe20000000f00 */
[----:B------:R-:W-:Y:S01]  /*0900*/  FADD R47, RZ, -R38 ;  /* 0x80000026ff2f7221 */ /* 0x000fe20000000000 */
[C---:B------:R-:W-:Y:S01]  /*0910*/  FFMA R41, R36.reuse, 0.5, R39 ;  /* 0x3f00000024297823 */ /* 0x040fe20000000027 */
[----:B------:R-:W-:Y:S01]  /*0920*/  FADD R49, R49, -R36 ;  /* 0x8000002431317221 */ /* 0x000fe20000000000 */
[C-C-:B------:R-:W-:Y:S01]  /*0930*/  FFMA R39, R36.reuse, -2.5, R37.reuse ;  /* 0xc020000024277823 */ /* 0x140fe20000000025 */
[----:B------:R-:W-:Y:S01]  /*0940*/  FFMA R37, R36, -1.5, R37 ;  /* 0xbfc0000024257823 */ /* 0x000fe20000000025 */
[C---:B----4-:R-:W-:Y:S01]  /*0950*/  FADD R2, R34.reuse, R34 ;  /* 0x0000002222027221 */ /* 0x050fe20000000000 */
[----:B------:R0:W4:Y:S01]  /*0960*/  @!P4 LDG.E.CONSTANT R10, [R30.64+0x380] ;  /* 0x000380041e0ac981 */ /* 0x000122000c1e9900 */
[----:B------:R-:W-:Y:S01]  /*0970*/  FADD R47, R47, -R36 ;  /* 0x800000242f2f7221 */ /* 0x000fe20000000000 */
[C---:B------:R-:W-:Y:S01]  /*0980*/  FFMA R40, R34.reuse, 2.5, R41 ;  /* 0x4020000022287823 */ /* 0x040fe20000000029 */
[----:B------:R-:W-:Y:S01]  /*0990*/  FFMA R36, R34, -0.5, R49 ;  /* 0xbf00000022247823 */ /* 0x000fe20000000031 */
[----:B------:R0:W2:Y:S01]  /*09a0*/  @!P3 LDG.E.CONSTANT R6, [R30.64+0x37c] ;  /* 0x00037c041e06b981 */ /* 0x0000a2000c1e9900 */
[----:B------:R-:W-:-:S03]  /*09b0*/  FADD R52, -R2, R37 ;  /* 0x0000002502347221 */ /* 0x000fc60000000100 */
[----:B------:R0:W2:Y:S04]  /*09c0*/  @!P0 LDG.E.CONSTANT R8, [R30.64+0x388] ;  /* 0x000388041e088981 */ /* 0x0000a8000c1e9900 */
[----:B------:R0:W2:Y:S04]  /*09d0*/  @!P5 LDG.E.CONSTANT R9, [R30.64+0x384] ;  /* 0x000384041e09d981 */ /* 0x0000a8000c1e9900 */
[----:B------:R0:W2:Y:S04]  /*09e0*/  @!P1 LDG.E.CONSTANT R4, [R30.64+0x38c] ;  /* 0x00038c041e049981 */ /* 0x0000a8000c1e9900 */
[----:B------:R0:W2:Y:S01]  /*09f0*/  @!P2 LDG.E.CONSTANT R3, [R30.64+0x390] ;  /* 0x000390041e03a981 */ /* 0x0000a2000c1e9900 */
[----:B------:R-:W-:Y:S01]  /*0a00*/  FADD R2, R47, R2 ;  /* 0x000000022f027221 */ /* 0x000fe20000000000 */
[----:B------:R-:W-:Y:S01]  /*0a10*/  FFMA R37, R0, 0.5, RZ ;  /* 0x3f00000000257823 */ /* 0x000fe200000000ff */
[C---:B0-----:R-:W-:Y:S01]  /*0a20*/  FFMA R30, R34.reuse, 0.5, R39 ;  /* 0x3f000000221e7823 */ /* 0x041fe20000000027 */
[----:B------:R-:W-:Y:S01]  /*0a30*/  FFMA R34, R34, 1.5, R35 ;  /* 0x3fc0000022227823 */ /* 0x000fe20000000023 */
[----:B-----5:R-:W-:-:S03]  /*0a40*/  FADD R48, R2, R33 ;  /* 0x0000002102307221 */ /* 0x020fc60000000000 */
[--C-:B------:R-:W-:Y:S01]  /*0a50*/  FADD R35, R34, R33.reuse ;  /* 0x0000002122237221 */ /* 0x100fe20000000000 */
[----:B------:R-:W-:Y:S01]  /*0a60*/  FMUL R2, R45, 0.5 ;  /* 0x3f0000002d027820 */ /* 0x000fe20000400000 */
[--C-:B------:R-:W-:Y:S01]  /*0a70*/  FADD R30, R30, R33.reuse ;  /* 0x000000211e1e7221 */ /* 0x100fe20000000000 */
[--C-:B------:R-:W-:Y:S01]  /*0a80*/  FADD R40, R40, R33.reuse ;  /* 0x0000002128287221 */ /* 0x100fe20000000000 */
[----:B------:R-:W-:Y:S01]  /*0a90*/  FADD R39, R36, R33 ;  /* 0x0000002124277221 */ /* 0x000fe20000000000 */
[----:B------:R-:W-:Y:S01]  /*0aa0*/  FFMA R52, R33, 1.5, R52 ;  /* 0x3fc0000021347823 */ /* 0x000fe20000000034 */
[----:B------:R-:W-:Y:S01]  /*0ab0*/  FMUL R50, R45, -1.5 ;  /* 0xbfc000002d327820 */ /* 0x000fe20000400000 */
[----:B------:R-:W-:Y:S01]  /*0ac0*/  FFMA R35, R0, -1.5, R35 ;  /* 0xbfc0000000237823 */ /* 0x000fe20000000023 */
[C---:B------:R-:W-:Y:S01]  /*0ad0*/  FMUL R31, R43.reuse, -1.5 ;  /* 0xbfc000002b1f7820 */ /* 0x040fe20000400000 */
[----:B------:R-:W-:Y:S01]  /*0ae0*/  FMUL R33, R43, 0.5 ;  /* 0x3f0000002b217820 */ /* 0x000fe20000400000 */
[----:B------:R-:W-:Y:S01]  /*0af0*/  FFMA R49, R2, -1.5, R37 ;  /* 0xbfc0000002317823 */ /* 0x000fe20000000025 */
[C---:B------:R-:W-:Y:S01]  /*0b00*/  FADD R37, R50.reuse, R50 ;  /* 0x0000003232257221 */ /* 0x040fe20000000000 */
[C---:B------:R-:W-:Y:S01]  /*0b10*/  FFMA R35, R50.reuse, -1.5, R35 ;  /* 0xbfc0000032237823 */ /* 0x040fe20000000023 */
[----:B------:R-:W-:Y:S01]  /*0b20*/  FADD R34, R31, R31 ;  /* 0x0000001f1f227221 */ /* 0x000fe20000000000 */
[----:B------:R-:W-:Y:S01]  /*0b30*/  FADD R36, R33, R33 ;  /* 0x0000002121247221 */ /* 0x000fe20000000000 */
[----:B------:R-:W-:Y:S01]  /*0b40*/  FFMA R50, R50, 0.5, R39 ;  /* 0x3f00000032327823 */ /* 0x000fe20000000027 */
[----:B------:R-:W-:Y:S01]  /*0b50*/  FADD R46, RZ, R45 ;  /* 0x0000002dff2e7221 */ /* 0x000fe20000000000 */
[----:B------:R-:W-:Y:S01]  /*0b60*/  FADD R39, R2, R2 ;  /* 0x0000000202277221 */ /* 0x000fe20000000000 */
[----:B------:R-:W-:Y:S01]  /*0b70*/  FADD R48, R48, -R37 ;  /* 0x8000002530307221 */ /* 0x000fe20000000000 */
[----:B------:R-:W-:Y:S01]  /*0b80*/  FADD R49, R49, -R36 ;  /* 0x8000002431317221 */ /* 0x000fe20000000000 */
[----:B------:R-:W-:Y:S01]  /*0b90*/  FADD R35, R35, -R34 ;  /* 0x8000002223237221 */ /* 0x000fe20000000000 */
[----:B------:R-:W-:Y:S01]  /*0ba0*/  FMUL R44, R32, 0.5 ;  /* 0x3f000000202c7820 */ /* 0x000fe20000400000 */
[----:B------:R-:W-:Y:S01]  /*0bb0*/  FADD R38, RZ, -R2 ;  /* 0x80000002ff267221 */ /* 0x000fe20000000000 */
[----:B------:R-:W-:Y:S01]  /*0bc0*/  FFMA R37, R43, -2.5, R46 ;  /* 0xc02000002b257823 */ /* 0x000fe2000000002e */
[----:B------:R-:W-:Y:S01]  /*0bd0*/  FADD R36, RZ, -R45 ;  /* 0x8000002dff247221 */ /* 0x000fe20000000000 */
[----:B------:R-:W-:Y:S01]  /*0be0*/  FADD R34, RZ, R2 ;  /* 0x00000002ff227221 */ /* 0x000fe20000000000 */
[----:B------:R-:W-:Y:S01]  /*0bf0*/  FFMA R54, R2, 0.5, RZ ;  /* 0x3f00000002367823 */ /* 0x000fe200000000ff */
[----:B------:R-:W-:Y:S01]  /*0c00*/  FADD R42, RZ, -R39 ;  /* 0x80000027ff2a7221 */ /* 0x000fe20000000000 */
[--C-:B------:R-:W-:Y:S01]  /*0c10*/  FADD R41, R38, R43.reuse ;  /* 0x0000002b26297221 */ /* 0x100fe20000000000 */
[----:B------:R-:W-:Y:S01]  /*0c20*/  FADD R60, R37, R44 ;  /* 0x0000002c253c7221 */ /* 0x000fe20000000000 */
[----:B------:R-:W-:Y:S01]  /*0c30*/  FFMA R57, R43, 2.5, R36 ;  /* 0x402000002b397823 */ /* 0x000fe20000000024 */
[----:B------:R-:W-:Y:S01]  /*0c40*/  FADD R2, R44, R44 ;  /* 0x0000002c2c027221 */ /* 0x000fe20000000000 */
[C---:B------:R-:W-:Y:S01]  /*0c50*/  FFMA R51, R33.reuse, 0.5, R38 ;  /* 0x3f00000021337823 */ /* 0x040fe20000000026 */
[C---:B------:R-:W-:Y:S01]  /*0c60*/  FADD R39, -R33.reuse, R54 ;  /* 0x0000003621277221 */ /* 0x040fe20000000100 */
[----:B------:R-:W-:Y:S01]  /*0c70*/  FADD R59, R34, -R43 ;  /* 0x8000002b223b7221 */ /* 0x000fe20000000000 */
[C-C-:B------:R-:W-:Y:S01]  /*0c80*/  FFMA R47, R33.reuse, -2.5, R34.reuse ;  /* 0xc0200000212f7823 */ /* 0x140fe20000000022 */
[C---:B------:R-:W-:Y:S01]  /*0c90*/  FFMA R55, R33.reuse, -1.5, R34 ;  /* 0xbfc0000021377823 */ /* 0x040fe20000000022 */
[----:B------:R-:W-:Y:S01]  /*0ca0*/  FADD R37, -R33, R42 ;  /* 0x0000002a21257221 */ /* 0x000fe20000000100 */
[C---:B------:R-:W-:Y:S01]  /*0cb0*/  FADD R38, R44.reuse, R41 ;  /* 0x000000292c267221 */ /* 0x040fe20000000000 */
[C---:B------:R-:W-:Y:S01]  /*0cc0*/  FADD R34, -R44.reuse, R57 ;  /* 0x000000392c227221 */ /* 0x040fe20000000100 */
[C---:B------:R-:W-:Y:S01]  /*0cd0*/  FFMA R49, R44.reuse, 1.5, R49 ;  /* 0x3fc000002c317823 */ /* 0x040fe20000000031 */
[C---:B------:R-:W-:Y:S01]  /*0ce0*/  FADD R59, -R44.reuse, R59 ;  /* 0x0000003b2c3b7221 */ /* 0x040fe20000000100 */
[C---:B------:R-:W-:Y:S01]  /*0cf0*/  FFMA R41, R44.reuse, 2.5, R51 ;  /* 0x402000002c297823 */ /* 0x040fe20000000033 */
[----:B------:R-:W-:Y:S01]  /*0d00*/  FFMA R42, R44, 0.5, R47 ;  /* 0x3f0000002c2a7823 */ /* 0x000fe2000000002f */
[----:B------:R-:W-:Y:S01]  /*0d10*/  FADD R55, -R2, R55 ;  /* 0x0000003702377221 */ /* 0x000fe20000000100 */
[----:B------:R-:W-:Y:S01]  /*0d20*/  FFMA R40, R45, 1.5, R40 ;  /* 0x3fc000002d287823 */ /* 0x000fe20000000028 */
[----:B------:R-:W-:Y:S01]  /*0d30*/  FFMA R44, R44, -0.5, R39 ;  /* 0xbf0000002c2c7823 */ /* 0x000fe20000000027 */
[----:B------:R-:W-:Y:S01]  /*0d40*/  FFMA R39, R43, 1.5, R50 ;  /* 0x3fc000002b277823 */ /* 0x000fe20000000032 */
[----:B------:R-:W-:Y:S01]  /*0d50*/  FFMA R30, R45, -1.5, R30 ;  /* 0xbfc000002d1e7823 */ /* 0x000fe2000000001e */
[C---:B------:R-:W-:Y:S01]  /*0d60*/  FFMA R48, R43.reuse, 1.5, R48 ;  /* 0x3fc000002b307823 */ /* 0x040fe20000000030 */
[----:B------:R-:W-:Y:S01]  /*0d70*/  FFMA R61, R43, 1.5, R36 ;  /* 0x3fc000002b3d7823 */ /* 0x000fe20000000024 */
[--C-:B------:R-:W-:Y:S01]  /*0d80*/  FADD R60, R60, R29.reuse ;  /* 0x0000001d3c3c7221 */ /* 0x100fe20000000000 */
[--C-:B------:R-:W-:Y:S01]  /*0d90*/  FADD R34, R34, -R29.reuse ;  /* 0x8000001d22227221 */ /* 0x100fe20000000000 */
[--C-:B------:R-:W-:Y:S01]  /*0da0*/  FADD R59, R59, R29.reuse ;  /* 0x0000001d3b3b7221 */ /* 0x100fe20000000000 */
[----:B------:R-:W-:Y:S01]  /*0db0*/  FADD R38, R38, -R29 ;  /* 0x8000001d26267221 */ /* 0x000fe20000000000 */
[----:B------:R-:W-:Y:S01]  /*0dc0*/  FADD R54, R52, R27 ;  /* 0x0000001b34367221 */ /* 0x000fe20000000000 */
[----:B------:R-:W-:Y:S01]  /*0dd0*/  FADD R52, R37, R2 ;  /* 0x0000000225347221 */ /* 0x000fe20000000000 */
[----:B------:R-:W-:-:S02]  /*0de0*/  FMUL R2, R32, -1.5 ;  /* 0xbfc0000020027820 */ /* 0x000fc40000400000 */
[----:B------:R-:W-:Y:S01]  /*0df0*/  FFMA R54, R45, -1.5, R54 ;  /* 0xbfc000002d367823 */ /* 0x000fe20000000036 */
[C---:B------:R-:W-:Y:S01]  /*0e00*/  FFMA R37, R31.reuse, 0.5, R40 ;  /* 0x3f0000001f257823 */ /* 0x040fe20000000028 */
[C---:B------:R-:W-:Y:S02]  /*0e10*/  FADD R51, R2.reuse, R2 ;  /* 0x0000000202337221 */ /* 0x040fe40000000000 */
[----:B------:R-:W-:Y:S01]  /*0e20*/  FFMA R40, R31, -1.5, R54 ;  /* 0xbfc000001f287823 */ /* 0x000fe20000000036 */
[----:B------:R-:W-:Y:S01]  /*0e30*/  FFMA R54, R2, -0.5, R39 ;  /* 0xbf00000002367823 */ /* 0x000fe20000000027 */
[----:B------:R-:W-:Y:S01]  /*0e40*/  FADD R39, R45, R45 ;  /* 0x0000002d2d277221 */ /* 0x000fe20000000000 */
[----:B------:R-:W-:Y:S01]  /*0e50*/  FFMA R27, R31, -2.5, R30 ;  /* 0xc02000001f1b7823 */ /* 0x000fe2000000001e */
[----:B------:R-:W-:Y:S01]  /*0e60*/  FADD R56, R48, R51 ;  /* 0x0000003330387221 */ /* 0x000fe20000000000 */
[----:B------:R-:W-:Y:S01]  /*0e70*/  FADD R51, -R51, R40 ;  /* 0x0000002833337221 */ /* 0x000fe20000000100 */
[--C-:B------:R-:W-:Y:S01]  /*0e80*/  FADD R40, RZ, -R39.reuse ;  /* 0x80000027ff287221 */ /* 0x100fe20000000000 */
[----:B------:R-:W-:Y:S01]  /*0e90*/  FADD R39, RZ, R39 ;  /* 0x00000027ff277221 */ /* 0x000fe20000000000 */
[C---:B------:R-:W-:Y:S01]  /*0ea0*/  FFMA R30, R2.reuse, 0.5, R27 ;  /* 0x3f000000021e7823 */ /* 0x040fe2000000001b */
[C---:B------:R-:W-:Y:S01]  /*0eb0*/  FFMA R31, R2.reuse, 2.5, R37 ;  /* 0x40200000021f7823 */ /* 0x040fe20000000025 */
[----:B------:R-:W-:Y:S01]  /*0ec0*/  FFMA R27, R2, 1.5, R35 ;  /* 0x3fc00000021b7823 */ /* 0x000fe20000000023 */
[----:B------:R-:W-:Y:S01]  /*0ed0*/  FADD R2, R32, R32 ;  /* 0x0000002020027221 */ /* 0x000fe20000000000 */
[----:B------:R-:W-:Y:S01]  /*0ee0*/  FFMA R35, R43, -1.5, R46 ;  /* 0xbfc000002b237823 */ /* 0x000fe2000000002e */
[--C-:B------:R-:W-:Y:S01]  /*0ef0*/  FADD R47, R40, -R43.reuse ;  /* 0x8000002b282f7221 */ /* 0x100fe20000000000 */
[----:B------:R-:W-:Y:S01]  /*0f00*/  FADD R57, R39, R43 ;  /* 0x0000002b27397221 */ /* 0x000fe20000000000 */
[----:B------:R-:W-:Y:S01]  /*0f10*/  FADD R37, R46, -R33 ;  /* 0x800000212e257221 */ /* 0x000fe20000000000 */
[----:B------:R-:W-:Y:S01]  /*0f20*/  FADD R33, R33, R36 ;  /* 0x0000002421217221 */ /* 0x000fe20000000000 */
[C---:B------:R-:W-:Y:S01]  /*0f30*/  FADD R46, -R2.reuse, R35 ;  /* 0x00000023022e7221 */ /* 0x040fe20000000100 */
[C---:B------:R-:W-:Y:S01]  /*0f40*/  FADD R35, R2.reuse, R61 ;  /* 0x0000003d02237221 */ /* 0x040fe20000000000 */
[----:B------:R-:W-:Y:S01]  /*0f50*/  FADD R50, R47, R2 ;  /* 0x000000022f327221 */ /* 0x000fe20000000000 */
[----:B------:R-:W-:Y:S01]  /*0f60*/  FADD R36, -R2, R57 ;  /* 0x0000003902247221 */ /* 0x000fe20000000100 */
[--C-:B------:R-:W-:Y:S01]  /*0f70*/  FADD R2, RZ, R0.reuse ;  /* 0x00000000ff027221 */ /* 0x100fe20000000000 */
[--C-:B------:R-:W-:Y:S01]  /*0f80*/  FADD R48, RZ, -R0.reuse ;  /* 0x80000000ff307221 */ /* 0x100fe20000000000 */
[----:B------:R-:W-:Y:S01]  /*0f90*/  FADD R47, R0, R0 ;  /* 0x00000000002f7221 */ /* 0x000fe20000000000 */
[C---:B------:R-:W-:Y:S01]  /*0fa0*/  FMUL R0, R45.reuse, -2 ;  /* 0xc00000002d007820 */ /* 0x040fe20000400000 */
[C---:B------:R-:W-:Y:S01]  /*0fb0*/  FFMA R57, R45.reuse, -1.5, R2 ;  /* 0xbfc000002d397823 */ /* 0x040fe20000000002 */
[----:B------:R-:W-:Y:S01]  /*0fc0*/  FFMA R2, R45, 1.5, R48 ;  /* 0x3fc000002d027823 */ /* 0x000fe20000000030 */
[----:B------:R-:W-:Y:S01]  /*0fd0*/  FADD R45, RZ, -R47 ;  /* 0x8000002fff2d7221 */ /* 0x000fe20000000000 */
[----:B------:R-:W-:-:S03]  /*0fe0*/  FMUL R47, R43, -2 ;  /* 0xc00000002b2f7820 */ /* 0x000fc60000400000 */
[C---:B------:R-:W-:Y:S01]  /*0ff0*/  FFMA R45, R0.reuse, -1.5, R45 ;  /* 0xbfc00000002d7823 */ /* 0x040fe2000000002d */
[----:B------:R-:W-:Y:S01]  /*1000*/  FADD R48, R47, R47 ;  /* 0x0000002f2f307221 */ /* 0x000fe20000000000 */
[----:B------:R-:W-:-:S03]  /*1010*/  FADD R58, R0, R0 ;  /* 0x00000000003a7221 */ /* 0x000fc60000000000 */
[----:B------:R-:W-:Y:S01]  /*1020*/  FADD R48, R45, -R48 ;  /* 0x800000302d307221 */ /* 0x000fe20000000000 */
[----:B------:R-:W-:Y:S01]  /*1030*/  FADD R45, R43, R43 ;  /* 0x0000002b2b2d7221 */ /* 0x000fe20000000000 */
[----:B------:R-:W-:Y:S01]  /*1040*/  FADD R58, RZ, -R58 ;  /* 0x8000003aff3a7221 */ /* 0x000fe20000000000 */
[----:B------:R-:W-:Y:S02]  /*1050*/  FFMA R61, R0, 0.5, RZ ;  /* 0x3f000000003d7823 */ /* 0x000fe400000000ff */
[----:B------:R-:W-:Y:S01]  /*1060*/  FADD R43, R45, R2 ;  /* 0x000000022d2b7221 */ /* 0x000fe20000000000 */
[----:B------:R-:W-:Y:S01]  /*1070*/  FADD R57, R57, -R45 ;  /* 0x8000002d39397221 */ /* 0x000fe20000000000 */
[----:B------:R-:W-:Y:S01]  /*1080*/  FADD R0, R45, R58 ;  /* 0x0000003a2d007221 */ /* 0x000fe20000000000 */
[C---:B------:R-:W-:Y:S01]  /*1090*/  FFMA R58, R32.reuse, 2.5, R33 ;  /* 0x40200000203a7823 */ /* 0x040fe20000000021 */
[C---:B------:R-:W-:Y:S01]  /*10a0*/  FFMA R2, R32.reuse, -1.5, R43 ;  /* 0xbfc0000020027823 */ /* 0x040fe2000000002b */
[C---:B------:R-:W-:Y:S01]  /*10b0*/  FFMA R37, R32.reuse, -2.5, R37 ;  /* 0xc020000020257823 */ /* 0x040fe20000000025 */
[C---:B------:R-:W-:Y:S01]  /*10c0*/  FFMA R33, R32.reuse, 1.5, R57 ;  /* 0x3fc0000020217823 */ /* 0x040fe20000000039 */
[----:B------:R-:W-:Y:S01]  /*10d0*/  FMUL R43, R32, -2 ;  /* 0xc0000000202b7820 */ /* 0x000fe20000400000 */
[--C-:B------:R-:W-:Y:S01]  /*10e0*/  FFMA R32, R47, -2.5, R40.reuse ;  /* 0xc02000002f207823 */ /* 0x100fe20000000028 */
[----:B------:R-:W-:Y:S01]  /*10f0*/  FADD R45, R45, R61 ;  /* 0x0000003d2d2d7221 */ /* 0x000fe20000000000 */
[C---:B------:R-:W-:Y:S01]  /*1100*/  FFMA R39, R47.reuse, 0.5, R39 ;  /* 0x3f0000002f277823 */ /* 0x040fe20000000027 */
[----:B------:R-:W-:Y:S01]  /*1110*/  FFMA R61, R47, -1.5, R40 ;  /* 0xbfc000002f3d7823 */ /* 0x000fe20000000028 */
[C---:B------:R-:W-:Y:S01]  /*1120*/  FFMA R40, R43.reuse, 0.5, R32 ;  /* 0x3f0000002b287823 */ /* 0x040fe20000000020 */
[C---:B------:R-:W-:Y:S01]  /*1130*/  FFMA R32, R43.reuse, -0.5, R45 ;  /* 0xbf0000002b207823 */ /* 0x040fe2000000002d */
[C---:B------:R-:W-:Y:S01]  /*1140*/  FFMA R39, R43.reuse, 2.5, R39 ;  /* 0x402000002b277823 */ /* 0x040fe20000000027 */
[C---:B------:R-:W-:Y:S01]  /*1150*/  FFMA R48, R43.reuse, 1.5, R48 ;  /* 0x3fc000002b307823 */ /* 0x040fe20000000030 */
[----:B------:R-:W-:-:S04]  /*1160*/  FADD R43, R43, R43 ;  /* 0x0000002b2b2b7221 */ /* 0x000fc80000000000 */
[----:B------:R-:W-:Y:S01]  /*1170*/  FADD R0, R0, R43 ;  /* 0x0000002b00007221 */ /* 0x000fe20000000000 */
[----:B------:R-:W-:Y:S01]  /*1180*/  FADD R61, -R43, R61 ;  /* 0x0000003d2b3d7221 */ /* 0x000fe20000000100 */
[C---:B------:R-:W-:Y:S01]  /*1190*/  FMUL R43, R29.reuse, -1.5 ;  /* 0xbfc000001d2b7820 */ /* 0x040fe20000400000 */
[--C-:B------:R-:W-:Y:S01]  /*11a0*/  FADD R47, R50, R29.reuse ;  /* 0x0000001d322f7221 */ /* 0x100fe20000000000 */
[----:B------:R-:W-:Y:S01]  /*11b0*/  FFMA R45, R29, 1.5, R46 ;  /* 0x3fc000001d2d7823 */ /* 0x000fe2000000002e */
[----:B------:R-:W-:Y:S01]  /*11c0*/  FADD R50, R33, R29 ;  /* 0x0000001d21327221 */ /* 0x000fe20000000000 */
[----:B------:R-:W-:Y:S01]  /*11d0*/  FFMA R51, R43, 1.5, R51 ;  /* 0x3fc000002b337823 */ /* 0x000fe20000000033 */
[--C-:B------:R-:W-:Y:S01]  /*11e0*/  FADD R43, R29, R29.reuse ;  /* 0x0000001d1d2b7221 */ /* 0x100fe20000000000 */
[--C-:B------:R-:W-:Y:S01]  /*11f0*/  FADD R58, R58, R29.reuse ;  /* 0x0000001d3a3a7221 */ /* 0x100fe20000000000 */
[----:B------:R-:W-:Y:S01]  /*1200*/  FADD R46, R37, -R29 ;  /* 0x8000001d252e7221 */ /* 0x000fe20000000000 */
[C---:B------:R-:W-:Y:S01]  /*1210*/  FFMA R35, R29.reuse, -1.5, R35 ;  /* 0xbfc000001d237823 */ /* 0x040fe20000000023 */
[--C-:B------:R-:W-:Y:S01]  /*1220*/  FADD R36, R36, -R29.reuse ;  /* 0x8000001d24247221 */ /* 0x100fe20000000000 */
[----:B------:R-:W-:Y:S01]  /*1230*/  FADD R2, R2, -R29 ;  /* 0x8000001d02027221 */ /* 0x000fe20000000000 */
[C---:B------:R-:W-:Y:S01]  /*1240*/  FFMA R30, R29.reuse, -1.5, R30 ;  /* 0xbfc000001d1e7823 */ /* 0x040fe2000000001e */
[C---:B------:R-:W-:Y:S01]  /*1250*/  FFMA R31, R29.reuse, -1.5, R31 ;  /* 0xbfc000001d1f7823 */ /* 0x040fe2000000001f */
[C---:B------:R-:W-:Y:S01]  /*1260*/  FFMA R54, R29.reuse, -1.5, R54 ;  /* 0xbfc000001d367823 */ /* 0x040fe20000000036 */
[C---:B------:R-:W-:Y:S01]  /*1270*/  FFMA R56, R29.reuse, -1.5, R56 ;  /* 0xbfc000001d387823 */ /* 0x040fe20000000038 */
[C---:B------:R-:W-:Y:S01]  /*1280*/  FFMA R27, R29.reuse, -1.5, R27 ;  /* 0xbfc000001d1b7823 */ /* 0x040fe2000000001b */
[C---:B------:R-:W-:Y:S01]  /*1290*/  FMUL R33, R29.reuse, -2 ;  /* 0xc00000001d217820 */ /* 0x040fe20000400000 */
[----:B------:R-:W-:-:S03]  /*12a0*/  FMUL R29, R29, 0.5 ;  /* 0x3f0000001d1d7820 */ /* 0x000fc60000400000 */
[----:B------:R-:W-:Y:S01]  /*12b0*/  FFMA R61, R33, 1.5, R61 ;  /* 0x3fc00000213d7823 */ /* 0x000fe2000000003d */
[----:B------:R-:W-:Y:S01]  /*12c0*/  FADD R49, R49, R29 ;  /* 0x0000001d31317221 */ /* 0x000fe20000000000 */
[C---:B------:R-:W-:Y:S01]  /*12d0*/  FADD R42, R29.reuse, R42 ;  /* 0x0000002a1d2a7221 */ /* 0x040fe20000000000 */
[C---:B------:R-:W-:Y:S01]  /*12e0*/  FADD R41, R29.reuse, R41 ;  /* 0x000000291d297221 */ /* 0x040fe20000000000 */
[C---:B------:R-:W-:Y:S01]  /*12f0*/  FADD R44, R29.reuse, R44 ;  /* 0x0000002c1d2c7221 */ /* 0x040fe20000000000 */
[C---:B------:R-:W-:Y:S01]  /*1300*/  FFMA R55, R29.reuse, 1.5, R55 ;  /* 0x3fc000001d377823 */ /* 0x040fe20000000037 */
[----:B------:R-:W-:Y:S01]  /*1310*/  FADD R52, R29, R52 ;  /* 0x000000341d347221 */ /* 0x000fe20000000000 */
[----:B------:R-:W-:-:S04]  /*1320*/  FADD R29, R26, R26 ;  /* 0x0000001a1a1d7221 */ /* 0x000fc80000000000 */
[----:B------:R-:W-:Y:S01]  /*1330*/  FADD R61, R61, -R29 ;  /* 0x8000001d3d3d7221 */ /* 0x000fe20000000000 */
[----:B------:R-:W-:-:S04]  /*1340*/  FADD R29, R53, R53 ;  /* 0x00000035351d7221 */ /* 0x000fc80000000000 */
[----:B------:R-:W-:Y:S01]  /*1350*/  FADD R29, R27, -R29 ;  /* 0x8000001d1b1d7221 */ /* 0x000fe20000000000 */
[----:B------:R-:W-:-:S04]  /*1360*/  FMUL R27, R28, -2 ;  /* 0xc00000001c1b7820 */ /* 0x000fc80000400000 */
[----:B------:R-:W-:-:S04]  /*1370*/  FADD R33, R27, R27 ;  /* 0x0000001b1b217221 */ /* 0x000fc80000000000 */
[----:B------:R-:W-:Y:S01]  /*1380*/  FADD R56, R56, -R33 ;  /* 0x8000002138387221 */ /* 0x000fe20000000000 */
[----:B------:R-:W-:Y:S01]  /*1390*/  FMUL R33, R28, 0.5 ;  /* 0x3f0000001c217820 */ /* 0x000fe20000400000 */
[C---:B------:R-:W-:Y:S01]  /*13a0*/  FFMA R54, R27.reuse, 0.5, R54 ;  /* 0x3f0000001b367823 */ /* 0x040fe20000000036 */
[----:B------:R-:W-:Y:S02]  /*13b0*/  FFMA R29, R27, -1.5, R29 ;  /* 0xbfc000001b1d7823 */ /* 0x000fe4000000001d */
[----:B------:R-:W-:Y:S01]  /*13c0*/  FADD R27, R33, R33 ;  /* 0x00000021211b7221 */ /* 0x000fe20000000000 */
[----:B------:R-:W-:Y:S01]  /*13d0*/  FADD R48, R48, -R43 ;  /* 0x8000002b30307221 */ /* 0x000fe20000000000 */
[----:B------:R-:W-:Y:S01]  /*13e0*/  FFMA R2, R53, 0.5, R2 ;  /* 0x3f00000035027823 */ /* 0x000fe20000000002 */
[----:B------:R-:W-:Y:S01]  /*13f0*/  FADD R49, R49, -R53 ;  /* 0x8000003531317221 */ /* 0x000fe20000000000 */
[----:B------:R-:W-:Y:S01]  /*1400*/  FADD R36, R36, -R27 ;  /* 0x8000001b24247221 */ /* 0x000fe20000000000 */
[C-C-:B------:R-:W-:Y:S01]  /*1410*/  FFMA R27, R53.reuse, -2.5, R50.reuse ;  /* 0xc0200000351b7823 */ /* 0x140fe20000000032 */
[----:B------:R-:W-:Y:S01]  /*1420*/  FFMA R57, R53, -1.5, R50 ;  /* 0xbfc0000035397823 */ /* 0x000fe20000000032 */
[----:B------:R-:W-:Y:S01]  /*1430*/  FADD R53, R48, -R53 ;  /* 0x8000003530357221 */ /* 0x000fe20000000000 */
[----:B------:R-:W-:Y:S01]  /*1440*/  FADD R48, R35, -R26 ;  /* 0x8000001a23307221 */ /* 0x000fe20000000000 */
[----:B------:R-:W-:Y:S01]  /*1450*/  FADD R32, -R43, R32 ;  /* 0x000000202b207221 */ /* 0x000fe20000000100 */
[C---:B------:R-:W-:Y:S01]  /*1460*/  FADD R35, -R33.reuse, R46 ;  /* 0x0000002e21237221 */ /* 0x040fe20000000100 */
[C---:B------:R-:W-:Y:S01]  /*1470*/  FFMA R37, R33.reuse, 0.5, R38 ;  /* 0x3f00000021257823 */ /* 0x040fe20000000026 */
[----:B------:R-:W-:Y:S01]  /*1480*/  FADD R38, R33, R48 ;  /* 0x0000003021267221 */ /* 0x000fe20000000000 */
[----:B------:R-:W-:Y:S01]  /*1490*/  FMUL R46, R28, -2.5 ;  /* 0xc02000001c2e7820 */ /* 0x000fe20000400000 */
[C---:B------:R-:W-:Y:S01]  /*14a0*/  FADD R40, -R43.reuse, R40 ;  /* 0x000000282b287221 */ /* 0x040fe20000000100 */
[C---:B------:R-:W-:Y:S01]  /*14b0*/  FADD R39, -R43.reuse, R39 ;  /* 0x000000272b277221 */ /* 0x040fe20000000100 */
[----:B------:R-:W-:Y:S01]  /*14c0*/  FADD R0, -R43, R0 ;  /* 0x000000002b007221 */ /* 0x000fe20000000100 */
[----:B------:R-:W-:Y:S01]  /*14d0*/  FMUL R48, R25, -2.5 ;  /* 0xc020000019307820 */ /* 0x000fe20000400000 */
[C---:B------:R-:W-:Y:S01]  /*14e0*/  FADD R34, R33.reuse, R34 ;  /* 0x0000002221227221 */ /* 0x040fe20000000000 */
[C---:B------:R-:W-:Y:S01]  /*14f0*/  FADD R43, -R33.reuse, R32 ;  /* 0x00000020212b7221 */ /* 0x040fe20000000100 */
[C---:B------:R-:W-:Y:S01]  /*1500*/  FADD R44, -R33.reuse, R44 ;  /* 0x0000002c212c7221 */ /* 0x040fe20000000100 */
[----:B------:R-:W-:Y:S01]  /*1510*/  FFMA R33, R33, -1.5, R2 ;  /* 0xbfc0000021217823 */ /* 0x000fe20000000002 */
[----:B------:R-:W-:Y:S01]  /*1520*/  FADD R45, R45, R26 ;  /* 0x0000001a2d2d7221 */ /* 0x000fe20000000000 */
[----:B------:R-:W-:Y:S01]  /*1530*/  FFMA R55, R26, 0.5, R55 ;  /* 0x3f0000001a377823 */ /* 0x000fe20000000037 */
[----:B------:R-:W-:Y:S01]  /*1540*/  FADD R32, R28, R28 ;  /* 0x0000001c1c207221 */ /* 0x000fe20000000000 */
[----:B------:R-:W-:Y:S01]  /*1550*/  FFMA R2, R46, -1.5, R27 ;  /* 0xbfc000002e027823 */ /* 0x000fe2000000001b */
[----:B------:R-:W-:Y:S01]  /*1560*/  FFMA R26, R26, -1.5, R51 ;  /* 0xbfc000001a1a7823 */ /* 0x000fe20000000033 */
[----:B------:R-:W-:Y:S01]  /*1570*/  FADD R27, R48, R48 ;  /* 0x00000030301b7221 */ /* 0x000fe20000000000 */
[C---:B------:R-:W-:Y:S01]  /*1580*/  FADD R51, R32.reuse, R0 ;  /* 0x0000000020337221 */ /* 0x040fe20000000000 */
[----:B------:R-:W-:Y:S01]  /*1590*/  FADD R52, R32, R52 ;  /* 0x0000003420347221 */ /* 0x000fe20000000000 */
[----:B------:R-:W-:Y:S01]  /*15a0*/  FADD R30, R30, -R32 ;  /* 0x800000201e1e7221 */ /* 0x000fe20000000000 */
[C---:B------:R-:W-:Y:S01]  /*15b0*/  FADD R31, R32.reuse, R31 ;  /* 0x0000001f201f7221 */ /* 0x040fe20000000000 */
[----:B------:R-:W-:Y:S01]  /*15c0*/  FADD R32, -R32, R26 ;  /* 0x0000001a20207221 */ /* 0x000fe20000000100 */
[----:B------:R-:W-:Y:S01]  /*15d0*/  FADD R2, R2, -R27 ;  /* 0x8000001b02027221 */ /* 0x000fe20000000000 */
[C---:B------:R-:W-:Y:S01]  /*15e0*/  FFMA R26, R28.reuse, -2.5, R60 ;  /* 0xc02000001c1a7823 */ /* 0x040fe2000000003c */
[C---:B------:R-:W-:Y:S01]  /*15f0*/  FFMA R0, R28.reuse, 2.5, R58 ;  /* 0x402000001c007823 */ /* 0x040fe2000000003a */
[----:B------:R-:W-:Y:S01]  /*1600*/  FFMA R27, R28, -2.5, R45 ;  /* 0xc02000001c1b7823 */ /* 0x000fe2000000002d */
[----:B------:R-:W-:Y:S01]  /*1610*/  FADD R50, R55, -R28 ;  /* 0x8000001c37327221 */ /* 0x000fe20000000000 */
[C---:B------:R-:W-:Y:S01]  /*1620*/  FFMA R26, R48.reuse, -2.5, R26 ;  /* 0xc0200000301a7823 */ /* 0x040fe2000000001a */
[C---:B------:R-:W-:Y:S01]  /*1630*/  FFMA R0, R48.reuse, 0.5, R0 ;  /* 0x3f00000030007823 */ /* 0x040fe20000000000 */
[----:B------:R-:W-:Y:S01]  /*1640*/  FFMA R27, R48, -1.5, R27 ;  /* 0xbfc00000301b7823 */ /* 0x000fe2000000001b */
[C---:B------:R-:W-:Y:S01]  /*1650*/  FFMA R60, R28.reuse, -1.5, R60 ;  /* 0xbfc000001c3c7823 */ /* 0x040fe2000000003c */
[----:B------:R-:W-:Y:S01]  /*1660*/  FFMA R58, R28, 1.5, R58 ;  /* 0x3fc000001c3a7823 */ /* 0x000fe2000000003a */
[--C-:B------:R-:W-:Y:S01]  /*1670*/  FADD R40, R40, -R28.reuse ;  /* 0x8000001c28287221 */ /* 0x100fe20000000000 */
[--C-:B------:R-:W-:Y:S01]  /*1680*/  FADD R39, R39, R28.reuse ;  /* 0x0000001c27277221 */ /* 0x100fe20000000000 */
[--C-:B------:R-:W-:Y:S01]  /*1690*/  FADD R42, R42, -R28.reuse ;  /* 0x8000001c2a2a7221 */ /* 0x100fe20000000000 */
[--C-:B------:R-:W-:Y:S01]  /*16a0*/  FADD R41, R41, R28.reuse ;  /* 0x0000001c29297221 */ /* 0x100fe20000000000 */
[C---:B------:R-:W-:Y:S01]  /*16b0*/  FFMA R49, R28.reuse, 1.5, R49 ;  /* 0x3fc000001c317823 */ /* 0x040fe20000000031 */
[----:B------:R-:W-:Y:S01]  /*16c0*/  FADD R48, R61, -R28 ;  /* 0x8000001c3d307221 */ /* 0x000fe20000000000 */
[C---:B------:R-:W-:Y:S01]  /*16d0*/  FFMA R53, R28.reuse, 1.5, R53 ;  /* 0x3fc000001c357823 */ /* 0x040fe20000000035 */
[C---:B------:R-:W-:Y:S01]  /*16e0*/  FMUL R55, R28.reuse, -1.5 ;  /* 0xbfc000001c377820 */ /* 0x040fe20000400000 */
[----:B------:R-:W-:Y:S01]  /*16f0*/  FFMA R28, R28, -1.5, R45 ;  /* 0xbfc000001c1c7823 */ /* 0x000fe2000000002d */
[C---:B------:R-:W-:Y:S01]  /*1700*/  FADD R45, R46.reuse, R46 ;  /* 0x0000002e2e2d7221 */ /* 0x040fe20000000000 */
[----:B------:R-:W-:Y:S01]  /*1710*/  FFMA R46, R46, 0.5, R59 ;  /* 0x3f0000002e2e7823 */ /* 0x000fe2000000003b */
[C---:B------:R-:W-:Y:S01]  /*1720*/  FADD R61, R55.reuse, R55 ;  /* 0x00000037373d7221 */ /* 0x040fe20000000000 */
[C---:B------:R-:W-:Y:S01]  /*1730*/  FFMA R57, R55.reuse, -1.5, R57 ;  /* 0xbfc0000037397823 */ /* 0x040fe20000000039 */
[----:B------:R-:W-:Y:S01]  /*1740*/  FFMA R59, R55, 0.5, R59 ;  /* 0x3f000000373b7823 */ /* 0x000fe2000000003b */
[----:B------:R-:W-:Y:S01]  /*1750*/  FMUL R55, R25, -2 ;  /* 0xc000000019377820 */ /* 0x000fe20000400000 */
[C---:B------:R-:W-:Y:S01]  /*1760*/  FADD R45, R47.reuse, -R45 ;  /* 0x8000002d2f2d7221 */ /* 0x040fe20000000000 */
[----:B------:R-:W-:-:S02]  /*1770*/  FADD R47, R47, -R61 ;  /* 0x8000003d2f2f7221 */ /* 0x000fc40000000000 */
[C---:B------:R-:W-:Y:S01]  /*1780*/  FADD R61, R55.reuse, R55 ;  /* 0x00000037373d7221 */ /* 0x040fe20000000000 */
[C---:B------:R-:W-:Y:S01]  /*1790*/  FFMA R30, R55.reuse, -2.5, R30 ;  /* 0xc0200000371e7823 */ /* 0x040fe2000000001e */
[C---:B------:R-:W-:Y:S01]  /*17a0*/  FFMA R31, R55.reuse, 0.5, R31 ;  /* 0x3f000000371f7823 */ /* 0x040fe2000000001f */
[----:B------:R-:W-:Y:S01]  /*17b0*/  FFMA R32, R55, -1.5, R32 ;  /* 0xbfc0000037207823 */ /* 0x000fe20000000020 */
[----:B------:R-:W-:Y:S01]  /*17c0*/  FMUL R55, R25, 0.5 ;  /* 0x3f00000019377820 */ /* 0x000fe20000400000 */
[----:B------:R-:W-:-:S03]  /*17d0*/  FADD R29, R29, -R61 ;  /* 0x8000003d1d1d7221 */ /* 0x000fc60000000000 */
[C---:B------:R-:W-:Y:S01]  /*17e0*/  FADD R61, R55.reuse, R55 ;  /* 0x00000037373d7221 */ /* 0x040fe20000000000 */
[C---:B------:R-:W-:Y:S01]  /*17f0*/  FFMA R34, R55.reuse, -2.5, R34 ;  /* 0xc020000037227823 */ /* 0x040fe20000000022 */
[C---:B------:R-:W-:Y:S01]  /*1800*/  FFMA R35, R55.reuse, 0.5, R35 ;  /* 0x3f00000037237823 */ /* 0x040fe20000000023 */
[C---:B------:R-:W-:Y:S01]  /*1810*/  FADD R36, -R55.reuse, R36 ;  /* 0x0000002437247221 */ /* 0x040fe20000000100 */
[C---:B------:R-:W-:Y:S01]  /*1820*/  FADD R37, -R55.reuse, R37 ;  /* 0x0000002537257221 */ /* 0x040fe20000000100 */
[C---:B------:R-:W-:Y:S01]  /*1830*/  FFMA R38, R55.reuse, -1.5, R38 ;  /* 0xbfc0000037267823 */ /* 0x040fe20000000026 */
[C---:B------:R-:W-:Y:S01]  /*1840*/  FADD R39, -R55.reuse, R39 ;  /* 0x0000002737277221 */ /* 0x040fe20000000100 */
[----:B------:R-:W-:Y:S01]  /*1850*/  FADD R41, -R55, R41 ;  /* 0x0000002937297221 */ /* 0x000fe20000000100 */
[C---:B------:R-:W-:Y:S01]  /*1860*/  FMUL R55, R25.reuse, -1.5 ;  /* 0xbfc0000019377820 */ /* 0x040fe20000400000 */
[C---:B------:R-:W-:Y:S01]  /*1870*/  FFMA R40, R25.reuse, 2.5, R40 ;  /* 0x4020000019287823 */ /* 0x040fe20000000028 */
[----:B------:R-:W-:Y:S01]  /*1880*/  FFMA R42, R25, 2.5, R42 ;  /* 0x40200000192a7823 */ /* 0x000fe2000000002a */
[--C-:B------:R-:W-:Y:S01]  /*1890*/  FADD R43, R43, R25.reuse ;  /* 0x000000192b2b7221 */ /* 0x100fe20000000000 */
[----:B------:R-:W-:Y:S01]  /*18a0*/  FADD R44, R44, R25 ;  /* 0x000000192c2c7221 */ /* 0x000fe20000000000 */
[C---:B------:R-:W-:Y:S01]  /*18b0*/  FFMA R45, R25.reuse, 2.5, R45 ;  /* 0x40200000192d7823 */ /* 0x040fe2000000002d */
[C---:B------:R-:W-:Y:S01]  /*18c0*/  FFMA R46, R25.reuse, 2.5, R46 ;  /* 0x40200000192e7823 */ /* 0x040fe2000000002e */
[C---:B------:R-:W-:Y:S01]  /*18d0*/  FFMA R47, R25.reuse, 1.5, R47 ;  /* 0x3fc00000192f7823 */ /* 0x040fe2000000002f */
[C---:B------:R-:W-:Y:S01]  /*18e0*/  FFMA R49, R25.reuse, 2, R49 ;  /* 0x4000000019317823 */ /* 0x040fe20000000031 */
[C---:B------:R-:W-:Y:S01]  /*18f0*/  FFMA R48, R25.reuse, 1.5, R48 ;  /* 0x3fc0000019307823 */ /* 0x040fe20000000030 */
[----:B------:R-:W-:Y:S01]  /*1900*/  FFMA R50, R25, 1.5, R50 ;  /* 0x3fc0000019327823 */ /* 0x000fe20000000032 */
[--C-:B------:R-:W-:Y:S01]  /*1910*/  FADD R51, R51, R25.reuse ;  /* 0x0000001933337221 */ /* 0x100fe20000000000 */
[----:B------:R-:W-:Y:S01]  /*1920*/  FADD R52, R52, R25 ;  /* 0x0000001934347221 */ /* 0x000fe20000000000 */
[C---:B------:R-:W-:Y:S01]  /*1930*/  FFMA R53, R25.reuse, 2, R53 ;  /* 0x4000000019357823 */ /* 0x040fe20000000035 */
[C---:B------:R-:W-:Y:S01]  /*1940*/  FFMA R54, R25.reuse, 2, R54 ;  /* 0x4000000019367823 */ /* 0x040fe20000000036 */
[C---:B------:R-:W-:Y:S01]  /*1950*/  FFMA R56, R25.reuse, 2, R56 ;  /* 0x4000000019387823 */ /* 0x040fe20000000038 */
[----:B------:R-:W-:Y:S01]  /*1960*/  FFMA R25, R25, 1.5, R59 ;  /* 0x3fc0000019197823 */ /* 0x000fe2000000003b */
[C---:B------:R-:W-:Y:S01]  /*1970*/  FADD R59, R55.reuse, R55 ;  /* 0x00000037373b7221 */ /* 0x040fe20000000000 */
[C---:B------:R-:W-:Y:S01]  /*1980*/  FFMA R58, R55.reuse, 0.5, R58 ;  /* 0x3f000000373a7823 */ /* 0x040fe2000000003a */
[----:B------:R-:W-:-:S02]  /*1990*/  FFMA R28, R55, -1.5, R28 ;  /* 0xbfc00000371c7823 */ /* 0x000fc4000000001c */
[----:B------:R-:W-:Y:S01]  /*19a0*/  FADD R57, R57, -R59 ;  /* 0x8000003b39397221 */ /* 0x000fe20000000000 */
[----:B------:R-:W-:Y:S01]  /*19b0*/  FFMA R59, R55, -2.5, R60 ;  /* 0xc0200000373b7823 */ /* 0x000fe2000000003c */
[----:B------:R-:W-:-:S04]  /*19c0*/  FMUL R55, R12, -2 ;  /* 0xc00000000c377820 */ /* 0x000fc80000400000 */
[C---:B------:R-:W-:Y:S01]  /*19d0*/  FFMA R30, R55.reuse, 0.5, R30 ;  /* 0x3f000000371e7823 */ /* 0x040fe2000000001e */
[C---:B------:R-:W-:Y:S01]  /*19e0*/  FFMA R31, R55.reuse, 2.5, R31 ;  /* 0x40200000371f7823 */ /* 0x040fe2000000001f */
[C---:B------:R-:W-:Y:S01]  /*19f0*/  FFMA R54, R55.reuse, -0.5, R54 ;  /* 0xbf00000037367823 */ /* 0x040fe20000000036 */
[C---:B------:R-:W-:Y:S01]  /*1a00*/  FFMA R29, R55.reuse, 1.5, R29 ;  /* 0x3fc00000371d7823 */ /* 0x040fe2000000001d */
[----:B------:R-:W-:-:S04]  /*1a10*/  FADD R55, R55, R55 ;  /* 0x0000003737377221 */ /* 0x000fc80000000000 */
[----:B------:R-:W-:Y:S01]  /*1a20*/  FADD R56, R56, R55 ;  /* 0x0000003738387221 */ /* 0x000fe20000000000 */
[----:B------:R-:W-:Y:S01]  /*1a30*/  FADD R32, -R55, R32 ;  /* 0x0000002037207221 */ /* 0x000fe20000000100 */
[----:B------:R-:W-:Y:S01]  /*1a40*/  FMUL R55, R12, -2.5 ;  /* 0xc02000000c377820 */ /* 0x000fe20000400000 */
[----:B------:R-:W-:-:S03]  /*1a50*/  FADD R33, R33, -R61 ;  /* 0x8000003d21217221 */ /* 0x000fc60000000000 */
[C---:B------:R-:W-:Y:S01]  /*1a60*/  FFMA R61, R55.reuse, 0.5, R26 ;  /* 0x3f000000373d7823 */ /* 0x040fe2000000001a */
[----:B------:R-:W-:-:S04]  /*1a70*/  FADD R26, R55, R55 ;  /* 0x00000037371a7221 */ /* 0x000fc80000000000 */
[----:B------:R-:W-:Y:S01]  /*1a80*/  FADD R45, R45, R26 ;  /* 0x0000001a2d2d7221 */ /* 0x000fe20000000000 */
[----:B------:R-:W-:Y:S01]  /*1a90*/  FADD R27, -R26, R27 ;  /* 0x0000001b1a1b7221 */ /* 0x000fe20000000100 */
[----:B------:R-:W-:Y:S01]  /*1aa0*/  FMUL R26, R12, 0.5 ;  /* 0x3f0000000c1a7820 */ /* 0x000fe20000400000 */
[C---:B------:R-:W-:Y:S01]  /*1ab0*/  FFMA R0, R55.reuse, 2.5, R0 ;  /* 0x4020000037007823 */ /* 0x040fe20000000000 */
[C---:B------:R-:W-:Y:S01]  /*1ac0*/  FFMA R46, R55.reuse, -0.5, R46 ;  /* 0xbf000000372e7823 */ /* 0x040fe2000000002e */
[----:B------:R-:W-:Y:S01]  /*1ad0*/  FFMA R2, R55, 1.5, R2 ;  /* 0x3fc0000037027823 */ /* 0x000fe20000000002 */
[C---:B------:R-:W-:Y:S01]  /*1ae0*/  FADD R55, R26.reuse, R26 ;  /* 0x0000001a1a377221 */ /* 0x040fe20000000000 */
[C---:B------:R-:W-:Y:S01]  /*1af0*/  FFMA R34, R26.reuse, 0.5, R34 ;  /* 0x3f0000001a227823 */ /* 0x040fe20000000022 */
[C---:B------:R-:W-:Y:S01]  /*1b00*/  FFMA R35, R26.reuse, 2.5, R35 ;  /* 0x402000001a237823 */ /* 0x040fe20000000023 */
[----:B------:R-:W-:Y:S01]  /*1b10*/  FFMA R37, R26, -0.5, R37 ;  /* 0xbf0000001a257823 */ /* 0x000fe20000000025 */
[----:B------:R-:W-:Y:S01]  /*1b20*/  FADD R36, R36, R55 ;  /* 0x0000003724247221 */ /* 0x000fe20000000000 */
[----:B------:R-:W-:Y:S01]  /*1b30*/  FADD R38, -R55, R38 ;  /* 0x0000002637267221 */ /* 0x000fe20000000100 */
[C---:B------:R-:W-:Y:S01]  /*1b40*/  FADD R55, -R26.reuse, R40 ;  /* 0x000000281a377221 */ /* 0x040fe20000000100 */
[C---:B------:R-:W-:Y:S01]  /*1b50*/  FADD R43, R26.reuse, R43 ;  /* 0x0000002b1a2b7221 */ /* 0x040fe20000000000 */
[C---:B------:R-:W-:Y:S01]  /*1b60*/  FADD R42, -R26.reuse, R42 ;  /* 0x0000002a1a2a7221 */ /* 0x040fe20000000100 */
[C---:B------:R-:W-:Y:S01]  /*1b70*/  FFMA R33, R26.reuse, 1.5, R33 ;  /* 0x3fc000001a217823 */ /* 0x040fe20000000021 */
[----:B------:R-:W-:Y:S01]  /*1b80*/  FADD R44, R26, R44 ;  /* 0x0000002c1a2c7221 */ /* 0x000fe20000000000 */
[C---:B------:R-:W-:Y:S01]  /*1b90*/  FADD R26, R12.reuse, R12 ;  /* 0x0000000c0c1a7221 */ /* 0x040fe20000000000 */
[C---:B------:R-:W-:Y:S01]  /*1ba0*/  FFMA R39, R12.reuse, -2.5, R39 ;  /* 0xc02000000c277823 */ /* 0x040fe20000000027 */
[C---:B------:R-:W-:Y:S01]  /*1bb0*/  FFMA R41, R12.reuse, -2.5, R41 ;  /* 0xc02000000c297823 */ /* 0x040fe20000000029 */
[C---:B------:R-:W-:Y:S01]  /*1bc0*/  FFMA R49, R12.reuse, -1.5, R49 ;  /* 0xbfc000000c317823 */ /* 0x040fe20000000031 */
[C---:B------:R-:W-:Y:S01]  /*1bd0*/  FFMA R53, R12.reuse, -1.5, R53 ;  /* 0xbfc000000c357823 */ /* 0x040fe20000000035 */
[----:B------:R-:W-:Y:S01]  /*1be0*/  FMUL R12, R12, -1.5 ;  /* 0xbfc000000c0c7820 */ /* 0x000fe20000400000 */
[----:B------:R-:W-:Y:S01]  /*1bf0*/  FADD R51, R51, -R26 ;  /* 0x8000001a33337221 */ /* 0x000fe20000000000 */
[C---:B------:R-:W-:Y:S01]  /*1c00*/  FADD R48, R26.reuse, R48 ;  /* 0x000000301a307221 */ /* 0x040fe20000000000 */
[C---:B------:R-:W-:Y:S01]  /*1c10*/  FADD R52, -R26.reuse, R52 ;  /* 0x000000341a347221 */ /* 0x040fe20000000100 */
[----:B------:R-:W-:Y:S01]  /*1c20*/  FADD R50, R26, R50 ;  /* 0x000000321a327221 */ /* 0x000fe20000000000 */
[C---:B------:R-:W-:Y:S01]  /*1c30*/  FFMA R59, R12.reuse, 0.5, R59 ;  /* 0x3f0000000c3b7823 */ /* 0x040fe2000000003b */
[C---:B------:R-:W-:Y:S01]  /*1c40*/  FFMA R58, R12.reuse, 2.5, R58 ;  /* 0x402000000c3a7823 */ /* 0x040fe2000000003a */
[C---:B------:R-:W-:Y:S01]  /*1c50*/  FADD R26, R12.reuse, R12 ;  /* 0x0000000c0c1a7221 */ /* 0x040fe20000000000 */
[C---:B------:R-:W-:Y:S01]  /*1c60*/  FFMA R57, R12.reuse, 1.5, R57 ;  /* 0x3fc000000c397823 */ /* 0x040fe20000000039 */
[----:B------:R-:W-:Y:S01]  /*1c70*/  FFMA R25, R12, -0.5, R25 ;  /* 0xbf0000000c197823 */ /* 0x000fe20000000019 */
[----:B------:R-:W-:-:S04]  /*1c80*/  FADD R12, R18, R18 ;  /* 0x00000012120c7221 */ /* 0x000fc80000000000 */
[C---:B------:R-:W-:Y:S01]  /*1c90*/  FADD R30, -R12.reuse, R30 ;  /* 0x0000001e0c1e7221 */ /* 0x040fe20000000100 */
[C---:B------:R-:W-:Y:S01]  /*1ca0*/  FADD R31, -R12.reuse, R31 ;  /* 0x0000001f0c1f7221 */ /* 0x040fe20000000100 */
[C---:B------:R-:W-:Y:S01]  /*1cb0*/  FADD R54, -R12.reuse, R54 ;  /* 0x000000360c367221 */ /* 0x040fe20000000100 */
[----:B------:R-:W-:Y:S01]  /*1cc0*/  FADD R56, -R12, R56 ;  /* 0x000000380c387221 */ /* 0x000fe20000000100 */
[----:B------:R-:W-:Y:S01]  /*1cd0*/  FADD R29, R29, -R12 ;  /* 0x8000000c1d1d7221 */ /* 0x000fe20000000000 */
[----:B------:R-:W-:Y:S01]  /*1ce0*/  FMUL R12, R18, -2 ;  /* 0xc0000000120c7820 */ /* 0x000fe20000400000 */
[----:B------:R-:W-:Y:S01]  /*1cf0*/  FADD R47, R47, R26 ;  /* 0x0000001a2f2f7221 */ /* 0x000fe20000000000 */
[----:B------:R-:W-:Y:S01]  /*1d00*/  FADD R28, -R26, R28 ;  /* 0x0000001c1a1c7221 */ /* 0x000fe20000000100 */
[----:B------:R-:W-:Y:S01]  /*1d10*/  FADD R26, R23, R23 ;  /* 0x00000017171a7221 */ /* 0x000fe20000000000 */
[----:B------:R-:W-:-:S04]  /*1d20*/  FFMA R12, R12, 1.5, R32 ;  /* 0x3fc000000c0c7823 */ /* 0x000fc80000000020 */
[----:B------:R-:W-:Y:S01]  /*1d30*/  FADD R12, R12, -R26 ;  /* 0x8000001a0c0c7221 */ /* 0x000fe20000000000 */
[C---:B------:R-:W-:Y:S01]  /*1d40*/  FMUL R26, R18.reuse, -2.5 ;  /* 0xc0200000121a7820 */ /* 0x040fe20000400000 */
[----:B------:R-:W-:-:S03]  /*1d50*/  FFMA R61, R18, -2.5, R61 ;  /* 0xc0200000123d7823 */ /* 0x000fc6000000003d */
[----:B------:R-:W-:Y:S01]  /*1d60*/  FFMA R26, R26, 1.5, R27 ;  /* 0x3fc000001a1a7823 */ /* 0x000fe2000000001b */
[C---:B------:R-:W-:Y:S01]  /*1d70*/  FFMA R27, R18.reuse, -2.5, R2 ;  /* 0xc0200000121b7823 */ /* 0x040fe20000000002 */
[C---:B------:R-:W-:Y:S01]  /*1d80*/  FMUL R2, R18.reuse, -1.5 ;  /* 0xbfc0000012027820 */ /* 0x040fe20000400000 */
[C---:B------:R-:W-:Y:S01]  /*1d90*/  FFMA R0, R18.reuse, -2.5, R0 ;  /* 0xc020000012007823 */ /* 0x040fe20000000000 */
[C---:B------:R-:W-:Y:S01]  /*1da0*/  FFMA R59, R18.reuse, -1.5, R59 ;  /* 0xbfc00000123b7823 */ /* 0x040fe2000000003b */
[C---:B------:R-:W-:Y:S01]  /*1db0*/  FFMA R58, R18.reuse, -1.5, R58 ;  /* 0xbfc00000123a7823 */ /* 0x040fe2000000003a */
[--C-:B------:R-:W-:Y:S01]  /*1dc0*/  FADD R39, R39, -R18.reuse ;  /* 0x8000001227277221 */ /* 0x100fe20000000000 */
[----:B------:R-:W-:Y:S01]  /*1dd0*/  FADD R41, R41, -R18 ;  /* 0x8000001229297221 */ /* 0x000fe20000000000 */
[C---:B------:R-:W-:Y:S01]  /*1de0*/  FFMA R45, R18.reuse, -2.5, R45 ;  /* 0xc0200000122d7823 */ /* 0x040fe2000000002d */
[----:B------:R-:W-:Y:S01]  /*1df0*/  FFMA R46, R18, -2.5, R46 ;  /* 0xc0200000122e7823 */ /* 0x000fe2000000002e */
[--C-:B------:R-:W-:Y:S01]  /*1e00*/  FADD R55, R55, -R18.reuse ;  /* 0x8000001237377221 */ /* 0x100fe20000000000 */
[--C-:B------:R-:W-:Y:S01]  /*1e10*/  FADD R43, R43, -R18.reuse ;  /* 0x800000122b2b7221 */ /* 0x100fe20000000000 */
[--C-:B------:R-:W-:Y:S01]  /*1e20*/  FADD R42, R42, -R18.reuse ;  /* 0x800000122a2a7221 */ /* 0x100fe20000000000 */
[--C-:B------:R-:W-:Y:S01]  /*1e30*/  FADD R44, R44, -R18.reuse ;  /* 0x800000122c2c7221 */ /* 0x100fe20000000000 */
[C---:B------:R-:W-:Y:S01]  /*1e40*/  FFMA R47, R18.reuse, -1.5, R47 ;  /* 0xbfc00000122f7823 */ /* 0x040fe2000000002f */
[C---:B------:R-:W-:Y:S01]  /*1e50*/  FFMA R25, R18.reuse, -1.5, R25 ;  /* 0xbfc0000012197823 */ /* 0x040fe20000000019 */
[--C-:B------:R-:W-:Y:S01]  /*1e60*/  FADD R49, R49, -R18.reuse ;  /* 0x8000001231317221 */ /* 0x100fe20000000000 */
[----:B------:R-:W-:Y:S01]  /*1e70*/  FADD R51, R51, -R18 ;  /* 0x8000001233337221 */ /* 0x000fe20000000000 */
[----:B------:R-:W-:Y:S01]  /*1e80*/  FFMA R48, R18, -1.5, R48 ;  /* 0xbfc0000012307823 */ /* 0x000fe20000000030 */
[----:B------:R-:W-:Y:S01]  /*1e90*/  FADD R52, R52, -R18 ;  /* 0x8000001234347221 */ /* 0x000fe20000000000 */
[C---:B------:R-:W-:Y:S01]  /*1ea0*/  FFMA R50, R18.reuse, -1.5, R50 ;  /* 0xbfc0000012327823 */ /* 0x040fe20000000032 */
[C---:B------:R-:W-:Y:S01]  /*1eb0*/  FFMA R57, R18.reuse, -1.5, R57 ;  /* 0xbfc0000012397823 */ /* 0x040fe20000000039 */
[----:B------:R-:W-:Y:S01]  /*1ec0*/  FADD R53, R53, -R18 ;  /* 0x8000001235357221 */ /* 0x000fe20000000000 */
[----:B------:R-:W-:Y:S01]  /*1ed0*/  FMUL R18, R18, 0.5 ;  /* 0x3f00000012127820 */ /* 0x000fe20000400000 */
[----:B------:R-:W-:Y:S01]  /*1ee0*/  FFMA R28, R2, 1.5, R28 ;  /* 0x3fc00000021c7823 */ /* 0x000fe2000000001c */
[----:B------:R-:W-:-:S02]  /*1ef0*/  FADD R2, R24, R24 ;  /* 0x0000001818027221 */ /* 0x000fc40000000000 */
[----:B------:R-:W-:Y:S01]  /*1f00*/  FADD R33, R33, R18 ;  /* 0x0000001221217221 */ /* 0x000fe20000000000 */
[C---:B------:R-:W-:Y:S01]  /*1f10*/  FADD R34, R18.reuse, R34 ;  /* 0x0000002212227221 */ /* 0x040fe20000000000 */
[C---:B------:R-:W-:Y:S01]  /*1f20*/  FADD R35, R18.reuse, R35 ;  /* 0x0000002312237221 */ /* 0x040fe20000000000 */
[C---:B------:R-:W-:Y:S01]  /*1f30*/  FADD R36, R18.reuse, R36 ;  /* 0x0000002412247221 */ /* 0x040fe20000000000 */
[C---:B------:R-:W-:Y:S01]  /*1f40*/  FADD R37, R18.reuse, R37 ;  /* 0x0000002512257221 */ /* 0x040fe20000000000 */
[----:B------:R-:W-:Y:S01]  /*1f50*/  FFMA R38, R18, 1.5, R38 ;  /* 0x3fc0000012267823 */ /* 0x000fe20000000026 */
[----:B------:R-:W-:Y:S01]  /*1f60*/  FADD R57, -R2, R57 ;  /* 0x0000003902397221 */ /* 0x000fe20000000100 */
[----:B------:R-:W-:Y:S01]  /*1f70*/  FADD R53, R53, R2 ;  /* 0x0000000235357221 */ /* 0x000fe20000000000 */
[C---:B------:R-:W-:Y:S01]  /*1f80*/  FFMA R27, R24.reuse, 0.5, R27 ;  /* 0x3f000000181b7823 */ /* 0x040fe2000000001b */
[C---:B------:R-:W-:Y:S01]  /*1f90*/  FFMA R2, R24.reuse, 2.5, R33 ;  /* 0x4020000018027823 */ /* 0x040fe20000000021 */
[C---:B------:R-:W-:Y:S01]  /*1fa0*/  FFMA R18, R24.reuse, -0.5, R49 ;  /* 0xbf00000018127823 */ /* 0x040fe20000000031 */
[----:B------:R-:W-:Y:S01]  /*1fb0*/  FFMA R29, R24, 1.5, R29 ;  /* 0x3fc00000181d7823 */ /* 0x000fe2000000001d */
[----:B------:R-:W-:Y:S01]  /*1fc0*/  FMUL R24, R11, 2.5 ;  /* 0x402000000b187820 */ /* 0x000fe20000400000 */
[C---:B------:R-:W-:Y:S01]  /*1fd0*/  FFMA R26, R23.reuse, -2.5, R26 ;  /* 0xc0200000171a7823 */ /* 0x040fe2000000001a */
[C---:B------:R-:W-:Y:S01]  /*1fe0*/  FFMA R38, R23.reuse, 0.5, R38 ;  /* 0x3f00000017267823 */ /* 0x040fe20000000026 */
[--C-:B------:R-:W-:Y:S01]  /*1ff0*/  FADD R48, R48, -R23.reuse ;  /* 0x8000001730307221 */ /* 0x100fe20000000000 */
[----:B------:R-:W-:Y:S01]  /*2000*/  FADD R50, R50, -R23 ;  /* 0x8000001732327221 */ /* 0x000fe20000000000 */
[----:B------:R-:W-:Y:S01]  /*2010*/  FFMA R28, R23, -1.5, R28 ;  /* 0xbfc00000171c7823 */ /* 0x000fe2000000001c */
[----:B------:R-:W-:-:S04]  /*2020*/  FADD R23, R24, R24 ;  /* 0x0000001818177221 */ /* 0x000fc80000000000 */
[----:B------:R-:W-:Y:S01]  /*2030*/  FADD R36, R36, -R23 ;  /* 0x8000001724247221 */ /* 0x000fe20000000000 */
[C---:B------:R-:W-:Y:S01]  /*2040*/  FMUL R23, R11.reuse, 0.5 ;  /* 0x3f0000000b177820 */ /* 0x040fe20000400000 */
[C---:B------:R-:W-:Y:S01]  /*2050*/  FADD R34, R24.reuse, R34 ;  /* 0x0000002218227221 */ /* 0x040fe20000000000 */
[C---:B------:R-:W-:Y:S01]  /*2060*/  FADD R35, -R24.reuse, R35 ;  /* 0x0000002318237221 */ /* 0x040fe20000000100 */
[C---:B------:R-:W-:Y:S01]  /*2070*/  FFMA R37, R24.reuse, 0.5, R37 ;  /* 0x3f00000018257823 */ /* 0x040fe20000000025 */
[C---:B------:R-:W-:Y:S01]  /*2080*/  FFMA R2, R24.reuse, -1.5, R2 ;  /* 0xbfc0000018027823 */ /* 0x040fe20000000002 */
[----:B------:R-:W-:Y:S01]  /*2090*/  FADD R38, R24, R38 ;  /* 0x0000002618267221 */ /* 0x000fe20000000000 */
[----:B------:R-:W-:Y:S01]  /*20a0*/  FMUL R33, R11, -0.5 ;  /* 0xbf0000000b217820 */ /* 0x000fe20000400000 */
[C---:B------:R-:W-:Y:S01]  /*20b0*/  FADD R24, R23.reuse, R23 ;  /* 0x0000001717187221 */ /* 0x040fe20000000000 */
[C---:B------:R-:W-:Y:S01]  /*20c0*/  FADD R61, R23.reuse, R61 ;  /* 0x0000003d173d7221 */ /* 0x040fe20000000000 */
[----:B------:R-:W-:Y:S01]  /*20d0*/  FADD R0, -R23, R0 ;  /* 0x0000000017007221 */ /* 0x000fe20000000100 */
[----:B------:R-:W-:Y:S01]  /*20e0*/  FADD R49, R33, R33 ;  /* 0x0000002121317221 */ /* 0x000fe20000000000 */
[----:B------:R-:W-:Y:S01]  /*20f0*/  FADD R45, R45, -R24 ;  /* 0x800000182d2d7221 */ /* 0x000fe20000000000 */
[C---:B------:R-:W-:Y:S01]  /*2100*/  FFMA R46, R23.reuse, 0.5, R46 ;  /* 0x3f000000172e7823 */ /* 0x040fe2000000002e */
[C---:B------:R-:W-:Y:S01]  /*2110*/  FADD R42, -R23.reuse, R42 ;  /* 0x0000002a172a7221 */ /* 0x040fe20000000100 */
[C---:B------:R-:W-:Y:S01]  /*2120*/  FADD R41, R23.reuse, R41 ;  /* 0x0000002917297221 */ /* 0x040fe20000000000 */
[C---:B------:R-:W-:Y:S01]  /*2130*/  FADD R26, R23.reuse, R26 ;  /* 0x0000001a171a7221 */ /* 0x040fe20000000000 */
[C---:B------:R-:W-:Y:S01]  /*2140*/  FFMA R27, R23.reuse, -1.5, R27 ;  /* 0xbfc00000171b7823 */ /* 0x040fe2000000001b */
[----:B------:R-:W-:Y:S01]  /*2150*/  FADD R50, -R23, R50 ;  /* 0x0000003217327221 */ /* 0x000fe20000000100 */
[----:B------:R-:W-:Y:S01]  /*2160*/  FADD R24, R11, R11 ;  /* 0x0000000b0b187221 */ /* 0x000fe20000000000 */
[----:B------:R-:W-:Y:S01]  /*2170*/  FMUL R23, R16, 0.5 ;  /* 0x3f00000010177820 */ /* 0x000fe20000400000 */
[----:B------:R-:W-:Y:S01]  /*2180*/  FADD R52, R52, -R49 ;  /* 0x8000003134347221 */ /* 0x000fe20000000000 */
[----:B------:R-:W-:Y:S01]  /*2190*/  FFMA R44, R33, 0.5, R44 ;  /* 0x3f000000212c7823 */ /* 0x000fe2000000002c */
[C---:B------:R-:W-:Y:S01]  /*21a0*/  FADD R32, R24.reuse, R24 ;  /* 0x0000001818207221 */ /* 0x040fe20000000000 */
[C---:B------:R-:W-:Y:S01]  /*21b0*/  FADD R59, -R24.reuse, R59 ;  /* 0x0000003b183b7221 */ /* 0x040fe20000000100 */
[C---:B------:R-:W-:Y:S01]  /*21c0*/  FADD R58, R24.reuse, R58 ;  /* 0x0000003a183a7221 */ /* 0x040fe20000000000 */
[C---:B------:R-:W-:Y:S01]  /*21d0*/  FADD R55, R24.reuse, R55 ;  /* 0x0000003718377221 */ /* 0x040fe20000000000 */
[C---:B------:R-:W-:Y:S01]  /*21e0*/  FADD R39, -R24.reuse, R39 ;  /* 0x0000002718277221 */ /* 0x040fe20000000100 */
[C---:B------:R-:W-:Y:S01]  /*21f0*/  FFMA R43, R24.reuse, 0.5, R43 ;  /* 0x3f000000182b7823 */ /* 0x040fe2000000002b */
[C---:B------:R-:W-:Y:S01]  /*2200*/  FADD R28, -R24.reuse, R28 ;  /* 0x0000001c181c7221 */ /* 0x040fe20000000100 */
[C---:B------:R-:W-:Y:S01]  /*2210*/  FFMA R53, R24.reuse, -1.5, R53 ;  /* 0xbfc0000018357823 */ /* 0x040fe20000000035 */
[----:B------:R-:W-:Y:S01]  /*2220*/  FADD R48, R24, R48 ;  /* 0x0000003018307221 */ /* 0x000fe20000000000 */
[C---:B------:R-:W-:Y:S01]  /*2230*/  FADD R24, R23.reuse, R23 ;  /* 0x0000001717187221 */ /* 0x040fe20000000000 */
[C---:B------:R-:W-:Y:S01]  /*2240*/  FFMA R61, R23.reuse, -2.5, R61 ;  /* 0xc0200000173d7823 */ /* 0x040fe2000000003d */
[C---:B------:R-:W-:Y:S01]  /*2250*/  FFMA R0, R23.reuse, 0.5, R0 ;  /* 0x3f00000017007823 */ /* 0x040fe20000000000 */
[C---:B------:R-:W-:Y:S01]  /*2260*/  FADD R45, -R23.reuse, R45 ;  /* 0x0000002d172d7221 */ /* 0x040fe20000000100 */
[C---:B------:R-:W-:Y:S01]  /*2270*/  FADD R46, -R23.reuse, R46 ;  /* 0x0000002e172e7221 */ /* 0x040fe20000000100 */
[C---:B------:R-:W-:Y:S01]  /*2280*/  FADD R44, R23.reuse, R44 ;  /* 0x0000002c172c7221 */ /* 0x040fe20000000000 */
[C---:B------:R-:W-:Y:S01]  /*2290*/  FADD R52, R23.reuse, R52 ;  /* 0x0000003417347221 */ /* 0x040fe20000000000 */
[----:B------:R-:W-:Y:S01]  /*22a0*/  FFMA R26, R23, -1.5, R26 ;  /* 0xbfc00000171a7823 */ /* 0x000fe2000000001a */
[----:B------:R-:W-:Y:S01]  /*22b0*/  FADD R51, R51, -R32 ;  /* 0x8000002033337221 */ /* 0x000fe20000000000 */
[C---:B------:R-:W-:Y:S01]  /*22c0*/  FMUL R23, R16.reuse, 2.5 ;  /* 0x4020000010177820 */ /* 0x040fe20000400000 */
[----:B------:R-:W-:Y:S01]  /*22d0*/  FMUL R32, R11, -2 ;  /* 0xc00000000b207820 */ /* 0x000fe20000400000 */
[----:B------:R-:W-:Y:S01]  /*22e0*/  FADD R27, R27, -R24 ;  /* 0x800000181b1b7221 */ /* 0x000fe20000000000 */
[----:B------:R-:W-:Y:S01]  /*22f0*/  FMUL R24, R16, -2 ;  /* 0xc000000010187820 */ /* 0x000fe20000400000 */
[----:B------:R-:W-:Y:S01]  /*2300*/  FFMA R18, R33, -1.5, R18 ;  /* 0xbfc0000021127823 */ /* 0x000fe20000000012 */
[C---:B------:R-:W-:Y:S01]  /*2310*/  FADD R33, R23.reuse, R23 ;  /* 0x0000001717217221 */ /* 0x040fe20000000000 */
[C---:B------:R-:W-:Y:S01]  /*2320*/  FFMA R34, R23.reuse, -2.5, R34 ;  /* 0xc020000017227823 */ /* 0x040fe20000000022 */
[C---:B------:R-:W-:Y:S01]  /*2330*/  FFMA R35, R23.reuse, 0.5, R35 ;  /* 0x3f00000017237823 */ /* 0x040fe20000000023 */
[C---:B------:R-:W-:Y:S01]  /*2340*/  FADD R36, -R23.reuse, R36 ;  /* 0x0000002417247221 */ /* 0x040fe20000000100 */
[C---:B------:R-:W-:Y:S01]  /*2350*/  FADD R37, -R23.reuse, R37 ;  /* 0x0000002517257221 */ /* 0x040fe20000000100 */
[----:B------:R-:W-:Y:S01]  /*2360*/  FFMA R38, R23, -1.5, R38 ;  /* 0xbfc0000017267823 */ /* 0x000fe20000000026 */
[C---:B------:R-:W-:Y:S01]  /*2370*/  FADD R40, R32.reuse, R32 ;  /* 0x0000002020287221 */ /* 0x040fe20000000000 */
[C---:B------:R-:W-:Y:S01]  /*2380*/  FFMA R25, R32.reuse, 0.5, R25 ;  /* 0x3f00000020197823 */ /* 0x040fe20000000019 */
[----:B------:R-:W-:Y:S01]  /*2390*/  FFMA R57, R32, -1.5, R57 ;  /* 0xbfc0000020397823 */ /* 0x000fe20000000039 */
[----:B------:R-:W-:Y:S01]  /*23a0*/  FMUL R23, R16, -0.5 ;  /* 0xbf00000010177820 */ /* 0x000fe20000400000 */
[C---:B------:R-:W-:Y:S01]  /*23b0*/  FADD R32, R24.reuse, R24 ;  /* 0x0000001818207221 */ /* 0x040fe20000000000 */
[C---:B------:R-:W-:Y:S01]  /*23c0*/  FFMA R59, R24.reuse, -2.5, R59 ;  /* 0xc0200000183b7823 */ /* 0x040fe2000000003b */
[C---:B------:R-:W-:Y:S01]  /*23d0*/  FFMA R58, R24.reuse, 0.5, R58 ;  /* 0x3f000000183a7823 */ /* 0x040fe2000000003a */
[----:B------:R-:W-:Y:S01]  /*23e0*/  FFMA R28, R24, -1.5, R28 ;  /* 0xbfc00000181c7823 */ /* 0x000fe2000000001c */
[----:B------:R-:W-:Y:S01]  /*23f0*/  FADD R24, R16, R16 ;  /* 0x0000001010187221 */ /* 0x000fe20000000000 */
[----:B------:R-:W-:Y:S01]  /*2400*/  FADD R2, R2, -R33 ;  /* 0x8000002102027221 */ /* 0x000fe20000000000 */
[C---:B------:R-:W-:Y:S01]  /*2410*/  FADD R33, R23.reuse, R23 ;  /* 0x0000001717217221 */ /* 0x040fe20000000000 */
[C---:B------:R-:W-:Y:S01]  /*2420*/  FFMA R42, R23.reuse, -2.5, R42 ;  /* 0xc0200000172a7823 */ /* 0x040fe2000000002a */
[C---:B------:R-:W-:Y:S01]  /*2430*/  FFMA R41, R23.reuse, 0.5, R41 ;  /* 0x3f00000017297823 */ /* 0x040fe20000000029 */
[----:B------:R-:W-:Y:S01]  /*2440*/  FFMA R50, R23, -1.5, R50 ;  /* 0xbfc0000017327823 */ /* 0x000fe20000000032 */
[----:B------:R-:W-:Y:S01]  /*2450*/  FADD R57, R57, -R32 ;  /* 0x8000002039397221 */ /* 0x000fe20000000000 */
[----:B------:R-:W-:Y:S01]  /*2460*/  FMUL R23, R22, 2.5 ;  /* 0x4020000016177820 */ /* 0x000fe20000400000 */
[----:B------:R-:W-:Y:S01]  /*2470*/  FADD R32, R24, R24 ;  /* 0x0000001818207221 */ /* 0x000fe20000000000 */
[----:B------:R-:W-:-:S02]  /*2480*/  FADD R47, R47, -R40 ;  /* 0x800000282f2f7221 */ /* 0x000fc40000000000 */
[C---:B------:R-:W-:Y:S01]  /*2490*/  FFMA R34, R23.reuse, 0.5, R34 ;  /* 0x3f00000017227823 */ /* 0x040fe20000000022 */
[C---:B------:R-:W-:Y:S01]  /*24a0*/  FFMA R35, R23.reuse, 2.5, R35 ;  /* 0x4020000017237823 */ /* 0x040fe20000000023 */
[C---:B------:R-:W-:Y:S01]  /*24b0*/  FFMA R37, R23.reuse, -0.5, R37 ;  /* 0xbf00000017257823 */ /* 0x040fe20000000025 */
[----:B------:R-:W-:Y:S01]  /*24c0*/  FFMA R2, R23, 1.5, R2 ;  /* 0x3fc0000017027823 */ /* 0x000fe20000000002 */
[----:B------:R-:W-:Y:S01]  /*24d0*/  FADD R53, R53, -R32 ;  /* 0x8000002035357221 */ /* 0x000fe20000000000 */
[----:B------:R-:W-:Y:S01]  /*24e0*/  FADD R23, R23, R23 ;  /* 0x0000001717177221 */ /* 0x000fe20000000000 */
[----:B------:R-:W-:Y:S01]  /*24f0*/  FMUL R32, R22, -2 ;  /* 0xc000000016207820 */ /* 0x000fe20000400000 */
[----:B------:R-:W-:Y:S02]  /*2500*/  FADD R47, R24, R47 ;  /* 0x0000002f182f7221 */ /* 0x000fe40000000000 */
[----:B------:R-:W-:Y:S01]  /*2510*/  FADD R36, R36, R23 ;  /* 0x0000001724247221 */ /* 0x000fe20000000000 */
[----:B------:R-:W-:Y:S01]  /*2520*/  FADD R38, -R23, R38 ;  /* 0x0000002617267221 */ /* 0x000fe20000000100 */
[----:B------:R-:W-:Y:S01]  /*2530*/  FADD R23, R32, R32 ;  /* 0x0000002020177221 */ /* 0x000fe20000000000 */
[----:B------:R-:W-:-:S03]  /*2540*/  FADD R18, R18, -R33 ;  /* 0x8000002112127221 */ /* 0x000fc60000000000 */
[----:B------:R-:W-:Y:S01]  /*2550*/  FADD R47, R47, R23 ;  /* 0x000000172f2f7221 */ /* 0x000fe20000000000 */
[----:B------:R-:W-:Y:S01]  /*2560*/  FADD R28, -R23, R28 ;  /* 0x0000001c171c7221 */ /* 0x000fe20000000100 */
[----:B------:R-:W-:Y:S01]  /*2570*/  FMUL R23, R22, -0.5 ;  /* 0xbf00000016177820 */ /* 0x000fe20000400000 */
[C---:B------:R-:W-:Y:S01]  /*2580*/  FFMA R55, R24.reuse, -2.5, R55 ;  /* 0xc020000018377823 */ /* 0x040fe20000000037 */
[C---:B------:R-:W-:Y:S01]  /*2590*/  FFMA R39, R24.reuse, 0.5, R39 ;  /* 0x3f00000018277823 */ /* 0x040fe20000000027 */
[C---:B------:R-:W-:Y:S01]  /*25a0*/  FADD R43, -R24.reuse, R43 ;  /* 0x0000002b182b7221 */ /* 0x040fe20000000100 */
[C---:B------:R-:W-:Y:S01]  /*25b0*/  FADD R25, R24.reuse, R25 ;  /* 0x0000001918197221 */ /* 0x040fe20000000000 */
[C---:B------:R-:W-:Y:S01]  /*25c0*/  FADD R51, -R24.reuse, R51 ;  /* 0x0000003318337221 */ /* 0x040fe20000000100 */
[----:B------:R-:W-:Y:S01]  /*25d0*/  FFMA R48, R24, -1.5, R48 ;  /* 0xbfc0000018307823 */ /* 0x000fe20000000030 */
[----:B------:R-:W-:Y:S01]  /*25e0*/  FMUL R24, R22, 0.5 ;  /* 0x3f00000016187820 */ /* 0x000fe20000400000 */
[C---:B------:R-:W-:Y:S01]  /*25f0*/  FFMA R42, R23.reuse, 0.5, R42 ;  /* 0x3f000000172a7823 */ /* 0x040fe2000000002a */
[C---:B------:R-:W-:Y:S01]  /*2600*/  FFMA R41, R23.reuse, 2.5, R41 ;  /* 0x4020000017297823 */ /* 0x040fe20000000029 */
[C---:B------:R-:W-:Y:S01]  /*2610*/  FFMA R44, R23.reuse, -0.5, R44 ;  /* 0xbf000000172c7823 */ /* 0x040fe2000000002c */
[C---:B------:R-:W-:Y:S01]  /*2620*/  FFMA R18, R23.reuse, 1.5, R18 ;  /* 0x3fc0000017127823 */ /* 0x040fe20000000012 */
[----:B------:R-:W-:Y:S01]  /*2630*/  FADD R23, R23, R23 ;  /* 0x0000001717177221 */ /* 0x000fe20000000000 */
[C---:B------:R-:W-:Y:S01]  /*2640*/  FFMA R61, R24.reuse, 0.5, R61 ;  /* 0x3f000000183d7823 */ /* 0x040fe2000000003d */
[C---:B------:R-:W-:Y:S01]  /*2650*/  FFMA R0, R24.reuse, 2.5, R0 ;  /* 0x4020000018007823 */ /* 0x040fe20000000000 */
[C---:B------:R-:W-:Y:S01]  /*2660*/  FFMA R46, R24.reuse, -0.5, R46 ;  /* 0xbf000000182e7823 */ /* 0x040fe2000000002e */
[C---:B------:R-:W-:Y:S01]  /*2670*/  FFMA R27, R24.reuse, 1.5, R27 ;  /* 0x3fc00000181b7823 */ /* 0x040fe2000000001b */
[----:B------:R-:W-:Y:S01]  /*2680*/  FADD R24, R24, R24 ;  /* 0x0000001818187221 */ /* 0x000fe20000000000 */
[----:B------:R-:W-:Y:S01]  /*2690*/  FMUL R11, R11, 1.5 ;  /* 0x3fc000000b0b7820 */ /* 0x000fe20000400000 */
[----:B------:R-:W-:Y:S01]  /*26a0*/  FADD R52, R52, R23 ;  /* 0x0000001734347221 */ /* 0x000fe20000000000 */
[----:B------:R-:W-:Y:S01]  /*26b0*/  FADD R50, -R23, R50 ;  /* 0x0000003217327221 */ /* 0x000fe20000000100 */
[----:B------:R-:W-:Y:S01]  /*26c0*/  FMUL R23, R16, 1.5 ;  /* 0x3fc0000010177820 */ /* 0x000fe20000400000 */
[----:B------:R-:W-:Y:S01]  /*26d0*/  FADD R45, R45, R24 ;  /* 0x000000182d2d7221 */ /* 0x000fe20000000000 */
[----:B------:R-:W-:Y:S01]  /*26e0*/  FADD R26, -R24, R26 ;  /* 0x0000001a181a7221 */ /* 0x000fe20000000100 */
[----:B------:R-:W-:Y:S01]  /*26f0*/  FADD R24, R22, R22 ;  /* 0x0000001616187221 */ /* 0x000fe20000000000 */
[C---:B------:R-:W-:Y:S01]  /*2700*/  FADD R33, R11.reuse, R11 ;  /* 0x0000000b0b217221 */ /* 0x040fe20000000000 */
[----:B------:R-:W-:Y:S01]  /*2710*/  FFMA R29, R11, -1.5, R29 ;  /* 0xbfc000000b1d7823 */ /* 0x000fe2000000001d */
[----:B------:R-:W-:Y:S01]  /*2720*/  FADD R16, R23, R23 ;  /* 0x0000001717107221 */ /* 0x000fe20000000000 */
[C---:B------:R-:W-:Y:S01]  /*2730*/  FFMA R55, R24.reuse, 0.5, R55 ;  /* 0x3f00000018377823 */ /* 0x040fe20000000037 */
[C---:B------:R-:W-:Y:S01]  /*2740*/  FFMA R39, R24.reuse, 2.5, R39 ;  /* 0x4020000018277823 */ /* 0x040fe20000000027 */
[C---:B------:R-:W-:Y:S01]  /*2750*/  FFMA R43, R24.reuse, -0.5, R43 ;  /* 0xbf000000182b7823 */ /* 0x040fe2000000002b */
[----:B------:R-:W-:Y:S01]  /*2760*/  FFMA R53, R24, 1.5, R53 ;  /* 0x3fc0000018357823 */ /* 0x000fe20000000035 */
[----:B------:R-:W-:Y:S01]  /*2770*/  FADD R56, R56, -R33 ;  /* 0x8000002138387221 */ /* 0x000fe20000000000 */
[----:B------:R-:W-:Y:S01]  /*2780*/  FADD R24, R24, R24 ;  /* 0x0000001818187221 */ /* 0x000fe20000000000 */
[----:B------:R-:W-:Y:S01]  /*2790*/  FADD R33, R29, -R16 ;  /* 0x800000101d217221 */ /* 0x000fe20000000000 */
[----:B------:R-:W-:-:S02]  /*27a0*/  FMUL R29, R14, 0.5 ;  /* 0x3f0000000e1d7820 */ /* 0x000fc40000400000 */
[----:B------:R-:W-:Y:S01]  /*27b0*/  FADD R51, R51, R24 ;  /* 0x0000001833337221 */ /* 0x000fe20000000000 */
[----:B------:R-:W-:Y:S01]  /*27c0*/  FADD R48, -R24, R48 ;  /* 0x0000003018307221 */ /* 0x000fe20000000100 */
[----:B------:R-:W-:Y:S01]  /*27d0*/  FADD R24, R27, R29 ;  /* 0x0000001d1b187221 */ /* 0x000fe20000000000 */
[----:B------:R-:W-:Y:S01]  /*27e0*/  FMUL R27, R14, 2.5 ;  /* 0x402000000e1b7820 */ /* 0x000fe20000400000 */
[----:B------:R-:W-:Y:S01]  /*27f0*/  FMUL R16, R22, 1.5 ;  /* 0x3fc0000016107820 */ /* 0x000fe20000400000 */
[C---:B------:R-:W-:Y:S01]  /*2800*/  FFMA R59, R32.reuse, 0.5, R59 ;  /* 0x3f000000203b7823 */ /* 0x040fe2000000003b */
[C---:B------:R-:W-:Y:S01]  /*2810*/  FFMA R58, R32.reuse, 2.5, R58 ;  /* 0x40200000203a7823 */ /* 0x040fe2000000003a */
[C---:B------:R-:W-:Y:S01]  /*2820*/  FFMA R25, R32.reuse, -0.5, R25 ;  /* 0xbf00000020197823 */ /* 0x040fe20000000019 */
[----:B------:R-:W-:Y:S01]  /*2830*/  FFMA R57, R32, 1.5, R57 ;  /* 0x3fc0000020397823 */ /* 0x000fe20000000039 */
[----:B------:R-:W-:Y:S01]  /*2840*/  FADD R22, R14, R14 ;  /* 0x0000000e0e167221 */ /* 0x000fe20000000000 */
[----:B------:R-:W-:Y:S01]  /*2850*/  FADD R32, R2, R27 ;  /* 0x0000001b02207221 */ /* 0x000fe20000000000 */
[----:B------:R-:W-:Y:S01]  /*2860*/  FFMA R33, R16, 1.5, R33 ;  /* 0x3fc0000010217823 */ /* 0x000fe20000000021 */
[----:B------:R-:W-:Y:S01]  /*2870*/  FMUL R2, R14, 1.5 ;  /* 0x3fc000000e027820 */ /* 0x000fe20000400000 */
[----:B------:R-:W-:Y:S01]  /*2880*/  FADD R18, -R29, R18 ;  /* 0x000000121d127221 */ /* 0x000fe20000000100 */
[----:B------:R-:W-:Y:S01]  /*2890*/  FADD R60, -R22, R57 ;  /* 0x00000039163c7221 */ /* 0x000fe20000000100 */
[----:B------:R-:W-:Y:S01]  /*28a0*/  FADD R40, R53, R22 ;  /* 0x0000001635287221 */ /* 0x000fe20000000000 */
[----:B------:R-:W-:Y:S01]  /*28b0*/  FADD R33, R33, R2 ;  /* 0x0000000221217221 */ /* 0x000fe20000000000 */
[----:B------:R-:W-:Y:S01]  /*28c0*/  FADD R30, R11, R30 ;  /* 0x0000001e0b1e7221 */ /* 0x000fe20000000000 */
[--C-:B------:R-:W-:Y:S01]  /*28d0*/  FADD R24, R24, R21.reuse ;  /* 0x0000001518187221 */ /* 0x100fe20000000000 */
[--C-:B------:R-:W-:Y:S01]  /*28e0*/  FADD R18, R18, R21.reuse ;  /* 0x0000001512127221 */ /* 0x100fe20000000000 */
[--C-:B------:R-:W-:Y:S01]  /*28f0*/  FADD R32, R32, R21.reuse ;  /* 0x0000001520207221 */ /* 0x100fe20000000000 */
[----:B------:R-:W-:Y:S01]  /*2900*/  FFMA R60, R21, 1.5, R60 ;  /* 0x3fc00000153c7823 */ /* 0x000fe2000000003c */
[--C-:B------:R-:W-:Y:S01]  /*2910*/  FADD R40, R40, R21.reuse ;  /* 0x0000001528287221 */ /* 0x100fe20000000000 */
[----:B------:R-:W-:Y:S01]  /*2920*/  FADD R21, R33, R21 ;  /* 0x0000001521157221 */ /* 0x000fe20000000000 */
[C---:B------:R-:W-:Y:S01]  /*2930*/  FADD R31, -R11.reuse, R31 ;  /* 0x0000001f0b1f7221 */ /* 0x040fe20000000100 */
[----:B------:R-:W-:Y:S01]  /*2940*/  FFMA R54, R11, 0.5, R54 ;  /* 0x3f0000000b367823 */ /* 0x000fe20000000036 */
[C---:B------:R-:W-:Y:S01]  /*2950*/  FFMA R33, R23.reuse, -2.5, R30 ;  /* 0xc020000017217823 */ /* 0x040fe2000000001e */
[C---:B------:R-:W-:Y:S01]  /*2960*/  FADD R30, R16.reuse, R16 ;  /* 0x00000010101e7221 */ /* 0x040fe20000000000 */
[C---:B------:R-:W-:Y:S01]  /*2970*/  FADD R53, -R23.reuse, R56 ;  /* 0x0000003817357221 */ /* 0x040fe20000000100 */
[C---:B------:R-:W-:Y:S01]  /*2980*/  FFMA R31, R23.reuse, 0.5, R31 ;  /* 0x3f000000171f7823 */ /* 0x040fe2000000001f */
[----:B------:R-:W-:Y:S01]  /*2990*/  FADD R49, -R23, R54 ;  /* 0x0000003617317221 */ /* 0x000fe20000000100 */
[----:B------:R-:W-:Y:S01]  /*29a0*/  FADD R57, R29, R45 ;  /* 0x0000002d1d397221 */ /* 0x000fe20000000000 */
[----:B------:R-:W-:Y:S01]  /*29b0*/  FADD R45, R27, R36 ;  /* 0x000000241b2d7221 */ /* 0x000fe20000000000 */
[----:B------:R-:W-:Y:S01]  /*29c0*/  FADD R36, R53, R30 ;  /* 0x0000001e35247221 */ /* 0x000fe20000000000 */
[C---:B------:R-:W-:Y:S01]  /*29d0*/  FFMA R33, R16.reuse, 0.5, R33 ;  /* 0x3f00000010217823 */ /* 0x040fe20000000021 */
[C---:B------:R-:W-:Y:S01]  /*29e0*/  FFMA R31, R16.reuse, 2.5, R31 ;  /* 0x40200000101f7823 */ /* 0x040fe2000000001f */
[----:B------:R-:W-:Y:S01]  /*29f0*/  FFMA R49, R16, -0.5, R49 ;  /* 0xbf00000010317823 */ /* 0x000fe20000000031 */
[----:B------:R-:W-:Y:S01]  /*2a00*/  FADD R53, -R29, R52 ;  /* 0x000000341d357221 */ /* 0x000fe20000000100 */
[----:B------:R-:W-:Y:S01]  /*2a10*/  FADD R16, R7, R7 ;  /* 0x0000000707107221 */ /* 0x000fe20000000000 */
[----:B------:R-:W-:Y:S01]  /*2a20*/  FADD R52, R22, R51 ;  /* 0x0000003316347221 */ /* 0x000fe20000000000 */
[----:B------:R-:W-:-:S02]  /*2a30*/  FADD R51, R2, R36 ;  /* 0x0000002402337221 */ /* 0x000fc40000000000 */
[C---:B------:R-:W-:Y:S01]  /*2a40*/  FADD R36, -R16.reuse, R45 ;  /* 0x0000002d10247221 */ /* 0x040fe20000000100 */
[C---:B------:R-:W-:Y:S01]  /*2a50*/  FADD R57, -R16.reuse, R57 ;  /* 0x0000003910397221 */ /* 0x040fe20000000100 */
[C---:B------:R-:W-:Y:S01]  /*2a60*/  FADD R45, -R16.reuse, R52 ;  /* 0x00000034102d7221 */ /* 0x040fe20000000100 */
[----:B------:R-:W-:Y:S01]  /*2a70*/  FADD R53, -R16, R53 ;  /* 0x0000003510357221 */ /* 0x000fe20000000100 */
[----:B------:R-:W-:Y:S01]  /*2a80*/  FADD R51, R51, -R16 ;  /* 0x8000001033337221 */ /* 0x000fe20000000000 */
[C---:B------:R-:W-:Y:S01]  /*2a90*/  FADD R16, R29.reuse, R61 ;  /* 0x0000003d1d107221 */ /* 0x040fe20000000000 */
[C---:B------:R-:W-:Y:S01]  /*2aa0*/  FADD R0, R29.reuse, R0 ;  /* 0x000000001d007221 */ /* 0x040fe20000000000 */
[C---:B------:R-:W-:Y:S01]  /*2ab0*/  FADD R46, R29.reuse, R46 ;  /* 0x0000002e1d2e7221 */ /* 0x040fe20000000000 */
[C---:B------:R-:W-:Y:S01]  /*2ac0*/  FADD R42, -R29.reuse, R42 ;  /* 0x0000002a1d2a7221 */ /* 0x040fe20000000100 */
[C---:B------:R-:W-:Y:S01]  /*2ad0*/  FADD R52, -R29.reuse, R41 ;  /* 0x000000291d347221 */ /* 0x040fe20000000100 */
[C---:B------:R-:W-:Y:S01]  /*2ae0*/  FADD R44, -R29.reuse, R44 ;  /* 0x0000002c1d2c7221 */ /* 0x040fe20000000100 */
[----:B------:R-:W-:Y:S01]  /*2af0*/  FFMA R26, R29, 1.5, R26 ;  /* 0x3fc000001d1a7823 */ /* 0x000fe2000000001a */
[----:B------:R-:W-:Y:S01]  /*2b00*/  FMUL R29, R7, 1.5 ;  /* 0x3fc00000071d7820 */ /* 0x000fe20000400000 */
[----:B------:R-:W-:-:S03]  /*2b10*/  FADD R41, R20, R20 ;  /* 0x0000001414297221 */ /* 0x000fc60000000000 */
[C---:B------:R-:W-:Y:S01]  /*2b20*/  FADD R56, -R29.reuse, R24 ;  /* 0x000000181d387221 */ /* 0x040fe20000000100 */
[C---:B------:R-:W-:Y:S01]  /*2b30*/  FADD R32, -R29.reuse, R32 ;  /* 0x000000201d207221 */ /* 0x040fe20000000100 */
[C---:B------:R-:W-:Y:S01]  /*2b40*/  FADD R24, -R29.reuse, R18 ;  /* 0x000000121d187221 */ /* 0x040fe20000000100 */
[----:B------:R-:W-:Y:S02]  /*2b50*/  FADD R54, -R29, R40 ;  /* 0x000000281d367221 */ /* 0x000fe40000000100 */
[C---:B------:R-:W-:Y:S01]  /*2b60*/  FADD R40, -R41.reuse, R32 ;  /* 0x0000002029287221 */ /* 0x040fe20000000100 */
[C---:B------:R-:W-:Y:S01]  /*2b70*/  FADD R32, -R41.reuse, R24 ;  /* 0x0000001829207221 */ /* 0x040fe20000000100 */
[C---:B------:R-:W-:Y:S02]  /*2b80*/  FADD R24, -R41.reuse, R54 ;  /* 0x0000003629187221 */ /* 0x040fe40000000100 */
[----:B------:R-:W0:Y:S01]  /*2b90*/  S2R R54, SR_TID.X ;  /* 0x0000000000367919 */ /* 0x000e220000002100 */
[----:B------:R-:W-:Y:S01]  /*2ba0*/  FADD R18, -R41, R56 ;  /* 0x0000003829127221 */ /* 0x000fe20000000100 */
[----:B------:R-:W-:Y:S01]  /*2bb0*/  FADD R56, R21, -R29 ;  /* 0x8000001d15387221 */ /* 0x000fe20000000000 */
[----:B------:R-:W-:-:S03]  /*2bc0*/  FADD R34, R27, R34 ;  /* 0x000000221b227221 */ /* 0x000fc60000000000 */
[----:B------:R-:W-:Y:S01]  /*2bd0*/  FADD R21, R56, -R41 ;  /* 0x8000002938157221 */ /* 0x000fe20000000000 */
[--C-:B------:R-:W-:Y:S01]  /*2be0*/  FADD R41, R16, R7.reuse ;  /* 0x0000000710297221 */ /* 0x100fe20000000000 */
[--C-:B------:R-:W-:Y:S01]  /*2bf0*/  FADD R16, R34, R7.reuse ;  /* 0x0000000722107221 */ /* 0x100fe20000000000 */
[----:B------:R-:W-:-:S03]  /*2c00*/  FADD R61, R0, -R7 ;  /* 0x80000007003d7221 */ /* 0x000fc60000000000 */
[C---:B------:R-:W-:Y:S01]  /*2c10*/  FFMA R16, R20.reuse, -2.5, R16 ;  /* 0xc020000014107823 */ /* 0x040fe20000000010 */
[C---:B------:R-:W-:Y:S01]  /*2c20*/  FFMA R0, R20.reuse, -2.5, R41 ;  /* 0xc020000014007823 */ /* 0x040fe20000000029 */
[----:B------:R-:W-:Y:S01]  /*2c30*/  MOV R56, 0x4 ;  /* 0x0000000400387802 */ /* 0x000fe20000000f00 */
[----:B------:R-:W-:Y:S02]  /*2c40*/  FFMA R34, R20, 0.5, R61 ;  /* 0x3f00000014227823 */ /* 0x000fe4000000003d */
[----:B------:R-:W-:Y:S01]  /*2c50*/  FFMA R0, R19, 0.5, R0 ;  /* 0x3f00000013007823 */ /* 0x000fe20000000000 */
[----:B0-----:R-:W-:Y:S01]  /*2c60*/  LEA R17, R17, R54, 0x7 ;  /* 0x0000003611117211 */ /* 0x001fe200078e38ff */
[C---:B------:R-:W-:Y:S01]  /*2c70*/  FFMA R54, R19.reuse, 0.5, R16 ;  /* 0x3f00000013367823 */ /* 0x040fe20000000010 */
[----:B------:R-:W-:-:S03]  /*2c80*/  FFMA R34, R19, 2.5, R34 ;  /* 0x4020000013227823 */ /* 0x000fc60000000022 */
[----:B------:R-:W-:Y:S01]  /*2c90*/  IMAD.WIDE R16, R17, R56, c[0x0][0x160] ;  /* 0x0000580011107625 */ /* 0x000fe200078e0238 */
[--C-:B------:R-:W-:Y:S01]  /*2ca0*/  FADD R54, R54, R5.reuse ;  /* 0x0000000536367221 */ /* 0x100fe20000000000 */
[----:B------:R-:W-:Y:S01]  /*2cb0*/  FADD R41, R0, R5 ;  /* 0x0000000500297221 */ /* 0x000fe20000000000 */
[----:B------:R-:W-:Y:S01]  /*2cc0*/  FADD R31, R2, R31 ;  /* 0x0000001f021f7221 */ /* 0x000fe20000000000 */
[----:B------:R-:W-:Y:S01]  /*2cd0*/  FADD R61, R34, R5 ;  /* 0x00000005223d7221 */ /* 0x000fe20000000000 */
[C---:B------:R-:W-:Y:S01]  /*2ce0*/  FADD R35, R27.reuse, R35 ;  /* 0x000000231b237221 */ /* 0x040fe20000000000 */
[----:B------:R0:W-:Y:S01]  /*2cf0*/  STG.E [R16.64+0x9f400], R54 ;  /* 0x09f4003610007986 */ /* 0x0001e2000c101904 */
[C---:B------:R-:W-:Y:S01]  /*2d00*/  FADD R34, R27.reuse, R37 ;  /* 0x000000251b227221 */ /* 0x040fe20000000000 */
[----:B------:R-:W-:Y:S01]  /*2d10*/  FFMA R38, R27, 1.5, R38 ;  /* 0x3fc000001b267823 */ /* 0x000fe20000000026 */
[C---:B------:R-:W-:Y:S01]  /*2d20*/  FADD R56, R22.reuse, R39 ;  /* 0x0000002716387221 */ /* 0x040fe20000000000 */
[----:B------:R-:W-:Y:S01]  /*2d30*/  FADD R0, -R22, R47 ;  /* 0x0000002f16007221 */ /* 0x000fe20000000100 */
[----:B------:R-:W-:Y:S01]  /*2d40*/  FADD R27, R29, R29 ;  /* 0x0000001d1d1b7221 */ /* 0x000fe20000000000 */
[--C-:B------:R-:W-:Y:S01]  /*2d50*/  FADD R39, R42, R7.reuse ;  /* 0x000000072a277221 */ /* 0x100fe20000000000 */
[----:B------:R-:W-:Y:S01]  /*2d60*/  FADD R37, R52, -R7 ;  /* 0x8000000734257221 */ /* 0x000fe20000000000 */
[----:B------:R1:W-:Y:S01]  /*2d70*/  STG.E [R16.64+0x55c00], R41 ;  /* 0x055c002910007986 */ /* 0x0003e2000c101904 */
[----:B------:R-:W-:Y:S01]  /*2d80*/  FADD R43, R22, R43 ;  /* 0x0000002b162b7221 */ /* 0x000fe20000000000 */
[----:B------:R-:W-:Y:S01]  /*2d90*/  FADD R33, R2, R33 ;  /* 0x0000002102217221 */ /* 0x000fe20000000000 */
[----:B0-----:R-:W-:Y:S01]  /*2da0*/  FADD R54, R22, R55 ;  /* 0x0000003716367221 */ /* 0x001fe20000000000 */
[----:B------:R-:W-:Y:S01]  /*2db0*/  FADD R49, R2, R49 ;  /* 0x0000003102317221 */ /* 0x000fe20000000000 */
[--C-:B------:R-:W-:Y:S01]  /*2dc0*/  FADD R31, R31, -R7.reuse ;  /* 0x800000071f1f7221 */ /* 0x100fe20000000000 */
[----:B------:R0:W-:Y:S01]  /*2dd0*/  STG.E [R16.64+0x62000], R61 ;  /* 0x0620003d10007986 */ /* 0x0001e2000c101904 */
[----:B------:R-:W-:Y:S01]  /*2de0*/  FADD R55, R54, R7 ;  /* 0x0000000736377221 */ /* 0x000fe20000000000 */
[----:B------:R-:W-:Y:S01]  /*2df0*/  FADD R0, R0, -R27 ;  /* 0x8000001b00007221 */ /* 0x000fe20000000000 */
[C---:B------:R-:W-:Y:S01]  /*2e00*/  FFMA R54, R20.reuse, -2.5, R39 ;  /* 0xc020000014367823 */ /* 0x040fe20000000027 */
[----:B-1----:R-:W-:Y:S01]  /*2e10*/  FADD R41, R35, -R7 ;  /* 0x8000000723297221 */ /* 0x002fe20000000000 */
[C---:B------:R-:W-:Y:S01]  /*2e20*/  FFMA R35, R7.reuse, 0.5, R44 ;  /* 0x3f00000007237823 */ /* 0x040fe2000000002c */
[----:B------:R-:W-:Y:S01]  /*2e30*/  FFMA R44, R20, 0.5, R37 ;  /* 0x3f000000142c7823 */ /* 0x000fe20000000025 */
[C---:B------:R-:W-:Y:S01]  /*2e40*/  FFMA R27, R7.reuse, 0.5, R46 ;  /* 0x3f000000071b7823 */ /* 0x040fe2000000002e */
[C---:B------:R-:W-:Y:S01]  /*2e50*/  FFMA R47, R7.reuse, 0.5, R34 ;  /* 0x3f000000072f7823 */ /* 0x040fe20000000022 */
[----:B------:R-:W-:Y:S01]  /*2e60*/  FFMA R43, R7, 0.5, R43 ;  /* 0x3f000000072b7823 */ /* 0x000fe2000000002b */
[--C-:B------:R-:W-:Y:S01]  /*2e70*/  FADD R33, R33, R7.reuse ;  /* 0x0000000721217221 */ /* 0x100fe20000000000 */
[----:B0-----:R-:W-:Y:S01]  /*2e80*/  FADD R61, R56, -R7 ;  /* 0x80000007383d7221 */ /* 0x001fe20000000000 */
[----:B------:R-:W-:Y:S01]  /*2e90*/  FFMA R39, R7, 0.5, R49 ;  /* 0x3f00000007277823 */ /* 0x000fe20000000031 */
[C---:B------:R-:W-:Y:S01]  /*2ea0*/  FFMA R37, R20.reuse, 0.5, R31 ;  /* 0x3f00000014257823 */ /* 0x040fe2000000001f */
[C---:B------:R-:W-:Y:S01]  /*2eb0*/  FMUL R31, R20.reuse, 1.5 ;  /* 0x3fc00000141f7820 */ /* 0x040fe20000400000 */
[C---:B------:R-:W-:Y:S01]  /*2ec0*/  FFMA R42, R20.reuse, 0.5, R41 ;  /* 0x3f000000142a7823 */ /* 0x040fe20000000029 */
[--C-:B------:R-:W-:Y:S01]  /*2ed0*/  FADD R27, R27, -R20.reuse ;  /* 0x800000141b1b7221 */ /* 0x100fe20000000000 */
[--C-:B------:R-:W-:Y:S01]  /*2ee0*/  FADD R56, R47, -R20.reuse ;  /* 0x800000142f387221 */ /* 0x100fe20000000000 */
[C---:B------:R-:W-:Y:S01]  /*2ef0*/  FFMA R34, R20.reuse, -2.5, R55 ;  /* 0xc020000014227823 */ /* 0x040fe20000000037 */
[----:B------:R-:W-:Y:S01]  /*2f00*/  FFMA R46, R20, 0.5, R61 ;  /* 0x3f000000142e7823 */ /* 0x000fe2000000003d */
[--C-:B------:R-:W-:Y:S01]  /*2f10*/  FADD R52, R43, -R20.reuse ;  /* 0x800000142b347221 */ /* 0x100fe20000000000 */
[--C-:B------:R-:W-:Y:S01]  /*2f20*/  FADD R57, R57, -R20.reuse ;  /* 0x8000001439397221 */ /* 0x100fe20000000000 */
[--C-:B------:R-:W-:Y:S01]  /*2f30*/  FADD R36, R36, -R20.reuse ;  /* 0x8000001424247221 */ /* 0x100fe20000000000 */
[--C-:B------:R-:W-:Y:S01]  /*2f40*/  FADD R35, R35, -R20.reuse ;  /* 0x8000001423237221 */ /* 0x100fe20000000000 */
[--C-:B------:R-:W-:Y:S01]  /*2f50*/  FADD R45, R45, -R20.reuse ;  /* 0x800000142d2d7221 */ /* 0x100fe20000000000 */
[--C-:B------:R-:W-:Y:S01]  /*2f60*/  FADD R53, R53, -R20.reuse ;  /* 0x8000001435357221 */ /* 0x100fe20000000000 */
[----:B------:R-:W-:Y:S01]  /*2f70*/  FFMA R41, R20, -2.5, R33 ;  /* 0xc020000014297823 */ /* 0x000fe20000000021 */
[--C-:B------:R-:W-:Y:S01]  /*2f80*/  FADD R39, R39, -R20.reuse ;  /* 0x8000001427277221 */ /* 0x100fe20000000000 */
[----:B------:R-:W-:Y:S01]  /*2f90*/  FADD R51, R51, -R20 ;  /* 0x8000001433337221 */ /* 0x000fe20000000000 */
[----:B------:R-:W-:Y:S01]  /*2fa0*/  FFMA R33, R29, -1.5, R60 ;  /* 0xbfc000001d217823 */ /* 0x000fe2000000003c */
[----:B------:R-:W-:-:S04]  /*2fb0*/  FADD R20, R31, R31 ;  /* 0x0000001f1f147221 */ /* 0x000fc80000000000 */
[----:B------:R-:W-:Y:S01]  /*2fc0*/  FADD R33, R33, -R20 ;  /* 0x8000001421217221 */ /* 0x000fe20000000000 */
[C---:B------:R-:W-:Y:S01]  /*2fd0*/  FADD R20, R19.reuse, R19 ;  /* 0x0000001313147221 */ /* 0x040fe20000000000 */
[----:B------:R-:W-:-:S03]  /*2fe0*/  FFMA R34, R19, 0.5, R34 ;  /* 0x3f00000013227823 */ /* 0x000fc60000000022 */
[C---:B------:R-:W-:Y:S01]  /*2ff0*/  FADD R36, R20.reuse, R36 ;  /* 0x0000002414247221 */ /* 0x040fe20000000000 */
[C---:B------:R-:W-:Y:S01]  /*3000*/  FFMA R43, R19.reuse, 2.5, R42 ;  /* 0x40200000132b7823 */ /* 0x040fe2000000002a */
[----:B------:R-:W-:Y:S01]  /*3010*/  FADD R42, R20, R57 ;  /* 0x00000039142a7221 */ /* 0x000fe20000000000 */
[--C-:B------:R-:W-:Y:S01]  /*3020*/  FADD R57, R34, R5.reuse ;  /* 0x0000000522397221 */ /* 0x100fe20000000000 */
[----:B------:R-:W-:Y:S01]  /*3030*/  FADD R49, R36, R5 ;  /* 0x0000000524317221 */ /* 0x000fe20000000000 */
[C---:B------:R-:W-:Y:S01]  /*3040*/  FFMA R34, R19.reuse, 2.5, R44 ;  /* 0x4020000013227823 */ /* 0x040fe2000000002c */
[C---:B------:R-:W-:Y:S01]  /*3050*/  FFMA R36, R19.reuse, -0.5, R35 ;  /* 0xbf00000013247823 */ /* 0x040fe20000000023 */
[----:B------:R-:W-:Y:S01]  /*3060*/  FFMA R60, R19, -0.5, R27 ;  /* 0xbf000000133c7823 */ /* 0x000fe2000000001b */
[--C-:B------:R-:W-:Y:S01]  /*3070*/  FADD R27, R42, R5.reuse ;  /* 0x000000052a1b7221 */ /* 0x100fe20000000000 */
[----:B------:R0:W-:Y:S01]  /*3080*/  STG.E [R16.64+0xb7c00], R49 ;  /* 0x0b7c003110007986 */ /* 0x0001e2000c101904 */
[----:B------:R-:W-:Y:S01]  /*3090*/  FADD R35, R34, R5 ;  /* 0x0000000522237221 */ /* 0x000fe20000000000 */
[----:B------:R-:W-:Y:S01]  /*30a0*/  FADD R12, R11, R12 ;  /* 0x0000000c0b0c7221 */ /* 0x000fe20000000000 */
[C---:B------:R-:W-:Y:S01]  /*30b0*/  FFMA R56, R19.reuse, -0.5, R56 ;  /* 0xbf00000013387823 */ /* 0x040fe20000000038 */
[C---:B------:R-:W-:Y:S01]  /*30c0*/  FFMA R46, R19.reuse, 2.5, R46 ;  /* 0x40200000132e7823 */ /* 0x040fe2000000002e */
[C---:B------:R-:W-:Y:S01]  /*30d0*/  FFMA R52, R19.reuse, -0.5, R52 ;  /* 0xbf00000013347823 */ /* 0x040fe20000000034 */
[C---:B------:R-:W-:Y:S01]  /*30e0*/  FFMA R54, R19.reuse, 0.5, R54 ;  /* 0x3f00000013367823 */ /* 0x040fe20000000036 */
[C---:B------:R-:W-:Y:S01]  /*30f0*/  FFMA R34, R19.reuse, 0.5, R41 ;  /* 0x3f00000013227823 */ /* 0x040fe20000000029 */
[C---:B------:R-:W-:Y:S01]  /*3100*/  FFMA R42, R19.reuse, -0.5, R39 ;  /* 0xbf000000132a7823 */ /* 0x040fe20000000027 */
[----:B------:R-:W-:Y:S01]  /*3110*/  FMUL R11, R14, -2 ;  /* 0xc00000000e0b7820 */ /* 0x000fe20000400000 */
[----:B0-----:R-:W-:Y:S01]  /*3120*/  FADD R49, R36, R5 ;  /* 0x0000000524317221 */ /* 0x001fe20000000000 */
[C---:B------:R-:W-:Y:S01]  /*3130*/  FFMA R36, R19.reuse, 2.5, R37 ;  /* 0x4020000013247823 */ /* 0x040fe20000000025 */
[----:B------:R-:W-:Y:S01]  /*3140*/  FMUL R19, R19, 1.5 ;  /* 0x3fc0000013137820 */ /* 0x000fe20000400000 */
[----:B------:R-:W-:Y:S01]  /*3150*/  FFMA R28, R11, 1.5, R28 ;  /* 0x3fc000000b1c7823 */ /* 0x000fe2000000001c */
[----:B------:R-:W-:Y:S01]  /*3160*/  FFMA R23, R23, -1.5, R12 ;  /* 0xbfc0000017177823 */ /* 0x000fe2000000000c */
[----:B------:R-:W-:Y:S01]  /*3170*/  FMUL R11, R14, -0.5 ;  /* 0xbf0000000e0b7820 */ /* 0x000fe20000400000 */
[----:B------:R-:W-:Y:S01]  /*3180*/  FADD R18, R19, R18 ;  /* 0x0000001213127221 */ /* 0x000fe20000000000 */
[----:B------:R0:W-:Y:S01]  /*3190*/  STG.E [R16.64+0x6e400], R27 ;  /* 0x06e4001b10007986 */ /* 0x0001e2000c101904 */
[C---:B------:R-:W-:Y:S01]  /*31a0*/  FADD R12, -R22.reuse, R59 ;  /* 0x0000003b160c7221 */ /* 0x040fe20000000100 */
[C---:B------:R-:W-:Y:S01]  /*31b0*/  FADD R58, -R22.reuse, R58 ;  /* 0x0000003a163a7221 */ /* 0x040fe20000000100 */
[----:B------:R-:W-:Y:S01]  /*31c0*/  FADD R14, -R22, R25 ;  /* 0x00000019160e7221 */ /* 0x000fe20000000100 */
[----:B------:R-:W-:Y:S01]  /*31d0*/  FADD R37, R18, R5 ;  /* 0x0000000512257221 */ /* 0x000fe20000000000 */
[----:B------:R-:W-:Y:S01]  /*31e0*/  FFMA R50, R11, 1.5, R50 ;  /* 0x3fc000000b327823 */ /* 0x000fe20000000032 */
[----:B------:R-:W-:Y:S01]  /*31f0*/  FADD R23, -R30, R23 ;  /* 0x000000171e177221 */ /* 0x000fe20000000100 */
[----:B------:R-:W-:Y:S01]  /*3200*/  FADD R18, R21, R19 ;  /* 0x0000001315127221 */ /* 0x000fe20000000000 */
[----:B--2---:R-:W-:Y:S01]  /*3210*/  FADD R11, R15, R15 ;  /* 0x0000000f0f0b7221 */ /* 0x004fe20000000000 */
[----:B0-----:R-:W-:Y:S01]  /*3220*/  FADD R27, R52, R5 ;  /* 0x00000005341b7221 */ /* 0x001fe20000000000 */
[C---:B------:R-:W-:Y:S01]  /*3230*/  FADD R12, R29.reuse, R12 ;  /* 0x0000000c1d0c7221 */ /* 0x040fe20000000000 */
[C---:B------:R-:W-:Y:S01]  /*3240*/  FADD R58, -R29.reuse, R58 ;  /* 0x0000003a1d3a7221 */ /* 0x040fe20000000100 */
[----:B------:R-:W-:Y:S01]  /*3250*/  FFMA R14, R29, 0.5, R14 ;  /* 0x3f0000001d0e7823 */ /* 0x000fe2000000000e */
[----:B------:R-:W-:Y:S01]  /*3260*/  FFMA R48, R22, 1.5, R48 ;  /* 0x3fc0000016307823 */ /* 0x000fe20000000030 */
[----:B------:R0:W-:Y:S01]  /*3270*/  STG.E [R16.64+0x10d800], R27 ;  /* 0x10d8001b10007986 */ /* 0x0001e2000c101904 */
[----:B------:R-:W-:Y:S01]  /*3280*/  FFMA R2, R2, 1.5, R23 ;  /* 0x3fc0000002027823 */ /* 0x000fe20000000017 */
[--C-:B------:R-:W-:Y:S01]  /*3290*/  FADD R47, R43, R5.reuse ;  /* 0x000000052b2f7221 */ /* 0x100fe20000000000 */
[--C-:B------:R-:W-:Y:S01]  /*32a0*/  FADD R21, R18, R5.reuse ;  /* 0x0000000512157221 */ /* 0x100fe20000000000 */
[----:B------:R-:W-:Y:S01]  /*32b0*/  FADD R28, -R11, R28 ;  /* 0x0000001c0b1c7221 */ /* 0x000fe20000000100 */
[----:B------:R-:W-:Y:S01]  /*32c0*/  FFMA R26, R15, 0.5, R26 ;  /* 0x3f0000000f1a7823 */ /* 0x000fe2000000001a */
[--C-:B------:R-:W-:Y:S01]  /*32d0*/  FADD R43, R60, R5.reuse ;  /* 0x000000053c2b7221 */ /* 0x100fe20000000000 */
[----:B------:R-:W-:Y:S01]  /*32e0*/  FADD R32, R19, R32 ;  /* 0x0000002013207221 */ /* 0x000fe20000000000 */
[C---:B------:R-:W-:Y:S01]  /*32f0*/  FFMA R12, R31.reuse, -2.5, R12 ;  /* 0xc02000001f0c7823 */ /* 0x040fe2000000000c */
[C---:B------:R-:W-:Y:S01]  /*3300*/  FFMA R58, R31.reuse, 0.5, R58 ;  /* 0x3f0000001f3a7823 */ /* 0x040fe2000000003a */
[----:B------:R-:W-:Y:S01]  /*3310*/  FADD R14, -R31, R14 ;  /* 0x0000000e1f0e7221 */ /* 0x000fe20000000100 */
[----:B0-----:R-:W-:Y:S01]  /*3320*/  FADD R27, R34, R5 ;  /* 0x00000005221b7221 */ /* 0x001fe20000000000 */
[----:B------:R-:W-:Y:S01]  /*3330*/  FADD R48, R48, R11 ;  /* 0x0000000b30307221 */ /* 0x000fe20000000000 */
[C---:B------:R-:W-:Y:S01]  /*3340*/  FFMA R38, R15.reuse, 2.5, R38 ;  /* 0x402000000f267823 */ /* 0x040fe20000000026 */
[C---:B------:R-:W-:Y:S01]  /*3350*/  FFMA R50, R15.reuse, -0.5, R50 ;  /* 0xbf0000000f327823 */ /* 0x040fe20000000032 */
[----:B------:R-:W-:Y:S01]  /*3360*/  FFMA R2, R15, 1.5, R2 ;  /* 0x3fc000000f027823 */ /* 0x000fe20000000002 */
[----:B------:R-:W-:Y:S01]  /*3370*/  FADD R44, R20, R45 ;  /* 0x0000002d142c7221 */ /* 0x000fe20000000000 */
[----:B------:R-:W-:Y:S01]  /*3380*/  FADD R28, R29, R28 ;  /* 0x0000001c1d1c7221 */ /* 0x000fe20000000000 */
[----:B------:R-:W-:Y:S01]  /*3390*/  FADD R26, R26, R7 ;  /* 0x000000071a1a7221 */ /* 0x000fe20000000000 */
[----:B------:R-:W-:Y:S01]  /*33a0*/  FADD R45, R32, R5 ;  /* 0x00000005202d7221 */ /* 0x000fe20000000000 */
[----:B------:R0:W-:Y:S01]  /*33b0*/  STG.E [R16.64+0xc400], R27 ;  /* 0x00c4001b10007986 */ /* 0x0001e2000c101904 */
[C---:B------:R-:W-:Y:S01]  /*33c0*/  FADD R40, R19.reuse, R40 ;  /* 0x0000002813287221 */ /* 0x040fe20000000000 */
[C---:B------:R-:W-:Y:S01]  /*33d0*/  FADD R32, R19.reuse, R24 ;  /* 0x0000001813207221 */ /* 0x040fe20000000000 */
[C---:B------:R-:W-:Y:S01]  /*33e0*/  FFMA R25, R19.reuse, 2.5, R58 ;  /* 0x4020000013197823 */ /* 0x040fe2000000003a */
[----:B------:R1:W-:Y:S01]  /*33f0*/  STG.E [R16.64], R21 ;  /* 0x0000001510007986 */ /* 0x0003e2000c101904 */
[----:B------:R-:W-:Y:S01]  /*3400*/  FFMA R33, R19, 1.5, R33 ;  /* 0x3fc0000013217823 */ /* 0x000fe20000000021 */
[----:B------:R-:W-:Y:S01]  /*3410*/  FADD R0, -R31, R0 ;  /* 0x000000001f007221 */ /* 0x000fe20000000100 */
[--C-:B------:R-:W-:Y:S01]  /*3420*/  FADD R38, R38, R7.reuse ;  /* 0x0000000726267221 */ /* 0x100fe20000000000 */
[----:B------:R2:W-:Y:S01]  /*3430*/  STG.E [R16.64+0x7a800], R43 ;  /* 0x07a8002b10007986 */ /* 0x0005e2000c101904 */
[--C-:B------:R-:W-:Y:S01]  /*3440*/  FADD R48, R48, R7.reuse ;  /* 0x0000000730307221 */ /* 0x100fe20000000000 */
[--C-:B------:R-:W-:Y:S01]  /*3450*/  FADD R50, R50, R7.reuse ;  /* 0x0000000732327221 */ /* 0x100fe20000000000 */
[----:B------:R-:W-:Y:S01]  /*3460*/  FADD R2, R2, R7 ;  /* 0x0000000702027221 */ /* 0x000fe20000000000 */
[----:B0-----:R-:W-:Y:S01]  /*3470*/  FFMA R27, R19, -0.5, R14 ;  /* 0xbf000000131b7823 */ /* 0x001fe2000000000e */
[----:B------:R0:W-:Y:S01]  /*3480*/  STG.E [R16.64+0xab800], R47 ;  /* 0x0ab8002f10007986 */ /* 0x0001e2000c101904 */
[----:B------:R-:W-:Y:S01]  /*3490*/  FFMA R28, R31, -1.5, R28 ;  /* 0xbfc000001f1c7823 */ /* 0x000fe2000000001c */
[C---:B-1----:R-:W-:Y:S01]  /*34a0*/  FFMA R21, R19.reuse, 0.5, R12 ;  /* 0x3f00000013157823 */ /* 0x042fe2000000000c */
[----:B------:R-:W-:Y:S01]  /*34b0*/  FADD R19, R19, R19 ;  /* 0x0000001313137221 */ /* 0x000fe20000000000 */
[----:B------:R-:W-:Y:S01]  /*34c0*/  FADD R7, -R31, R26 ;  /* 0x0000001a1f077221 */ /* 0x000fe20000000100 */
[----:B--2---:R-:W-:-:S02]  /*34d0*/  FADD R43, R54, R5 ;  /* 0x00000005362b7221 */ /* 0x004fc40000000000 */
[----:B------:R-:W-:Y:S01]  /*34e0*/  FADD R23, R0, R19 ;  /* 0x0000001300177221 */ /* 0x000fe20000000000 */
[----:B0-----:R-:W-:Y:S01]  /*34f0*/  FADD R47, R46, R5 ;  /* 0x000000052e2f7221 */ /* 0x001fe20000000000 */
[C---:B------:R-:W-:Y:S01]  /*3500*/  FADD R46, R20.reuse, R53 ;  /* 0x00000035142e7221 */ /* 0x040fe20000000000 */
[----:B------:R0:W-:Y:S01]  /*3510*/  STG.E [R16.64+0x132400], R43 ;  /* 0x1324002b10007986 */ /* 0x0001e2000c101904 */
[----:B------:R-:W-:Y:S01]  /*3520*/  FADD R29, -R19, R28 ;  /* 0x0000001c131d7221 */ /* 0x000fe20000000100 */
[----:B------:R-:W-:Y:S01]  /*3530*/  FMUL R0, R5, 1.5 ;  /* 0x3fc0000005007820 */ /* 0x000fe20000400000 */
[----:B------:R-:W-:Y:S01]  /*3540*/  FADD R7, -R20, R7 ;  /* 0x0000000714077221 */ /* 0x000fe20000000100 */
[----:B------:R-:W-:Y:S01]  /*3550*/  FADD R39, R44, R5 ;  /* 0x000000052c277221 */ /* 0x000fe20000000000 */
[C---:B------:R-:W-:Y:S01]  /*3560*/  FADD R11, -R31.reuse, R38 ;  /* 0x000000261f0b7221 */ /* 0x040fe20000000100 */
[C---:B------:R-:W-:Y:S01]  /*3570*/  FADD R15, -R31.reuse, R48 ;  /* 0x000000301f0f7221 */ /* 0x040fe20000000100 */
[----:B------:R-:W-:Y:S01]  /*3580*/  FADD R19, -R31, R50 ;  /* 0x000000321f137221 */ /* 0x000fe20000000100 */
[----:B------:R-:W-:Y:S01]  /*3590*/  FADD R31, R2, -R31 ;  /* 0x8000001f021f7221 */ /* 0x000fe20000000000 */
[----:B------:R-:W-:Y:S01]  /*35a0*/  FADD R24, R51, R20 ;  /* 0x0000001433187221 */ /* 0x000fe20000000000 */
[----:B0-----:R-:W-:Y:S01]  /*35b0*/  FADD R43, R46, R5 ;  /* 0x000000052e2b7221 */ /* 0x001fe20000000000 */
[----:B------:R-:W-:Y:S01]  /*35c0*/  FADD R2, R0, R7 ;  /* 0x0000000700027221 */ /* 0x000fe20000000000 */
[C---:B------:R-:W-:Y:S01]  /*35d0*/  FADD R11, -R20.reuse, R11 ;  /* 0x0000000b140b7221 */ /* 0x040fe20000000100 */
[C---:B------:R-:W-:Y:S01]  /*35e0*/  FADD R15, -R20.reuse, R15 ;  /* 0x0000000f140f7221 */ /* 0x040fe20000000100 */
[C---:B------:R-:W-:Y:S01]  /*35f0*/  FADD R19, -R20.reuse, R19 ;  /* 0x0000001314137221 */ /* 0x040fe20000000100 */
[----:B------:R0:W-:Y:S01]  /*3600*/  STG.E [R16.64+0x13e800], R35 ;  /* 0x13e8002310007986 */ /* 0x0001e2000c101904 */
[----:B------:R-:W-:Y:S01]  /*3610*/  FADD R31, -R20, R31 ;  /* 0x0000001f141f7221 */ /* 0x000fe20000000100 */
[--C-:B------:R-:W-:Y:S01]  /*3620*/  FADD R55, R56, R5.reuse ;  /* 0x0000000538377221 */ /* 0x100fe20000000000 */
[----:B------:R-:W-:Y:S01]  /*3630*/  FADD R41, R40, R5 ;  /* 0x0000000528297221 */ /* 0x000fe20000000000 */
[----:B------:R1:W-:Y:S01]  /*3640*/  STG.E [R16.64+0x101400], R39 ;  /* 0x1014002710007986 */ /* 0x0003e2000c101904 */
[----:B------:R-:W-:-:S03]  /*3650*/  FADD R21, R0, R21 ;  /* 0x0000001500157221 */ /* 0x000fc60000000000 */
[----:B------:R2:W-:Y:S01]  /*3660*/  STG.E [R16.64+0x14ac00], R43 ;  /* 0x14ac002b10007986 */ /* 0x0005e2000c101904 */
[----:B------:R-:W-:-:S03]  /*3670*/  FADD R25, R0, R25 ;  /* 0x0000001900197221 */ /* 0x000fc60000000000 */
[----:B------:R5:W-:Y:S01]  /*3680*/  STG.E [R16.64+0x49800], R37 ;  /* 0x0498002510007986 */ /* 0x000be2000c101904 */
[----:B0-----:R-:W-:Y:S01]  /*3690*/  FADD R35, R36, R5 ;  /* 0x0000000524237221 */ /* 0x001fe20000000000 */
[----:B------:R-:W-:Y:S01]  /*36a0*/  FADD R23, R0, R23 ;  /* 0x0000001700177221 */ /* 0x000fe20000000000 */
[----:B-1----:R-:W-:Y:S01]  /*36b0*/  FADD R39, R42, R5 ;  /* 0x000000052a277221 */ /* 0x002fe20000000000 */
[C---:B------:R-:W-:Y:S01]  /*36c0*/  FADD R27, R0.reuse, R27 ;  /* 0x0000001b001b7221 */ /* 0x040fe20000000000 */
[----:B------:R-:W-:Y:S01]  /*36d0*/  FADD R12, R0, R11 ;  /* 0x0000000b000c7221 */ /* 0x000fe20000000000 */
[----:B--2---:R-:W-:Y:S01]  /*36e0*/  FADD R43, R32, R5 ;  /* 0x00000005202b7221 */ /* 0x004fe20000000000 */
[C---:B------:R-:W-:Y:S01]  /*36f0*/  FFMA R18, R0.reuse, 1.5, R29 ;  /* 0x3fc0000000127823 */ /* 0x040fe2000000001d */
[----:B------:R-:W-:Y:S01]  /*3700*/  FADD R33, R0, R33 ;  /* 0x0000002100217221 */ /* 0x000fe20000000000 */
[----:B-----5:R-:W-:Y:S01]  /*3710*/  FADD R37, R24, R5 ;  /* 0x0000000518257221 */ /* 0x020fe20000000000 */
[----:B---3--:R-:W-:Y:S01]  /*3720*/  FADD R5, R2, R13 ;  /* 0x0000000d02057221 */ /* 0x008fe20000000000 */
[C---:B------:R-:W-:Y:S01]  /*3730*/  FADD R2, R0.reuse, R15 ;  /* 0x0000000f00027221 */ /* 0x040fe20000000000 */
[----:B------:R-:W-:Y:S01]  /*3740*/  FADD R14, R0, R19 ;  /* 0x00000013000e7221 */ /* 0x000fe20000000000 */
[----:B------:R-:W-:Y:S01]  /*3750*/  FADD R0, R31, R0 ;  /* 0x000000001f007221 */ /* 0x000fe20000000000 */
[--C-:B------:R-:W-:Y:S01]  /*3760*/  FADD R7, R12, R13.reuse ;  /* 0x0000000d0c077221 */ /* 0x100fe20000000000 */
[----:B------:R-:W-:Y:S01]  /*3770*/  FFMA R19, R13, 1.5, R18 ;  /* 0x3fc000000d137823 */ /* 0x000fe20000000012 */
[--C-:B------:R-:W-:Y:S01]  /*3780*/  FADD R11, R2, R13.reuse ;  /* 0x0000000d020b7221 */ /* 0x100fe20000000000 */
[--C-:B------:R-:W-:Y:S01]  /*3790*/  FADD R15, R14, R13.reuse ;  /* 0x0000000d0e0f7221 */ /* 0x100fe20000000000 */
[----:B------:R-:W-:Y:S01]  /*37a0*/  FADD R13, R0, R13 ;  /* 0x0000000d000d7221 */ /* 0x000fe20000000000 */
[----:B----4-:R-:W-:Y:S01]  /*37b0*/  FADD R0, R10, R10 ;  /* 0x0000000a0a007221 */ /* 0x010fe20000000000 */
[----:B------:R-:W-:Y:S01]  /*37c0*/  FADD R33, R33, R6 ;  /* 0x0000000621217221 */ /* 0x000fe20000000000 */
[----:B------:R-:W-:-:S02]  /*37d0*/  FADD R14, R19, R10 ;  /* 0x0000000a130e7221 */ /* 0x000fc40000000000 */
[----:B------:R-:W-:Y:S01]  /*37e0*/  FADD R12, R23, -R0 ;  /* 0x80000000170c7221 */ /* 0x000fe20000000000 */
[--C-:B------:R-:W-:Y:S01]  /*37f0*/  FADD R0, R21, R10.reuse ;  /* 0x0000000a15007221 */ /* 0x100fe20000000000 */
[----:B------:R0:W-:Y:S01]  /*3800*/  STG.E [R16.64+0x86c00], R5 ;  /* 0x086c000510007986 */ /* 0x0001e2000c101904 */
[----:B------:R-:W-:Y:S01]  /*3810*/  FADD R2, R25, -R10 ;  /* 0x8000000a19027221 */ /* 0x000fe20000000000 */
[----:B------:R-:W-:Y:S01]  /*3820*/  FFMA R6, R10, 0.5, R27 ;  /* 0x3f0000000a067823 */ /* 0x000fe2000000001b */
[----:B------:R-:W-:Y:S01]  /*3830*/  FADD R12, R12, -R9 ;  /* 0x800000090c0c7221 */ /* 0x000fe20000000000 */
[----:B------:R1:W-:Y:S01]  /*3840*/  STG.E [R16.64+0x119c00], R11 ;  /* 0x119c000b10007986 */ /* 0x0003e2000c101904 */
[----:B------:R-:W-:Y:S01]  /*3850*/  FFMA R33, R10, -1.5, R33 ;  /* 0xbfc000000a217823 */ /* 0x000fe20000000021 */
[C---:B------:R-:W-:Y:S02]  /*3860*/  FFMA R14, R9.reuse, -1.5, R14 ;  /* 0xbfc00000090e7823 */ /* 0x040fe4000000000e */
[----:B------:R2:W-:Y:S01]  /*3870*/  STG.E [R16.64+0xd0400], R7 ;  /* 0x0d04000710007986 */ /* 0x0005e2000c101904 */
[C---:B0-----:R-:W-:Y:S01]  /*3880*/  FFMA R5, R9.reuse, -2.5, R0 ;  /* 0xc020000009057823 */ /* 0x041fe20000000000 */
[----:B------:R-:W-:-:S02]  /*3890*/  FADD R0, R9, R9 ;  /* 0x0000000909007221 */ /* 0x000fc40000000000 */
[----:B------:R0:W-:Y:S01]  /*38a0*/  STG.E [R16.64+0x3d400], R13 ;  /* 0x03d4000d10007986 */ /* 0x0001e2000c101904 */
[----:B-1----:R-:W-:Y:S01]  /*38b0*/  FADD R11, R8, R8 ;  /* 0x00000008080b7221 */ /* 0x002fe20000000000 */
[----:B------:R-:W-:Y:S01]  /*38c0*/  FADD R33, R33, -R0 ;  /* 0x8000000021217221 */ /* 0x000fe20000000000 */
[----:B--2---:R-:W-:Y:S01]  /*38d0*/  FFMA R7, R9, 0.5, R2 ;  /* 0x3f00000009077823 */ /* 0x004fe20000000002 */
[----:B0-----:R-:W-:Y:S01]  /*38e0*/  FADD R13, R6, -R9 ;  /* 0x80000009060d7221 */ /* 0x001fe20000000000 */
[----:B------:R-:W-:Y:S01]  /*38f0*/  FADD R9, R12, R11 ;  /* 0x0000000b0c097221 */ /* 0x000fe20000000000 */
[----:B------:R-:W-:Y:S01]  /*3900*/  FADD R11, -R11, R14 ;  /* 0x0000000e0b0b7221 */ /* 0x000fe20000000100 */
[C---:B------:R-:W-:Y:S01]  /*3910*/  FFMA R5, R8.reuse, 0.5, R5 ;  /* 0x3f00000008057823 */ /* 0x040fe20000000005 */
[C---:B------:R-:W-:Y:S01]  /*3920*/  FFMA R7, R8.reuse, 2.5, R7 ;  /* 0x4020000008077823 */ /* 0x040fe20000000007 */
[C---:B------:R-:W-:Y:S01]  /*3930*/  FFMA R13, R8.reuse, -0.5, R13 ;  /* 0xbf000000080d7823 */ /* 0x040fe2000000000d */
[----:B------:R-:W-:Y:S01]  /*3940*/  FFMA R33, R8, 1.5, R33 ;  /* 0x3fc0000008217823 */ /* 0x000fe20000000021 */
[----:B------:R-:W-:Y:S01]  /*3950*/  FFMA R0, R4, 1.5, R11 ;  /* 0x3fc0000004007823 */ /* 0x000fe2000000000b */
[--C-:B------:R-:W-:Y:S01]  /*3960*/  FADD R5, R5, R4.reuse ;  /* 0x0000000405057221 */ /* 0x100fe20000000000 */
[--C-:B------:R-:W-:Y:S01]  /*3970*/  FADD R7, R7, R4.reuse ;  /* 0x0000000407077221 */ /* 0x100fe20000000000 */
[--C-:B------:R-:W-:Y:S01]  /*3980*/  FADD R9, R9, R4.reuse ;  /* 0x0000000409097221 */ /* 0x100fe20000000000 */
[--C-:B------:R-:W-:Y:S01]  /*3990*/  FADD R13, R13, R4.reuse ;  /* 0x000000040d0d7221 */ /* 0x100fe20000000000 */
[----:B------:R-:W-:Y:S01]  /*39a0*/  FADD R33, R33, R4 ;  /* 0x0000000421217221 */ /* 0x000fe20000000000 */
        /* <DEDUP_REMOVED lines=19> */
.L_x_50:
        /* <DEDUP_REMOVED lines=10> */
.L_x_132:


//--------------------- .text.tvmgen_default_fused_nn_conv2d_add_add_nn_relu_1_kernel --------------------------
	.section	.text.tvmgen_default_fused_nn_conv2d_add_add_nn_relu_1_kernel,"ax",@progbits
	.sectionflags	@"SHF_BARRIERS=1"
	.sectioninfo	@"SHI_REGISTERS=65"
	.align	128
        .global         tvmgen_default_fused_nn_conv2d_add_add_nn_relu_1_kernel
        .type           tvmgen_default_fused_nn_conv2d_add_add_nn_relu_1_kernel,@function
        .size           tvmgen_default_fused_nn_conv2d_add_add_nn_relu_1_kernel,(.L_x_133 - tvmgen_default_fused_nn_conv2d_add_add_nn_relu_1_kernel)
        .other          tvmgen_default_fused_nn_conv2d_add_add_nn_relu_1_kernel,@"STO_CUDA_ENTRY STV_DEFAULT"
tvmgen_default_fused_nn_conv2d_add_add_nn_relu_1_kernel:
.text.tvmgen_default_fused_nn_conv2d_add_add_nn_relu_1_kernel:
[----:B------:R-:W-:Y:S02]  /*0000*/  MOV R1, c[0x0][0x28] ;  /* 0x00000a0000017a02 */ /* 0x000fe40000000f00 */
[----:B------:R-:W0:Y:S01]  /*0010*/  S2R R37, SR_TID.Z ;  /* 0x0000000000257919 */ /* 0x000e220000002300 */
[----:B------:R-:W-:Y:S01]  /*0020*/  MOV R35, RZ ;  /* 0x000000ff00237202 */ /* 0x000fe20000000f00 */
[----:B------:R-:W-:Y:S01]  /*0030*/  ULDC.64 UR4, c[0x0][0x118] ;  /* 0x0000460000047ab9 */ /* 0x000fe20000000a00 */
[----:B------:R-:W-:Y:S01]  /*0040*/  MOV R25, RZ ;  /* 0x000000ff00197202 */ /* 0x000fe20000000f00 */
[----:B------:R-:W1:Y:S01]  /*0050*/  S2R R39, SR_CTAID.Y ;  /* 0x0000000000277919 */ /* 0x000e620000002600 */
[----:B------:R-:W-:Y:S02]  /*0060*/  MOV R21, RZ ;  /* 0x000000ff00157202 */ /* 0x000fe40000000f00 */
[----:B------:R-:W-:Y:S01]  /*0070*/  MOV R33, RZ ;  /* 0x000000ff00217202 */ /* 0x000fe20000000f00 */
[----:B------:R-:W1:Y:S01]  /*0080*/  S2R R2, SR_TID.X ;  /* 0x0000000000027919 */ /* 0x000e620000002100 */
[----:B------:R-:W-:Y:S02]  /*0090*/  MOV R31, RZ ;  /* 0x000000ff001f7202 */ /* 0x000fe40000000f00 */
[----:B------:R-:W-:-:S02]  /*00a0*/  MOV R47, RZ ;  /* 0x000000ff002f7202 */ /* 0x000fc40000000f00 */
[----:B------:R-:W-:Y:S02]  /*00b0*/  MOV R45, RZ ;  /* 0x000000ff002d7202 */ /* 0x000fe40000000f00 */
[----:B------:R-:W-:Y:S02]  /*00c0*/  MOV R43, RZ ;  /* 0x000000ff002b7202 */ /* 0x000fe40000000f00 */
[----:B------:R-:W-:Y:S02]  /*00d0*/  MOV R27, RZ ;  /* 0x000000ff001b7202 */ /* 0x000fe40000000f00 */
[----:B------:R-:W-:Y:S02]  /*00e0*/  MOV R57, RZ ;  /* 0x000000ff00397202 */ /* 0x000fe40000000f00 */
[----:B------:R-:W-:Y:S02]  /*00f0*/  MOV R53, RZ ;  /* 0x000000ff00357202 */ /* 0x000fe40000000f00 */
[----:B------:R-:W-:-:S02]  /*0100*/  MOV R51, RZ ;  /* 0x000000ff00337202 */ /* 0x000fc40000000f00 */
[----:B0-----:R-:W-:Y:S02]  /*0110*/  SHF.R.S32.HI R3, RZ, 0x2, R37 ;  /* 0x00000002ff037819 */ /* 0x001fe40000011425 */
[C---:B------:R-:W-:Y:S02]  /*0120*/  LOP3.LUT R5, R37.reuse, 0x3, RZ, 0xc0, !PT ;  /* 0x0000000325057812 */ /* 0x040fe400078ec0ff */
[----:B------:R-:W-:Y:S02]  /*0130*/  SHF.L.U32 R41, R37, 0x5, RZ ;  /* 0x0000000525297819 */ /* 0x000fe400000006ff */
[----:B------:R-:W-:Y:S01]  /*0140*/  MOV R59, RZ ;  /* 0x000000ff003b7202 */ /* 0x000fe20000000f00 */
[--C-:B-1----:R-:W-:Y:S01]  /*0150*/  IMAD R0, R39, 0x70, R2.reuse ;  /* 0x0000007027007824 */ /* 0x102fe200078e0202 */
[C---:B------:R-:W-:Y:S01]  /*0160*/  LEA.HI.SX32 R4, R2.reuse, R37, 0x1c ;  /* 0x0000002502047211 */ /* 0x040fe200078fe2ff */
[----:B------:R-:W-:Y:S01]  /*0170*/  IMAD R38, R37, 0x1c, R2 ;  /* 0x0000001c25267824 */ /* 0x000fe200078e0202 */
[----:B------:R-:W-:Y:S01]  /*0180*/  SHF.L.U32 R36, R2, 0x1, RZ ;  /* 0x0000000102247819 */ /* 0x000fe200000006ff */
[----:B------:R-:W-:Y:S01]  /*0190*/  IMAD R0, R3, 0x310, R0 ;  /* 0x0000031003007824 */ /* 0x000fe200078e0200 */
[----:B------:R-:W-:-:S02]  /*01a0*/  ISETP.GT.AND P0, PT, R4, 0x1f, PT ;  /* 0x0000001f0400780c */ /* 0x000fc40003f04270 */
[----:B------:R-:W-:Y:S01]  /*01b0*/  MOV R3, RZ ;  /* 0x000000ff00037202 */ /* 0x000fe20000000f00 */
[----:B------:R-:W-:Y:S01]  /*01c0*/  IMAD R0, R5, 0x1c, R0 ;  /* 0x0000001c05007824 */ /* 0x000fe200078e0200 */
[----:B------:R-:W-:Y:S02]  /*01d0*/  MOV R29, RZ ;  /* 0x000000ff001d7202 */ /* 0x000fe40000000f00 */
[----:B------:R-:W-:Y:S02]  /*01e0*/  ISETP.GT.OR P0, PT, R2, 0xf, P0 ;  /* 0x0000000f0200780c */ /* 0x000fe40000704670 */
[----:B------:R-:W-:Y:S02]  /*01f0*/  MOV R49, RZ ;  /* 0x000000ff00317202 */ /* 0x000fe40000000f00 */
[----:B------:R-:W-:Y:S02]  /*0200*/  MOV R55, RZ ;  /* 0x000000ff00377202 */ /* 0x000fe40000000f00 */
[----:B------:R-:W-:-:S07]  /*0210*/  IADD3 R40, R36, R41, RZ ;  /* 0x0000002924287210 */ /* 0x000fce0007ffe0ff */
.L_x_51:
[----:B------:R-:W0:Y:S01]  /*0220*/  @!P0 S2R R6, SR_CTAID.Z ;  /* 0x0000000000068919 */ /* 0x000e220000002700 */
[----:B------:R-:W-:Y:S01]  /*0230*/  @!P0 SHF.L.U32 R4, R2, 0x5, RZ ;  /* 0x0000000502048819 */ /* 0x000fe200000006ff */
[----:B------:R-:W-:Y:S01]  /*0240*/  IMAD R9, R3, 0x1880, R0 ;  /* 0x0000188003097824 */ /* 0x000fe200078e0200 */
[----:B------:R-:W-:Y:S01]  /*0250*/  @!P0 LOP3.LUT R5, R36, 0x6, RZ, 0xc0, !PT ;  /* 0x0000000624058812 */ /* 0x000fe200078ec0ff */
[----:B------:R-:W-:Y:S01]  /*0260*/  BAR.SYNC.DEFER_BLOCKING 0x0 ;  /* 0x0000000000007b1d */ /* 0x000fe20000010000 */
[----:B------:R-:W-:-:S02]  /*0270*/  @!P0 LOP3.LUT R4, R4, 0xffffff80, RZ, 0xc0, !PT ;  /* 0xffffff8004048812 */ /* 0x000fc400078ec0ff */
[----:B------:R-:W-:-:S05]  /*0280*/  MOV R42, 0x4 ;  /* 0x00000004002a7802 */ /* 0x000fca0000000f00 */
[----:B------:R-:W-:-:S05]  /*0290*/  IMAD.WIDE R8, R9, R42, c[0x0][0x168] ;  /* 0x00005a0009087625 */ /* 0x000fca00078e022a */
[----:B------:R-:W2:Y:S01]  /*02a0*/  LDG.E.CONSTANT R23, [R8.64] ;  /* 0x0000000408177981 */ /* 0x000ea2000c1e9900 */
[----:B0-----:R-:W-:-:S04]  /*02b0*/  @!P0 LEA R7, R6, R37, 0x5 ;  /* 0x0000002506078211 */ /* 0x001fc800078e28ff */
[----:B------:R-:W-:-:S04]  /*02c0*/  @!P0 LEA R4, R7, R4, 0x9 ;  /* 0x0000000407048211 */ /* 0x000fc800078e48ff */
[----:B------:R-:W-:-:S04]  /*02d0*/  @!P0 IADD3 R4, R4, R5, RZ ;  /* 0x0000000504048210 */ /* 0x000fc80007ffe0ff */
[----:B------:R-:W-:-:S05]  /*02e0*/  @!P0 LEA R13, R3, R4, 0x3 ;  /* 0x00000004030d8211 */ /* 0x000fca00078e18ff */
[----:B------:R-:W-:-:S05]  /*02f0*/  @!P0 IMAD.WIDE R12, R13, R42, c[0x0][0x170] ;  /* 0x00005c000d0c8625 */ /* 0x000fca00078e022a */
[----:B------:R-:W3:Y:S04]  /*0300*/  @!P0 LDG.E.CONSTANT R60, [R12.64] ;  /* 0x000000040c3c8981 */ /* 0x000ee8000c1e9900 */
[----:B------:R-:W3:Y:S01]  /*0310*/  @!P0 LDG.E.CONSTANT R61, [R12.64+0x4] ;  /* 0x000004040c3d8981 */ /* 0x000ee2000c1e9900 */
[----:B------:R-:W-:-:S04]  /*0320*/  IADD3 R3, R3, 0x1, RZ ;  /* 0x0000000103037810 */ /* 0x000fc80007ffe0ff */
[----:B------:R-:W-:Y:S01]  /*0330*/  ISETP.GE.U32.AND P1, PT, R3, 0x10, PT ;  /* 0x000000100300780c */ /* 0x000fe20003f26070 */
[----:B--2---:R-:W-:Y:S04]  /*0340*/  STS [R38.X4], R23 ;  /* 0x0000001726007388 */ /* 0x004fe80000004800 */
[----:B---3--:R-:W-:Y:S04]  /*0350*/  @!P0 STS.64 [R40.X4+0xe00], R60 ;  /* 0x000e003c28008388 */ /* 0x008fe80000004a00 */
[----:B------:R-:W-:Y:S06]  /*0360*/  BAR.SYNC.DEFER_BLOCKING 0x0 ;  /* 0x0000000000007b1d */ /* 0x000fec0000010000 */
[----:B------:R-:W-:Y:S04]  /*0370*/  LDS R32, [R2.X4] ;  /* 0x0000000002207984 */ /* 0x000fe80000004800 */
[----:B------:R-:W0:Y:S04]  /*0380*/  LDS.128 R4, [R41+0xe00] ;  /* 0x000e000029047984 */ /* 0x000e280000000c00 */
[----:B------:R-:W1:Y:S04]  /*0390*/  LDS R34, [R2.X4+0x70] ;  /* 0x0000700002227984 */ /* 0x000e680000004800 */
[----:B------:R-:W2:Y:S04]  /*03a0*/  LDS R50, [R2.X4+0xe0] ;  /* 0x0000e00002327984 */ /* 0x000ea80000004800 */
[----:B------:R-:W3:Y:S04]  /*03b0*/  LDS R54, [R2.X4+0x150] ;  /* 0x0001500002367984 */ /* 0x000ee80000004800 */
[----:B------:R-:W4:Y:S04]  /*03c0*/  LDS.128 R8, [R41+0x1200] ;  /* 0x0012000029087984 */ /* 0x000f280000000c00 */
[----:B------:R-:W5:Y:S04]  /*03d0*/  LDS.128 R12, [R41+0x1600] ;  /* 0x00160000290c7984 */ /* 0x000f680000000c00 */
[----:B------:R-:W5:Y:S04]  /*03e0*/  LDS.128 R16, [R41+0x1a00] ;  /* 0x001a000029107984 */ /* 0x000f680000000c00 */
[----:B------:R-:W5:Y:S04]  /*03f0*/  LDS R28, [R2.X4+0x1c0] ;  /* 0x0001c000021c7984 */ /* 0x000f680000004800 */
[----:B------:R-:W5:Y:S04]  /*0400*/  LDS R24, [R2.X4+0x230] ;  /* 0x0002300002187984 */ /* 0x000f680000004800 */
[----:B------:R-:W5:Y:S01]  /*0410*/  LDS R22, [R2.X4+0x2a0] ;  /* 0x0002a00002167984 */ /* 0x000f620000004800 */
[----:B0-----:R-:W-:-:S03]  /*0420*/  FFMA R61, R32, R4, R55 ;  /* 0x00000004203d7223 */ /* 0x001fc60000000037 */
[----:B------:R-:W0:Y:S01]  /*0430*/  LDS R20, [R2.X4+0x310] ;  /* 0x0003100002147984 */ /* 0x000e220000004800 */
[----:B-1----:R-:W-:-:S03]  /*0440*/  FFMA R55, R4, R34, R49 ;  /* 0x0000002204377223 */ /* 0x002fc60000000031 */
[----:B------:R-:W1:Y:S01]  /*0450*/  LDS R23, [R2.X4+0x380] ;  /* 0x0003800002177984 */ /* 0x000e620000004800 */
[----:B--2---:R-:W-:-:S03]  /*0460*/  FFMA R49, R4, R50, R29 ;  /* 0x0000003204317223 */ /* 0x004fc6000000001d */
[----:B------:R-:W2:Y:S01]  /*0470*/  LDS R29, [R2.X4+0x3f0] ;  /* 0x0003f000021d7984 */ /* 0x000ea20000004800 */
[----:B---3--:R-:W-:Y:S01]  /*0480*/  FFMA R59, R4, R54, R59 ;  /* 0x00000036043b7223 */ /* 0x008fe2000000003b */
[----:B----4-:R-:W-:Y:S01]  /*0490*/  FFMA R4, R32, R8, R51 ;  /* 0x0000000820047223 */ /* 0x010fe20000000033 */
[C---:B------:R-:W-:Y:S01]  /*04a0*/  FFMA R46, R8.reuse, R34, R53 ;  /* 0x00000022082e7223 */ /* 0x040fe20000000035 */
[C---:B------:R-:W-:Y:S01]  /*04b0*/  FFMA R30, R8.reuse, R50, R57 ;  /* 0x00000032081e7223 */ /* 0x040fe20000000039 */
[----:B------:R-:W-:Y:S01]  /*04c0*/  FFMA R26, R8, R54, R27 ;  /* 0x00000036081a7223 */ /* 0x000fe2000000001b */
[C---:B-----5:R-:W-:Y:S02]  /*04d0*/  FFMA R8, R32.reuse, R12, R43 ;  /* 0x0000000c20087223 */ /* 0x060fe4000000002b */
[----:B------:R-:W-:Y:S01]  /*04e0*/  LDS R43, [R2.X4+0x4d0] ;  /* 0x0004d000022b7984 */ /* 0x000fe20000004800 */
[----:B------:R-:W-:-:S03]  /*04f0*/  FFMA R32, R32, R16, R33 ;  /* 0x0000001020207223 */ /* 0x000fc60000000021 */
[----:B------:R-:W3:Y:S01]  /*0500*/  LDS R33, [R2.X4+0x460] ;  /* 0x0004600002217984 */ /* 0x000ee20000004800 */
[C---:B------:R-:W-:Y:S01]  /*0510*/  FFMA R48, R12.reuse, R34, R45 ;  /* 0x000000220c307223 */ /* 0x040fe2000000002d */
[----:B------:R-:W-:Y:S01]  /*0520*/  FFMA R52, R12, R50, R47 ;  /* 0x000000320c347223 */ /* 0x000fe2000000002f */
[C---:B------:R-:W-:Y:S01]  /*0530*/  FFMA R34, R16.reuse, R34, R21 ;  /* 0x0000002210227223 */ /* 0x040fe20000000015 */
[----:B------:R-:W-:Y:S01]  /*0540*/  FFMA R50, R16, R50, R25 ;  /* 0x0000003210327223 */ /* 0x000fe20000000019 */
[-C--:B------:R-:W-:Y:S01]  /*0550*/  FFMA R44, R12, R54.reuse, R31 ;  /* 0x000000360c2c7223 */ /* 0x080fe2000000001f */
[----:B------:R-:W-:Y:S01]  /*0560*/  FFMA R16, R16, R54, R35 ;  /* 0x0000003610107223 */ /* 0x000fe20000000023 */
[C---:B------:R-:W-:Y:S01]  /*0570*/  FFMA R54, R28.reuse, R5, R61 ;  /* 0x000000051c367223 */ /* 0x040fe2000000003d */
[C---:B------:R-:W-:Y:S01]  /*0580*/  FFMA R21, R28.reuse, R9, R4 ;  /* 0x000000091c157223 */ /* 0x040fe20000000004 */
[C---:B------:R-:W-:Y:S01]  /*0590*/  FFMA R25, R28.reuse, R13, R8 ;  /* 0x0000000d1c197223 */ /* 0x040fe20000000008 */
[----:B------:R-:W-:Y:S01]  /*05a0*/  FFMA R27, R28, R17, R32 ;  /* 0x000000111c1b7223 */ /* 0x000fe20000000020 */
[C---:B------:R-:W-:Y:S01]  /*05b0*/  FFMA R28, R24.reuse, R5, R55 ;  /* 0x00000005181c7223 */ /* 0x040fe20000000037 */
[C---:B------:R-:W-:Y:S01]  /*05c0*/  FFMA R31, R24.reuse, R9, R46 ;  /* 0x00000009181f7223 */ /* 0x040fe2000000002e */
[----:B------:R-:W4:Y:S01]  /*05d0*/  LDS R4, [R2.X4+0x540] ;  /* 0x0005400002047984 */ /* 0x000f220000004800 */
[C---:B------:R-:W-:Y:S01]  /*05e0*/  FFMA R51, R24.reuse, R13, R48 ;  /* 0x0000000d18337223 */ /* 0x040fe20000000030 */
[----:B------:R-:W-:Y:S01]  /*05f0*/  FFMA R61, R24, R17, R34 ;  /* 0x00000011183d7223 */ /* 0x000fe20000000022 */
[C---:B------:R-:W-:Y:S01]  /*0600*/  FFMA R34, R22.reuse, R5, R49 ;  /* 0x0000000516227223 */ /* 0x040fe20000000031 */
[----:B------:R-:W5:Y:S01]  /*0610*/  LDS R8, [R2.X4+0x5b0] ;  /* 0x0005b00002087984 */ /* 0x000f620000004800 */
[C---:B------:R-:W-:Y:S01]  /*0620*/  FFMA R35, R22.reuse, R13, R52 ;  /* 0x0000000d16237223 */ /* 0x040fe20000000034 */
[----:B------:R-:W-:Y:S01]  /*0630*/  FFMA R53, R22, R17, R50 ;  /* 0x0000001116357223 */ /* 0x000fe20000000032 */
[----:B0-----:R-:W-:Y:S01]  /*0640*/  FFMA R32, R20, R5, R59 ;  /* 0x0000000514207223 */ /* 0x001fe2000000003b */
[-C--:B------:R-:W-:Y:S01]  /*0650*/  FFMA R57, R22, R9.reuse, R30 ;  /* 0x0000000916397223 */ /* 0x080fe2000000001e */
[----:B------:R-:W0:Y:S01]  /*0660*/  LDS R12, [R2.X4+0x620] ;  /* 0x00062000020c7984 */ /* 0x000e220000004800 */
[C---:B------:R-:W-:Y:S01]  /*0670*/  FFMA R59, R20.reuse, R9, R26 ;  /* 0x00000009143b7223 */ /* 0x040fe2000000001a */
[C---:B------:R-:W-:Y:S01]  /*0680*/  FFMA R13, R20.reuse, R13, R44 ;  /* 0x0000000d140d7223 */ /* 0x040fe2000000002c */
[----:B------:R-:W-:Y:S01]  /*0690*/  FFMA R55, R20, R17, R16 ;  /* 0x0000001114377223 */ /* 0x000fe20000000010 */
[----:B------:R-:W0:Y:S01]  /*06a0*/  LDS R46, [R2.X4+0x690] ;  /* 0x00069000022e7984 */ /* 0x000e220000004800 */
[-C--:B-1----:R-:W-:Y:S01]  /*06b0*/  FFMA R5, R23, R6.reuse, R54 ;  /* 0x0000000617057223 */ /* 0x082fe20000000036 */
[C---:B--2---:R-:W-:Y:S01]  /*06c0*/  FFMA R49, R29.reuse, R6, R28 ;  /* 0x000000061d317223 */ /* 0x044fe2000000001c */
[C---:B------:R-:W-:Y:S01]  /*06d0*/  FFMA R50, R29.reuse, R10, R31 ;  /* 0x0000000a1d327223 */ /* 0x040fe2000000001f */
[C---:B------:R-:W-:Y:S01]  /*06e0*/  FFMA R48, R29.reuse, R14, R51 ;  /* 0x0000000e1d307223 */ /* 0x040fe20000000033 */
[----:B------:R-:W-:Y:S01]  /*06f0*/  FFMA R52, R29, R18, R61 ;  /* 0x000000121d347223 */ /* 0x000fe2000000003d */
[C---:B------:R-:W-:Y:S01]  /*0700*/  FFMA R44, R23.reuse, R10, R21 ;  /* 0x0000000a172c7223 */ /* 0x040fe20000000015 */
[C---:B------:R-:W-:Y:S01]  /*0710*/  FFMA R16, R23.reuse, R14, R25 ;  /* 0x0000000e17107223 */ /* 0x040fe20000000019 */
[-C--:B------:R-:W-:Y:S01]  /*0720*/  FFMA R54, R23, R18.reuse, R27 ;  /* 0x0000001217367223 */ /* 0x080fe2000000001b */
[----:B------:R-:W-:Y:S04]  /*0730*/  LDS R9, [R2.X4+0x700] ;  /* 0x0007000002097984 */ /* 0x000fe80000004800 */
[----:B------:R-:W1:Y:S01]  /*0740*/  LDS.128 R28, [R41+0x1610] ;  /* 0x00161000291c7984 */ /* 0x000e620000000c00 */
[C---:B---3--:R-:W-:Y:S01]  /*0750*/  FFMA R60, R33.reuse, R18, R53 ;  /* 0x00000012213c7223 */ /* 0x048fe20000000035 */
[C---:B------:R-:W-:Y:S01]  /*0760*/  FFMA R51, R33.reuse, R6, R34 ;  /* 0x0000000621337223 */ /* 0x040fe20000000022 */
[C---:B------:R-:W-:Y:S01]  /*0770*/  FFMA R56, R33.reuse, R10, R57 ;  /* 0x0000000a21387223 */ /* 0x040fe20000000039 */
[----:B------:R-:W2:Y:S01]  /*0780*/  LDS.128 R20, [R41+0xe10] ;  /* 0x000e100029147984 */ /* 0x000ea20000000c00 */
[----:B------:R-:W-:Y:S01]  /*0790*/  FFMA R58, R33, R14, R35 ;  /* 0x0000000e213a7223 */ /* 0x000fe20000000023 */
[----:B------:R-:W-:-:S02]  /*07a0*/  FFMA R53, R43, R6, R32 ;  /* 0x000000062b357223 */ /* 0x000fc40000000020 */
[----:B------:R-:W-:Y:S04]  /*07b0*/  LDS R17, [R2.X4+0x770] ;  /* 0x0007700002117984 */ /* 0x000fe80000004800 */
[----:B------:R-:W3:Y:S04]  /*07c0*/  LDS.128 R24, [R41+0x1210] ;  /* 0x0012100029187984 */ /* 0x000ee80000000c00 */
[----:B------:R-:W3:Y:S04]  /*07d0*/  LDS.128 R32, [R41+0x1a10] ;  /* 0x001a100029207984 */ /* 0x000ee80000000c00 */
[----:B------:R-:W3:Y:S04]  /*07e0*/  LDS R47, [R2.X4+0x7e0] ;  /* 0x0007e000022f7984 */ /* 0x000ee80000004800 */
[----:B------:R-:W3:Y:S04]  /*07f0*/  LDS R45, [R2.X4+0x850] ;  /* 0x00085000022d7984 */ /* 0x000ee80000004800 */
[----:B------:R-:W3:Y:S01]  /*0800*/  LDS R6, [R2.X4+0x8c0] ;  /* 0x0008c00002067984 */ /* 0x000ee20000004800 */
        /* <DEDUP_REMOVED lines=8> */
[----:B------:R-:W4:Y:S01]  /*0890*/  LDS R4, [R2.X4+0x930] ;  /* 0x0009300002047984 */ /* 0x000f220000004800 */
[C---:B------:R-:W-:Y:S01]  /*08a0*/  FFMA R13, R8.reuse, R11, R50 ;  /* 0x0000000b080d7223 */ /* 0x040fe20000000032 */
        /* <DEDUP_REMOVED lines=8> */
[----:B------:R-:W5:Y:S01]  /*0930*/  LDS R12, [R2.X4+0xa10] ;  /* 0x000a1000020c7984 */ /* 0x000f620000004800 */
[C---:B------:R-:W-:Y:S01]  /*0940*/  FFMA R10, R46.reuse, R11, R10 ;  /* 0x0000000b2e0a7223 */ /* 0x040fe2000000000a */
[C---:B------:R-:W-:Y:S01]  /*0950*/  FFMA R14, R46.reuse, R15, R14 ;  /* 0x0000000f2e0e7223 */ /* 0x040fe2000000000e */
[C---:B-1----:R-:W-:Y:S01]  /*0960*/  FFMA R16, R9.reuse, R28, R16 ;  /* 0x0000001c09107223 */ /* 0x042fe20000000010 */
[----:B------:R-:W-:Y:S01]  /*0970*/  FFMA R62, R46, R19, R62 ;  /* 0x000000132e3e7223 */ /* 0x000fe2000000003e */
[----:B------:R-:W1:Y:S01]  /*0980*/  LDS R15, [R2.X4+0xa80] ;  /* 0x000a8000020f7984 */ /* 0x000e620000004800 */
[C---:B--2---:R-:W-:Y:S01]  /*0990*/  FFMA R51, R9.reuse, R20, R18 ;  /* 0x0000001409337223 */ /* 0x044fe20000000012 */
[C---:B---3--:R-:W-:Y:S01]  /*09a0*/  FFMA R44, R9.reuse, R24, R44 ;  /* 0x00000018092c7223 */ /* 0x048fe2000000002c */
[-C--:B------:R-:W-:Y:S01]  /*09b0*/  FFMA R18, R24, R17.reuse, R13 ;  /* 0x0000001118127223 */ /* 0x080fe2000000000d */
[----:B------:R-:W2:Y:S01]  /*09c0*/  LDS R7, [R2.X4+0xaf0] ;  /* 0x000af00002077984 */ /* 0x000ea20000004800 */
[----:B------:R-:W-:Y:S01]  /*09d0*/  FFMA R54, R9, R32, R54 ;  /* 0x0000002009367223 */ /* 0x000fe20000000036 */
[----:B------:R-:W-:-:S02]  /*09e0*/  FFMA R49, R20, R17, R49 ;  /* 0x0000001114317223 */ /* 0x000fc40000000031 */
[----:B------:R-:W3:Y:S01]  /*09f0*/  LDS R11, [R2.X4+0xb60] ;  /* 0x000b6000020b7984 */ /* 0x000ee20000004800 */
[-C--:B------:R-:W-:Y:S01]  /*0a00*/  FFMA R19, R20, R47.reuse, R48 ;  /* 0x0000002f14137223 */ /* 0x080fe20000000030 */
[-C--:B------:R-:W-:Y:S01]  /*0a10*/  FFMA R56, R24, R47.reuse, R56 ;  /* 0x0000002f18387223 */ /* 0x080fe20000000038 */
[----:B------:R-:W-:Y:S01]  /*0a20*/  FFMA R58, R28, R47, R58 ;  /* 0x0000002f1c3a7223 */ /* 0x000fe2000000003a */
[----:B------:R-:W-:Y:S01]  /*0a30*/  FFMA R53, R20, R45, R50 ;  /* 0x0000002d14357223 */ /* 0x000fe20000000032 */
[----:B------:R-:W3:Y:S01]  /*0a40*/  LDS R13, [R2.X4+0xbd0] ;  /* 0x000bd000020d7984 */ /* 0x000ee20000004800 */
[----:B------:R-:W-:Y:S01]  /*0a50*/  FFMA R20, R28, R17, R5 ;  /* 0x000000111c147223 */ /* 0x000fe20000000005 */
[-C--:B------:R-:W-:Y:S01]  /*0a60*/  FFMA R24, R24, R45.reuse, R10 ;  /* 0x0000002d18187223 */ /* 0x080fe2000000000a */
[----:B------:R-:W-:Y:S01]  /*0a70*/  FFMA R28, R28, R45, R14 ;  /* 0x0000002d1c1c7223 */ /* 0x000fe2000000000e */
[C---:B------:R-:W-:Y:S01]  /*0a80*/  FFMA R46, R32.reuse, R17, R43 ;  /* 0x00000011202e7223 */ /* 0x040fe2000000002b */
[C---:B------:R-:W-:Y:S01]  /*0a90*/  FFMA R60, R32.reuse, R47, R60 ;  /* 0x0000002f203c7223 */ /* 0x040fe2000000003c */
[----:B------:R-:W-:Y:S01]  /*0aa0*/  FFMA R62, R32, R45, R62 ;  /* 0x0000002d203e7223 */ /* 0x000fe2000000003e */
[C---:B------:R-:W-:Y:S01]  /*0ab0*/  FFMA R9, R6.reuse, R29, R16 ;  /* 0x0000001d06097223 */ /* 0x040fe20000000010 */
[----:B------:R-:W3:Y:S01]  /*0ac0*/  LDS R10, [R2.X4+0xc40] ;  /* 0x000c4000020a7984 */ /* 0x000ee20000004800 */
[C---:B------:R-:W-:Y:S01]  /*0ad0*/  FFMA R32, R6.reuse, R21, R51 ;  /* 0x0000001506207223 */ /* 0x040fe20000000033 */
[C---:B------:R-:W-:Y:S01]  /*0ae0*/  FFMA R5, R6.reuse, R25, R44 ;  /* 0x0000001906057223 */ /* 0x040fe2000000002c */
[-C--:B------:R-:W-:Y:S01]  /*0af0*/  FFMA R17, R6, R33.reuse, R54 ;  /* 0x0000002106117223 */ /* 0x080fe20000000036 */
[----:B------:R-:W3:Y:S04]  /*0b00*/  LDS R14, [R2.X4+0xcb0] ;  /* 0x000cb000020e7984 */ /* 0x000ee80000004800 */
[----:B------:R-:W3:Y:S04]  /*0b10*/  LDS R16, [R2.X4+0xd20] ;  /* 0x000d200002107984 */ /* 0x000ee80000004800 */
[----:B------:R-:W3:Y:S01]  /*0b20*/  LDS R6, [R2.X4+0xd90] ;  /* 0x000d900002067984 */ /* 0x000ee20000004800 */
[C---:B----4-:R-:W-:Y:S01]  /*0b30*/  FFMA R47, R4.reuse, R33, R46 ;  /* 0x00000021042f7223 */ /* 0x050fe2000000002e */
[-C--:B------:R-:W-:Y:S01]  /*0b40*/  FFMA R44, R4, R21.reuse, R49 ;  /* 0x00000015042c7223 */ /* 0x080fe20000000031 */
[----:B0-----:R-:W-:Y:S01]  /*0b50*/  FFMA R46, R8, R21, R19 ;  /* 0x00000015082e7223 */ /* 0x001fe20000000013 */
[C---:B------:R-:W-:Y:S01]  /*0b60*/  FFMA R43, R4.reuse, R25, R18 ;  /* 0x00000019042b7223 */ /* 0x040fe20000000012 */
[----:B------:R-:W-:Y:S01]  /*0b70*/  FFMA R45, R4, R29, R20 ;  /* 0x0000001d042d7223 */ /* 0x000fe20000000014 */
[C---:B------:R-:W-:Y:S01]  /*0b80*/  FFMA R19, R8.reuse, R25, R56 ;  /* 0x0000001908137223 */ /* 0x040fe20000000038 */
[C---:B------:R-:W-:Y:S01]  /*0b90*/  FFMA R51, R8.reuse, R29, R58 ;  /* 0x0000001d08337223 */ /* 0x040fe2000000003a */
[----:B------:R-:W-:Y:S01]  /*0ba0*/  FFMA R57, R8, R33, R60 ;  /* 0x0000002108397223 */ /* 0x000fe2000000003c */
[C---:B-----5:R-:W-:Y:S01]  /*0bb0*/  FFMA R48, R12.reuse, R21, R53 ;  /* 0x000000150c307223 */ /* 0x060fe20000000035 */
[C---:B------:R-:W-:Y:S01]  /*0bc0*/  FFMA R25, R12.reuse, R25, R24 ;  /* 0x000000190c197223 */ /* 0x040fe20000000018 */
[C---:B------:R-:W-:Y:S01]  /*0bd0*/  FFMA R21, R12.reuse, R29, R28 ;  /* 0x0000001d0c157223 */ /* 0x040fe2000000001c */
[----:B------:R-:W-:Y:S01]  /*0be0*/  FFMA R33, R12, R33, R62 ;  /* 0x000000210c217223 */ /* 0x000fe2000000003e */
[-C--:B-1----:R-:W-:Y:S01]  /*0bf0*/  FFMA R55, R15, R22.reuse, R32 ;  /* 0x000000160f377223 */ /* 0x082fe20000000020 */
[----:B--2---:R-:W-:Y:S01]  /*0c00*/  FFMA R49, R7, R22, R44 ;  /* 0x0000001607317223 */ /* 0x004fe2000000002c */
[C---:B------:R-:W-:Y:S01]  /*0c10*/  FFMA R4, R15.reuse, R26, R5 ;  /* 0x0000001a0f047223 */ /* 0x040fe20000000005 */
[C---:B------:R-:W-:Y:S01]  /*0c20*/  FFMA R8, R15.reuse, R30, R9 ;  /* 0x0000001e0f087223 */ /* 0x040fe20000000009 */
[----:B------:R-:W-:Y:S01]  /*0c30*/  FFMA R12, R15, R34, R17 ;  /* 0x000000220f0c7223 */ /* 0x000fe20000000011 */
[C---:B------:R-:W-:Y:S01]  /*0c40*/  FFMA R18, R7.reuse, R26, R43 ;  /* 0x0000001a07127223 */ /* 0x040fe2000000002b */
[C---:B------:R-:W-:Y:S01]  /*0c50*/  FFMA R20, R7.reuse, R30, R45 ;  /* 0x0000001e07147223 */ /* 0x040fe2000000002d */
[----:B------:R-:W-:Y:S01]  /*0c60*/  FFMA R24, R7, R34, R47 ;  /* 0x0000002207187223 */ /* 0x000fe2000000002f */
[C---:B---3--:R-:W-:Y:S01]  /*0c70*/  FFMA R28, R11.reuse, R26, R19 ;  /* 0x0000001a0b1c7223 */ /* 0x048fe20000000013 */
[C---:B------:R-:W-:Y:S01]  /*0c80*/  FFMA R32, R11.reuse, R30, R51 ;  /* 0x0000001e0b207223 */ /* 0x040fe20000000033 */
[C---:B------:R-:W-:Y:S01]  /*0c90*/  FFMA R44, R11.reuse, R34, R57 ;  /* 0x000000220b2c7223 */ /* 0x040fe20000000039 */
[-C--:B------:R-:W-:Y:S01]  /*0ca0*/  FFMA R29, R11, R22.reuse, R46 ;  /* 0x000000160b1d7223 */ /* 0x080fe2000000002e */
[C---:B------:R-:W-:Y:S01]  /*0cb0*/  FFMA R59, R13.reuse, R22, R48 ;  /* 0x000000160d3b7223 */ /* 0x040fe20000000030 */
[C---:B------:R-:W-:Y:S01]  /*0cc0*/  FFMA R26, R13.reuse, R26, R25 ;  /* 0x0000001a0d1a7223 */ /* 0x040fe20000000019 */
[C---:B------:R-:W-:Y:S01]  /*0cd0*/  FFMA R30, R13.reuse, R30, R21 ;  /* 0x0000001e0d1e7223 */ /* 0x040fe20000000015 */
[----:B------:R-:W-:Y:S01]  /*0ce0*/  FFMA R34, R13, R34, R33 ;  /* 0x000000220d227223 */ /* 0x000fe20000000021 */
[C---:B------:R-:W-:Y:S01]  /*0cf0*/  FFMA R51, R10.reuse, R27, R4 ;  /* 0x0000001b0a337223 */ /* 0x040fe20000000004 */
[C---:B------:R-:W-:Y:S01]  /*0d00*/  FFMA R43, R10.reuse, R31, R8 ;  /* 0x0000001f0a2b7223 */ /* 0x040fe20000000008 */
[----:B------:R-:W-:Y:S01]  /*0d10*/  FFMA R33, R10, R35, R12 ;  /* 0x000000230a217223 */ /* 0x000fe2000000000c */
[C---:B------:R-:W-:Y:S01]  /*0d20*/  FFMA R53, R14.reuse, R27, R18 ;  /* 0x0000001b0e357223 */ /* 0x040fe20000000012 */
[C---:B------:R-:W-:Y:S01]  /*0d30*/  FFMA R45, R14.reuse, R31, R20 ;  /* 0x0000001f0e2d7223 */ /* 0x040fe20000000014 */
[----:B------:R-:W-:Y:S01]  /*0d40*/  FFMA R21, R14, R35, R24 ;  /* 0x000000230e157223 */ /* 0x000fe20000000018 */
[----:B------:R-:W-:Y:S01]  /*0d50*/  FFMA R55, R10, R23, R55 ;  /* 0x000000170a377223 */ /* 0x000fe20000000037 */
[C---:B------:R-:W-:Y:S01]  /*0d60*/  FFMA R57, R16.reuse, R27, R28 ;  /* 0x0000001b10397223 */ /* 0x040fe2000000001c */
[C---:B------:R-:W-:Y:S01]  /*0d70*/  FFMA R47, R16.reuse, R31, R32 ;  /* 0x0000001f102f7223 */ /* 0x040fe20000000020 */
[----:B------:R-:W-:Y:S01]  /*0d80*/  FFMA R25, R16, R35, R44 ;  /* 0x0000002310197223 */ /* 0x000fe2000000002c */
[-C--:B------:R-:W-:Y:S01]  /*0d90*/  FFMA R49, R14, R23.reuse, R49 ;  /* 0x000000170e317223 */ /* 0x080fe20000000031 */
[-C--:B------:R-:W-:Y:S01]  /*0da0*/  FFMA R29, R16, R23.reuse, R29 ;  /* 0x00000017101d7223 */ /* 0x080fe2000000001d */
[C---:B------:R-:W-:Y:S01]  /*0db0*/  FFMA R59, R6.reuse, R23, R59 ;  /* 0x00000017063b7223 */ /* 0x040fe2000000003b */
[C---:B------:R-:W-:Y:S01]  /*0dc0*/  FFMA R27, R6.reuse, R27, R26 ;  /* 0x0000001b061b7223 */ /* 0x040fe2000000001a */
[C---:B------:R-:W-:Y:S01]  /*0dd0*/  FFMA R31, R6.reuse, R31, R30 ;  /* 0x0000001f061f7223 */ /* 0x040fe2000000001e */
[----:B------:R-:W-:Y:S01]  /*0de0*/  FFMA R35, R6, R35, R34 ;  /* 0x0000002306237223 */ /* 0x000fe20000000022 */
[----:B------:R-:W-:Y:S05]  /*0df0*/  @!P1 BRA `(.L_x_51) ;  /* 0xfffff42000009947 */ /* 0x000fea000383ffff */
[----:B------:R-:W0:Y:S01]  /*0e00*/  S2R R0, SR_CTAID.Z ;  /* 0x0000000000007919 */ /* 0x000e220000002700 */
[----:B------:R-:W-:Y:S01]  /*0e10*/  IMAD R2, R37, 0x310, R2 ;  /* 0x0000031025027824 */ /* 0x000fe200078e0202 */
[----:B0-----:R-:W-:-:S03]  /*0e20*/  LEA R5, R0, R37, 0x7 ;  /* 0x0000002500057211 */ /* 0x001fc600078e38ff */
[----:B------:R-:W-:Y:S02]  /*0e30*/  IMAD R2, R0, 0x18800, R2 ;  /* 0x0001880000027824 */ /* 0x000fe400078e0202 */
[----:B------:R-:W-:-:S04]  /*0e40*/  IMAD.WIDE R4, R5, R42, c[0x0][0x178] ;  /* 0x00005e0005047625 */ /* 0x000fc800078e022a */
[----:B------:R-:W-:Y:S01]  /*0e50*/  IMAD R39, R39, 0x70, R2 ;  /* 0x0000007027277824 */ /* 0x000fe200078e0202 */
[----:B------:R0:W2:Y:S03]  /*0e60*/  LDG.E.CONSTANT R18, [R4.64] ;  /* 0x0000000404127981 */ /* 0x0000a6000c1e9900 */
[----:B------:R-:W-:Y:S01]  /*0e70*/  IMAD.WIDE R2, R39, R42, c[0x0][0x180] ;  /* 0x0000600027027625 */ /* 0x000fe200078e022a */
[----:B------:R0:W3:Y:S04]  /*0e80*/  LDG.E.CONSTANT R12, [R4.64+0x80] ;  /* 0x00008004040c7981 */ /* 0x0000e8000c1e9900 */
[----:B------:R-:W4:Y:S04]  /*0e90*/  LDG.E.CONSTANT R20, [R2.64] ;  /* 0x0000000402147981 */ /* 0x000f28000c1e9900 */
        /* <DEDUP_REMOVED lines=16> */
[----:B------:R5:W5:Y:S01]  /*0fa0*/  LDG.E.CONSTANT R7, [R2.64+0x49950] ;  /* 0x0499500402077981 */ /* 0x000b62000c1e9900 */
[--C-:B--2---:R-:W-:Y:S01]  /*0fb0*/  FADD R55, R55, R18.reuse ;  /* 0x0000001237377221 */ /* 0x104fe20000000000 */
[----:B------:R-:W-:Y:S01]  /*0fc0*/  FADD R29, R29, R18 ;  /* 0x000000121d1d7221 */ /* 0x000fe20000000000 */
[--C-:B---3--:R-:W-:Y:S01]  /*0fd0*/  FADD R51, R51, R12.reuse ;  /* 0x0000000c33337221 */ /* 0x108fe20000000000 */
[----:B------:R-:W-:Y:S01]  /*0fe0*/  FADD R34, R57, R12 ;  /* 0x0000000c39227221 */ /* 0x000fe20000000000 */
[----:B----4-:R-:W-:Y:S01]  /*0ff0*/  FADD R20, R55, R20 ;  /* 0x0000001437147221 */ /* 0x010fe20000000000 */
[----:B-----5:R-:W-:-:S04]  /*1000*/  FADD R2, R21, R16 ;  /* 0x0000001015027221 */ /* 0x020fc80000000000 */
[----:B------:R-:W-:Y:S01]  /*1010*/  FMNMX R3, RZ, R20, !PT ;  /* 0x00000014ff037209 */ /* 0x000fe20007800000 */
[----:B------:R-:W-:Y:S01]  /*1020*/  FADD R15, R43, R14 ;  /* 0x0000000e2b0f7221 */ /* 0x000fe20000000000 */
[----:B------:R-:W-:Y:S01]  /*1030*/  IMAD.WIDE R42, R39, R42, c[0x0][0x160] ;  /* 0x00005800272a7625 */ /* 0x000fe200078e022a */
[--C-:B------:R-:W-:Y:S01]  /*1040*/  FADD R53, R53, R12.reuse ;  /* 0x0000000c35357221 */ /* 0x100fe20000000000 */
[----:B------:R-:W-:Y:S01]  /*1050*/  FADD R27, R27, R12 ;  /* 0x0000000c1b1b7221 */ /* 0x000fe20000000000 */
[----:B------:R-:W-:Y:S01]  /*1060*/  FADD R22, R51, R22 ;  /* 0x0000001633167221 */ /* 0x000fe20000000000 */
[--C-:B------:R-:W-:Y:S01]  /*1070*/  FADD R33, R33, R16.reuse ;  /* 0x0000001021217221 */ /* 0x100fe20000000000 */
[----:B------:R-:W-:Y:S01]  /*1080*/  FADD R25, R25, R16 ;  /* 0x0000001019197221 */ /* 0x000fe20000000000 */
[----:B------:R-:W-:Y:S01]  /*1090*/  FADD R2, R2, R11 ;  /* 0x0000000b02027221 */ /* 0x000fe20000000000 */
[--C-:B------:R-:W-:Y:S01]  /*10a0*/  FADD R32, R45, R14.reuse ;  /* 0x0000000e2d207221 */ /* 0x100fe20000000000 */
[----:B------:R-:W-:Y:S01]  /*10b0*/  FADD R47, R47, R14 ;  /* 0x0000000e2f2f7221 */ /* 0x000fe20000000000 */
[----:B------:R-:W-:Y:S01]  /*10c0*/  FADD R10, R29, R10 ;  /* 0x0000000a1d0a7221 */ /* 0x000fe20000000000 */
[----:B------:R-:W-:Y:S01]  /*10d0*/  FADD R12, R31, R14 ;  /* 0x0000000e1f0c7221 */ /* 0x000fe20000000000 */
[----:B------:R-:W-:Y:S01]  /*10e0*/  FADD R16, R35, R16 ;  /* 0x0000001023107221 */ /* 0x000fe20000000000 */
[----:B------:R-:W-:Y:S01]  /*10f0*/  FADD R34, R34, R9 ;  /* 0x0000000922227221 */ /* 0x000fe20000000000 */
[--C-:B------:R-:W-:Y:S01]  /*1100*/  FADD R49, R49, R18.reuse ;  /* 0x0000001231317221 */ /* 0x100fe20000000000 */
[----:B------:R-:W-:Y:S01]  /*1110*/  FADD R59, R59, R18 ;  /* 0x000000123b3b7221 */ /* 0x000fe20000000000 */
[----:B------:R0:W-:Y:S01]  /*1120*/  STG.E [R42.64], R3 ;  /* 0x000000032a007986 */ /* 0x0001e2000c101904 */
        /* <DEDUP_REMOVED lines=25> */
[----:B0-----:R-:W-:-:S02]  /*12c0*/  FMNMX R15, RZ, R8, !PT ;  /* 0x00000008ff0f7209 */ /* 0x001fc40007800000 */
[----:B------:R-:W-:Y:S02]  /*12d0*/  FMNMX R7, RZ, R4, !PT ;  /* 0x00000004ff077209 */ /* 0x000fe40007800000 */
        /* <DEDUP_REMOVED lines=15> */
.L_x_52:
        /* <DEDUP_REMOVED lines=11> */
.L_x_133:


//--------------------- .text.tvmgen_default_fused_nn_contrib_conv2d_winograd_without_weight_transform_add_nn_relu_3_kernel_1 --------------------------
	.section	.text.tvmgen_default_fused_nn_contrib_conv2d_winograd_without_weight_transform_add_nn_relu_3_kernel_1,"ax",@progbits
	.sectionflags	@"SHF_BARRIERS=1"
	.sectioninfo	@"SHI_REGISTERS=40"
	.align	128
        .global         tvmgen_default_fused_nn_contrib_conv2d_winograd_without_weight_transform_add_nn_relu_3_kernel_1
        .type           tvmgen_default_fused_nn_contrib_conv2d_winograd_without_weight_transform_add_nn_relu_3_kernel_1,@function
        .size           tvmgen_default_fused_nn_contrib_conv2d_winograd_without_weight_transform_add_nn_relu_3_kernel_1,(.L_x_134 - tvmgen_default_fused_nn_contrib_conv2d_winograd_without_weight_transform_add_nn_relu_3_kernel_1)
        .other          tvmgen_default_fused_nn_contrib_conv2d_winograd_without_weight_transform_add_nn_relu_3_kernel_1,@"STO_CUDA_ENTRY STV_DEFAULT"
tvmgen_default_fused_nn_contrib_conv2d_winograd_without_weight_transform_add_nn_relu_3_kernel_1:
.text.tvmgen_default_fused_nn_contrib_conv2d_winograd_without_weight_transform_add_nn_relu_3_kernel_1:
[----:B------:R-:W-:Y:S02]  /*0000*/  MOV R1, c[0x0][0x28] ;  /* 0x00000a0000017a02 */ /* 0x000fe40000000f00 */
[----:B------:R-:W0:Y:S01]  /*0010*/  S2R R0, SR_TID.Y ;  /* 0x0000000000007919 */ /* 0x000e220000002200 */
[----:B------:R-:W-:Y:S01]  /*0020*/  MOV R7, RZ ;  /* 0x000000ff00077202 */ /* 0x000fe20000000f00 */
[----:B------:R-:W-:Y:S01]  /*0030*/  CS2R R14, SRZ ;  /* 0x00000000000e7805 */ /* 0x000fe2000001ff00 */
[----:B------:R-:W-:Y:S01]  /*0040*/  MOV R34, RZ ;  /* 0x000000ff00227202 */ /* 0x000fe20000000f00 */
[----:B------:R-:W1:Y:S01]  /*0050*/  S2R R2, SR_CTAID.Z ;  /* 0x0000000000027919 */ /* 0x000e620000002700 */
[----:B------:R-:W-:Y:S01]  /*0060*/  MOV R32, RZ ;  /* 0x000000ff00207202 */ /* 0x000fe20000000f00 */
[----:B------:R-:W-:Y:S01]  /*0070*/  CS2R R12, SRZ ;  /* 0x00000000000c7805 */ /* 0x000fe2000001ff00 */
[----:B------:R-:W-:Y:S01]  /*0080*/  MOV R30, RZ ;  /* 0x000000ff001e7202 */ /* 0x000fe20000000f00 */
[----:B------:R-:W1:Y:S01]  /*0090*/  S2R R3, SR_TID.X ;  /* 0x0000000000037919 */ /* 0x000e620000002100 */
[----:B------:R-:W-:Y:S01]  /*00a0*/  MOV R29, RZ ;  /* 0x000000ff001d7202 */ /* 0x000fe20000000f00 */
[----:B------:R-:W-:-:S02]  /*00b0*/  ULDC.64 UR4, c[0x0][0x118] ;  /* 0x0000460000047ab9 */ /* 0x000fc40000000a00 */
[----:B------:R-:W2:Y:S01]  /*00c0*/  S2R R5, SR_CTAID.Y ;  /* 0x0000000000057919 */ /* 0x000ea20000002600 */
[C---:B0-----:R-:W-:Y:S02]  /*00d0*/  SHF.L.U32 R27, R0.reuse, 0x6, RZ ;  /* 0x00000006001b7819 */ /* 0x041fe400000006ff */
[----:B------:R-:W-:Y:S02]  /*00e0*/  SHF.L.U32 R26, R0, 0x3, RZ ;  /* 0x00000003001a7819 */ /* 0x000fe400000006ff */
[----:B------:R-:W-:Y:S02]  /*00f0*/  LOP3.LUT R28, R27, 0xfffffe00, RZ, 0xc0, !PT ;  /* 0xfffffe001b1c7812 */ /* 0x000fe400078ec0ff */
[----:B------:R-:W-:Y:S02]  /*0100*/  LOP3.LUT R9, R26, 0x38, RZ, 0xc0, !PT ;  /* 0x000000381a097812 */ /* 0x000fe400078ec0ff */
[----:B-1----:R-:W-:-:S04]  /*0110*/  LEA R4, R2, R3, 0x12 ;  /* 0x0000000302047211 */ /* 0x002fc800078e90ff */
[----:B--2---:R-:W-:-:S04]  /*0120*/  LEA R6, R5, R4, 0x6 ;  /* 0x0000000405067211 */ /* 0x004fc800078e30ff */
[----:B------:R-:W-:Y:S01]  /*0130*/  IADD3 R28, R9, R6, R28 ;  /* 0x00000006091c7210 */ /* 0x000fe20007ffe01c */
[----:B------:R-:W-:-:S05]  /*0140*/  IMAD R9, R2, -0x3e000, R4 ;  /* 0xfffc200002097824 */ /* 0x000fca00078e0204 */
[C---:B------:R-:W-:Y:S02]  /*0150*/  IADD3 R6, R26.reuse, R9, RZ ;  /* 0x000000091a067210 */ /* 0x040fe40007ffe0ff */
[----:B------:R-:W-:Y:S02]  /*0160*/  IADD3 R26, R26, R3, RZ ;  /* 0x000000031a1a7210 */ /* 0x000fe40007ffe0ff */
.L_x_53:
[C---:B------:R-:W-:Y:S01]  /*0170*/  LEA R11, R7.reuse, R28, 0xd ;  /* 0x0000001c070b7211 */ /* 0x040fe200078e68ff */
[----:B------:R-:W-:Y:S01]  /*0180*/  BAR.SYNC.DEFER_BLOCKING 0x0 ;  /* 0x0000000000007b1d */ /* 0x000fe20000010000 */
[----:B------:R-:W-:Y:S02]  /*0190*/  MOV R4, 0x4 ;  /* 0x0000000400047802 */ /* 0x000fe40000000f00 */
[----:B------:R-:W-:-:S03]  /*01a0*/  LEA R9, R7, R6, 0x8 ;  /* 0x0000000607097211 */ /* 0x000fc600078e40ff */
[----:B------:R-:W-:-:S04]  /*01b0*/  IMAD.WIDE R10, R11, R4, c[0x0][0x170] ;  /* 0x00005c000b0a7625 */ /* 0x000fc800078e0204 */
[----:B------:R-:W-:Y:S01]  /*01c0*/  IMAD.WIDE R8, R9, R4, c[0x0][0x168] ;  /* 0x00005a0009087625 */ /* 0x000fe200078e0204 */
        /* <DEDUP_REMOVED lines=8> */
[----:B------:R-:W5:Y:S04]  /*0250*/  LDG.E.CONSTANT R22, [R8.64] ;  /* 0x0000000408167981 */ /* 0x000f68000c1e9900 */
[----:B------:R-:W5:Y:S01]  /*0260*/  LDG.E.CONSTANT R25, [R8.64+0x200] ;  /* 0x0002000408197981 */ /* 0x000f62000c1e9900 */
[----:B------:R-:W-:-:S04]  /*0270*/  IADD3 R7, R7, 0x1, RZ ;  /* 0x0000000107077810 */ /* 0x000fc80007ffe0ff */
[----:B------:R-:W-:Y:S01]  /*0280*/  ISETP.GE.U32.AND P0, PT, R7, 0x20, PT ;  /* 0x000000200700780c */ /* 0x000fe20003f06070 */
[----:B--2---:R-:W-:Y:S04]  /*0290*/  STS [R26.X4], R17 ;  /* 0x000000111a007388 */ /* 0x004fe80000004800 */
[----:B---3--:R-:W-:Y:S04]  /*02a0*/  STS [R26.X4+0x200], R19 ;  /* 0x000200131a007388 */ /* 0x008fe80000004800 */
[----:B----4-:R-:W-:Y:S04]  /*02b0*/  STS [R26.X4+0x400], R21 ;  /* 0x000400151a007388 */ /* 0x010fe80000004800 */
[----:B-----5:R-:W-:Y:S04]  /*02c0*/  STS [R26.X4+0x600], R23 ;  /* 0x000600171a007388 */ /* 0x020fe80000004800 */
[----:B------:R-:W-:Y:S04]  /*02d0*/  STS [R26.X4+0x800], R31 ;  /* 0x0008001f1a007388 */ /* 0x000fe80000004800 */
[----:B------:R-:W-:Y:S04]  /*02e0*/  STS [R26.X4+0xa00], R33 ;  /* 0x000a00211a007388 */ /* 0x000fe80000004800 */
[----:B------:R-:W-:Y:S04]  /*02f0*/  STS [R26.X4+0xc00], R35 ;  /* 0x000c00231a007388 */ /* 0x000fe80000004800 */
[----:B------:R-:W-:Y:S04]  /*0300*/  STS [R26.X4+0xe00], R37 ;  /* 0x000e00251a007388 */ /* 0x000fe80000004800 */
[----:B------:R-:W-:Y:S04]  /*0310*/  STS [R26.X4+0x1000], R22 ;  /* 0x001000161a007388 */ /* 0x000fe80000004800 */
[----:B------:R-:W-:Y:S04]  /*0320*/  STS [R26.X4+0x1200], R25 ;  /* 0x001200191a007388 */ /* 0x000fe80000004800 */
[----:B------:R-:W-:Y:S06]  /*0330*/  BAR.SYNC.DEFER_BLOCKING 0x0 ;  /* 0x0000000000007b1d */ /* 0x000fec0000010000 */
[----:B------:R-:W-:Y:S04]  /*0340*/  LDS.64 R24, [R3.X8+0x1000] ;  /* 0x0010000003187984 */ /* 0x000fe80000008a00 */
[----:B------:R-:W0:Y:S04]  /*0350*/  LDS.128 R16, [R0.X16] ;  /* 0x0000000000107984 */ /* 0x000e28000000cc00 */
[----:B------:R-:W-:Y:S04]  /*0360*/  LDS.64 R20, [R3.X8+0x1040] ;  /* 0x0010400003147984 */ /* 0x000fe80000008a00 */
[----:B------:R-:W1:Y:S04]  /*0370*/  LDS.128 R8, [R0.X16+0x100] ;  /* 0x0001000000087984 */ /* 0x000e68000000cc00 */
[----:B------:R-:W-:Y:S01]  /*0380*/  LDS.64 R22, [R3.X8+0x1080] ;  /* 0x0010800003167984 */ /* 0x000fe20000008a00 */
[----:B0-----:R-:W-:Y:S01]  /*0390*/  FFMA R31, R24, R16, R15 ;  /* 0x00000010181f7223 */ /* 0x001fe2000000000f */
[----:B------:R-:W-:Y:S01]  /*03a0*/  FFMA R33, R16, R25, R13 ;  /* 0x0000001910217223 */ /* 0x000fe2000000000d */
[CC--:B------:R-:W-:Y:S01]  /*03b0*/  FFMA R16, R24.reuse, R17.reuse, R12 ;  /* 0x0000001118107223 */ /* 0x0c0fe2000000000c */
[C---:B------:R-:W-:Y:S01]  /*03c0*/  FFMA R36, R25.reuse, R17, R14 ;  /* 0x0000001119247223 */ /* 0x040fe2000000000e */
[CC--:B------:R-:W-:Y:S01]  /*03d0*/  FFMA R29, R24.reuse, R18.reuse, R29 ;  /* 0x00000012181d7223 */ /* 0x0c0fe2000000001d */
[----:B------:R-:W0:Y:S01]  /*03e0*/  LDS.128 R12, [R0.X16+0x200] ;  /* 0x00020000000c7984 */ /* 0x000e22000000cc00 */
[C---:B------:R-:W-:Y:S01]  /*03f0*/  FFMA R30, R25.reuse, R18, R30 ;  /* 0x00000012191e7223 */ /* 0x040fe2000000001e */
[----:B------:R-:W-:Y:S01]  /*0400*/  FFMA R32, R24, R19, R32 ;  /* 0x0000001318207223 */ /* 0x000fe20000000020 */
[----:B-1----:R-:W-:Y:S01]  /*0410*/  FFMA R31, R20, R8, R31 ;  /* 0x00000008141f7223 */ /* 0x002fe2000000001f */
[----:B------:R-:W-:Y:S01]  /*0420*/  FFMA R33, R8, R21, R33 ;  /* 0x0000001508217223 */ /* 0x000fe20000000021 */
[----:B------:R-:W-:Y:S01]  /*0430*/  FFMA R34, R25, R19, R34 ;  /* 0x0000001319227223 */ /* 0x000fe20000000022 */
[CC--:B------:R-:W-:Y:S01]  /*0440*/  FFMA R8, R20.reuse, R9.reuse, R16 ;  /* 0x0000000914087223 */ /* 0x0c0fe20000000010 */
[----:B------:R-:W-:Y:S01]  /*0450*/  LDS.64 R24, [R3.X8+0x10c0] ;  /* 0x0010c00003187984 */ /* 0x000fe20000008a00 */
[C---:B------:R-:W-:Y:S01]  /*0460*/  FFMA R36, R21.reuse, R9, R36 ;  /* 0x0000000915247223 */ /* 0x040fe20000000024 */
[CC--:B------:R-:W-:Y:S01]  /*0470*/  FFMA R29, R20.reuse, R10.reuse, R29 ;  /* 0x0000000a141d7223 */ /* 0x0c0fe2000000001d */
[C---:B------:R-:W-:Y:S01]  /*0480*/  FFMA R30, R21.reuse, R10, R30 ;  /* 0x0000000a151e7223 */ /* 0x040fe2000000001e */
[----:B------:R-:W1:Y:S01]  /*0490*/  LDS.128 R16, [R0.X16+0x300] ;  /* 0x0003000000107984 */ /* 0x000e62000000cc00 */
[-C--:B------:R-:W-:Y:S01]  /*04a0*/  FFMA R32, R20, R11.reuse, R32 ;  /* 0x0000000b14207223 */ /* 0x080fe20000000020 */
[----:B------:R-:W-:-:S02]  /*04b0*/  FFMA R34, R21, R11, R34 ;  /* 0x0000000b15227223 */ /* 0x000fc40000000022 */
[----:B------:R-:W-:Y:S01]  /*04c0*/  LDS.64 R20, [R3.X8+0x1100] ;  /* 0x0011000003147984 */ /* 0x000fe20000008a00 */
[----:B0-----:R-:W-:Y:S01]  /*04d0*/  FFMA R31, R22, R12, R31 ;  /* 0x0000000c161f7223 */ /* 0x001fe2000000001f */
[----:B------:R-:W-:Y:S01]  /*04e0*/  FFMA R33, R12, R23, R33 ;  /* 0x000000170c217223 */ /* 0x000fe20000000021 */
[CC--:B------:R-:W-:Y:S01]  /*04f0*/  FFMA R12, R22.reuse, R13.reuse, R8 ;  /* 0x0000000d160c7223 */ /* 0x0c0fe20000000008 */
[C---:B------:R-:W-:Y:S01]  /*0500*/  FFMA R36, R23.reuse, R13, R36 ;  /* 0x0000000d17247223 */ /* 0x040fe20000000024 */
[----:B------:R-:W0:Y:S01]  /*0510*/  LDS.128 R8, [R0.X16+0x400] ;  /* 0x0004000000087984 */ /* 0x000e22000000cc00 */
[CC--:B------:R-:W-:Y:S01]  /*0520*/  FFMA R29, R22.reuse, R14.reuse, R29 ;  /* 0x0000000e161d7223 */ /* 0x0c0fe2000000001d */
[C---:B------:R-:W-:Y:S01]  /*0530*/  FFMA R30, R23.reuse, R14, R30 ;  /* 0x0000000e171e7223 */ /* 0x040fe2000000001e */
[-C--:B------:R-:W-:Y:S01]  /*0540*/  FFMA R32, R22, R15.reuse, R32 ;  /* 0x0000000f16207223 */ /* 0x080fe20000000020 */
[----:B------:R-:W-:Y:S02]  /*0550*/  FFMA R34, R23, R15, R34 ;  /* 0x0000000f17227223 */ /* 0x000fe40000000022 */
[----:B------:R-:W-:Y:S01]  /*0560*/  LDS.64 R22, [R3.X8+0x1140] ;  /* 0x0011400003167984 */ /* 0x000fe20000008a00 */
[----:B-1----:R-:W-:Y:S01]  /*0570*/  FFMA R31, R24, R16, R31 ;  /* 0x00000010181f7223 */ /* 0x002fe2000000001f */
[----:B------:R-:W-:Y:S01]  /*0580*/  FFMA R33, R16, R25, R33 ;  /* 0x0000001910217223 */ /* 0x000fe20000000021 */
[CC--:B------:R-:W-:Y:S01]  /*0590*/  FFMA R16, R24.reuse, R17.reuse, R12 ;  /* 0x0000001118107223 */ /* 0x0c0fe2000000000c */
[C---:B------:R-:W-:Y:S01]  /*05a0*/  FFMA R36, R25.reuse, R17, R36 ;  /* 0x0000001119247223 */ /* 0x040fe20000000024 */
[----:B------:R-:W1:Y:S01]  /*05b0*/  LDS.128 R12, [R0.X16+0x500] ;  /* 0x00050000000c7984 */ /* 0x000e62000000cc00 */
[CC--:B------:R-:W-:Y:S01]  /*05c0*/  FFMA R29, R24.reuse, R18.reuse, R29 ;  /* 0x00000012181d7223 */ /* 0x0c0fe2000000001d */
[C---:B------:R-:W-:Y:S01]  /*05d0*/  FFMA R30, R25.reuse, R18, R30 ;  /* 0x00000012191e7223 */ /* 0x040fe2000000001e */
        /* <DEDUP_REMOVED lines=66> */
[CC--:B------:R-:W-:Y:S01]  /*0a00*/  FFMA R33, R20.reuse, R10.reuse, R17 ;  /* 0x0000000a14217223 */ /* 0x0c0fe20000000011 */
[C---:B------:R-:W-:Y:S01]  /*0a10*/  FFMA R36, R21.reuse, R9, R36 ;  /* 0x0000000915247223 */ /* 0x040fe20000000024 */
[----:B------:R-:W0:Y:S01]  /*0a20*/  LDS.128 R16, [R0.X16+0xc00] ;  /* 0x000c000000107984 */ /* 0x000e22000000cc00 */
        /* <DEDUP_REMOVED lines=10> */
[-C--:B------:R-:W-:Y:S01]  /*0ad0*/  FFMA R32, R22, R15.reuse, R32 ;  /* 0x0000000f16207223 */ /* 0x080fe20000000020 */
[C---:B------:R-:W-:Y:S01]  /*0ae0*/  FFMA R30, R23.reuse, R14, R30 ;  /* 0x0000000e171e7223 */ /* 0x040fe2000000001e */
        /* <DEDUP_REMOVED lines=8> */
[-C--:B------:R-:W-:Y:S01]  /*0b70*/  FFMA R32, R24, R19.reuse, R32 ;  /* 0x0000001318207223 */ /* 0x080fe20000000020 */
[C---:B------:R-:W-:Y:S01]  /*0b80*/  FFMA R30, R25.reuse, R18, R30 ;  /* 0x00000012191e7223 */ /* 0x040fe2000000001e */
[----:B------:R-:W-:Y:S01]  /*0b90*/  FFMA R34, R25, R19, R34 ;  /* 0x0000001319227223 */ /* 0x000fe20000000022 */
[----:B-1----:R-:W-:Y:S01]  /*0ba0*/  FFMA R31, R20, R8, R31 ;  /* 0x00000008141f7223 */ /* 0x002fe2000000001f */
[----:B------:R-:W-:Y:S01]  /*0bb0*/  FFMA R35, R8, R21, R35 ;  /* 0x0000001508237223 */ /* 0x000fe20000000023 */
[CC--:B------:R-:W-:Y:S01]  /*0bc0*/  FFMA R24, R20.reuse, R9.reuse, R16 ;  /* 0x0000000914187223 */ /* 0x0c0fe20000000010 */
[C---:B------:R-:W-:Y:S01]  /*0bd0*/  FFMA R36, R21.reuse, R9, R36 ;  /* 0x0000000915247223 */ /* 0x040fe20000000024 */
[----:B------:R-:W-:Y:S01]  /*0be0*/  LDS.128 R16, [R0.X16+0xf00] ;  /* 0x000f000000107984 */ /* 0x000fe2000000cc00 */
[CC--:B------:R-:W-:Y:S01]  /*0bf0*/  FFMA R33, R20.reuse, R10.reuse, R33 ;  /* 0x0000000a14217223 */ /* 0x0c0fe20000000021 */
[C---:B------:R-:W-:Y:S01]  /*0c00*/  FFMA R30, R21.reuse, R10, R30 ;  /* 0x0000000a151e7223 */ /* 0x040fe2000000001e */
[-C--:B------:R-:W-:Y:S01]  /*0c10*/  FFMA R32, R20, R11.reuse, R32 ;  /* 0x0000000b14207223 */ /* 0x080fe20000000020 */
[----:B------:R-:W1:Y:S01]  /*0c20*/  LDS.64 R8, [R3.X8+0x13c0] ;  /* 0x0013c00003087984 */ /* 0x000e620000008a00 */
[----:B------:R-:W-:Y:S01]  /*0c30*/  FFMA R34, R21, R11, R34 ;  /* 0x0000000b15227223 */ /* 0x000fe20000000022 */
[----:B0-----:R-:W-:Y:S01]  /*0c40*/  FFMA R31, R22, R12, R31 ;  /* 0x0000000c161f7223 */ /* 0x001fe2000000001f */
[----:B------:R-:W-:Y:S01]  /*0c50*/  FFMA R35, R12, R23, R35 ;  /* 0x000000170c237223 */ /* 0x000fe20000000023 */
[CC--:B------:R-:W-:Y:S01]  /*0c60*/  FFMA R24, R22.reuse, R13.reuse, R24 ;  /* 0x0000000d16187223 */ /* 0x0c0fe20000000018 */
[C---:B------:R-:W-:Y:S01]  /*0c70*/  FFMA R36, R23.reuse, R13, R36 ;  /* 0x0000000d17247223 */ /* 0x040fe20000000024 */
[CC--:B------:R-:W-:Y:S01]  /*0c80*/  FFMA R33, R22.reuse, R14.reuse, R33 ;  /* 0x0000000e16217223 */ /* 0x0c0fe20000000021 */
[C---:B------:R-:W-:Y:S01]  /*0c90*/  FFMA R30, R23.reuse, R14, R30 ;  /* 0x0000000e171e7223 */ /* 0x040fe2000000001e */
[-C--:B------:R-:W-:Y:S01]  /*0ca0*/  FFMA R32, R22, R15.reuse, R32 ;  /* 0x0000000f16207223 */ /* 0x080fe20000000020 */
[----:B------:R-:W-:Y:S01]  /*0cb0*/  FFMA R34, R23, R15, R34 ;  /* 0x0000000f17227223 */ /* 0x000fe20000000022 */
[----:B-1----:R-:W-:Y:S01]  /*0cc0*/  FFMA R15, R8, R16, R31 ;  /* 0x00000010080f7223 */ /* 0x002fe2000000001f */
[----:B------:R-:W-:Y:S01]  /*0cd0*/  FFMA R13, R16, R9, R35 ;  /* 0x00000009100d7223 */ /* 0x000fe20000000023 */
[CC--:B------:R-:W-:Y:S01]  /*0ce0*/  FFMA R12, R8.reuse, R17.reuse, R24 ;  /* 0x00000011080c7223 */ /* 0x0c0fe20000000018 */
[C---:B------:R-:W-:Y:S01]  /*0cf0*/  FFMA R14, R9.reuse, R17, R36 ;  /* 0x00000011090e7223 */ /* 0x040fe20000000024 */
[CC--:B------:R-:W-:Y:S01]  /*0d00*/  FFMA R29, R8.reuse, R18.reuse, R33 ;  /* 0x00000012081d7223 */ /* 0x0c0fe20000000021 */
[C---:B------:R-:W-:Y:S01]  /*0d10*/  FFMA R30, R9.reuse, R18, R30 ;  /* 0x00000012091e7223 */ /* 0x040fe2000000001e */
[-C--:B------:R-:W-:Y:S01]  /*0d20*/  FFMA R32, R8, R19.reuse, R32 ;  /* 0x0000001308207223 */ /* 0x080fe20000000020 */
[----:B------:R-:W-:Y:S01]  /*0d30*/  FFMA R34, R9, R19, R34 ;  /* 0x0000001309227223 */ /* 0x000fe20000000022 */
[----:B------:R-:W-:Y:S05]  /*0d40*/  @!P0 BRA `(.L_x_53) ;  /* 0xfffff42000008947 */ /* 0x000fea000383ffff */
[----:B------:R-:W-:-:S04]  /*0d50*/  LEA R0, R2, R5, 0x3 ;  /* 0x0000000502007211 */ /* 0x000fc800078e18ff */
[----:B------:R-:W-:-:S04]  /*0d60*/  LEA R0, R0, R27, 0xa ;  /* 0x0000001b00007211 */ /* 0x000fc800078e50ff */
[----:B------:R-:W-:-:S05]  /*0d70*/  LEA R5, R3, R0, 0x1 ;  /* 0x0000000003057211 */ /* 0x000fca00078e08ff */
        /* <DEDUP_REMOVED lines=10> */
.L_x_54:
        /* <DEDUP_REMOVED lines=14> */
.L_x_134:


//--------------------- .text.tvmgen_default_fused_nn_conv2d_add_nn_relu_3_kernel --------------------------
	.section	.text.tvmgen_default_fused_nn_conv2d_add_nn_relu_3_kernel,"ax",@progbits
	.sectionflags	@"SHF_BARRIERS=1"
	.sectioninfo	@"SHI_REGISTERS=56"
	.align	128
        .global         tvmgen_default_fused_nn_conv2d_add_nn_relu_3_kernel
        .type           tvmgen_default_fused_nn_conv2d_add_nn_relu_3_kernel,@function
        .size           tvmgen_default_fused_nn_conv2d_add_nn_relu_3_kernel,(.L_x_135 - tvmgen_default_fused_nn_conv2d_add_nn_relu_3_kernel)
        .other          tvmgen_default_fused_nn_conv2d_add_nn_relu_3_kernel,@"STO_CUDA_ENTRY STV_DEFAULT"
tvmgen_default_fused_nn_conv2d_add_nn_relu_3_kernel:
.text.tvmgen_default_fused_nn_conv2d_add_nn_relu_3_kernel:
        /* <DEDUP_REMOVED lines=8> */
[----:B------:R-:W-:Y:S01]  /*0080*/  CS2R R40, SRZ ;  /* 0x0000000000287805 */ /* 0x000fe2000001ff00 */
[----:B------:R-:W2:Y:S01]  /*0090*/  S2R R32, SR_CTAID.Y ;  /* 0x0000000000207919 */ /* 0x000ea20000002600 */
[----:B------:R-:W-:Y:S01]  /*00a0*/  MOV R39, RZ ;  /* 0x000000ff00277202 */ /* 0x000fe20000000f00 */
[----:B------:R-:W-:Y:S01]  /*00b0*/  CS2R R24, SRZ ;  /* 0x0000000000187805 */ /* 0x000fe2000001ff00 */
[----:B------:R-:W-:Y:S01]  /*00c0*/  CS2R R22, SRZ ;  /* 0x0000000000167805 */ /* 0x000fe2000001ff00 */
[----:B------:R-:W3:Y:S01]  /*00d0*/  S2R R2, SR_CTAID.X ;  /* 0x0000000000027919 */ /* 0x000ee20000002500 */
[----:B------:R-:W-:Y:S01]  /*00e0*/  MOV R49, RZ ;  /* 0x000000ff00317202 */ /* 0x000fe20000000f00 */
[----:B------:R-:W-:Y:S01]  /*00f0*/  ULDC.64 UR4, c[0x0][0x118] ;  /* 0x0000460000047ab9 */ /* 0x000fe20000000a00 */
[----:B------:R-:W-:-:S02]  /*0100*/  MOV R51, RZ ;  /* 0x000000ff00337202 */ /* 0x000fc40000000f00 */
[----:B------:R-:W-:Y:S02]  /*0110*/  MOV R53, RZ ;  /* 0x000000ff00357202 */ /* 0x000fe40000000f00 */
[----:B0-----:R-:W-:Y:S02]  /*0120*/  MOV R5, R34 ;  /* 0x0000002200057202 */ /* 0x001fe40000000f00 */
[C---:B------:R-:W-:Y:S02]  /*0130*/  SHF.L.U32 R35, R34.reuse, 0x1, RZ ;  /* 0x0000000122237819 */ /* 0x040fe400000006ff */
[C---:B-1----:R-:W-:Y:S01]  /*0140*/  LEA.HI.SX32 R6, R34.reuse, R33, 0x1c ;  /* 0x0000002122067211 */ /* 0x042fe200078fe2ff */
[----:B------:R-:W-:Y:S01]  /*0150*/  IMAD.HI R0, R34, -0x6db6db6d, R4 ;  /* 0x9249249322007827 */ /* 0x000fe200078e0204 */
[C---:B------:R-:W-:Y:S02]  /*0160*/  SHF.L.U32 R36, R33.reuse, 0x5, RZ ;  /* 0x0000000521247819 */ /* 0x040fe400000006ff */
[----:B------:R-:W-:Y:S01]  /*0170*/  ISETP.GT.AND P0, PT, R6, 0x7, PT ;  /* 0x000000070600780c */ /* 0x000fe20003f04270 */
[----:B--2---:R-:W-:Y:S01]  /*0180*/  IMAD R5, R33, 0xe, R32 ;  /* 0x0000000e21057824 */ /* 0x004fe200078e0220 */
[----:B------:R-:W-:-:S02]  /*0190*/  SHF.R.U32.HI R3, RZ, 0x1f, R0 ;  /* 0x0000001fff037819 */ /* 0x000fc40000011600 */
[----:B------:R-:W-:Y:S02]  /*01a0*/  ISETP.GT.OR P0, PT, R34, 0xf, P0 ;  /* 0x0000000f2200780c */ /* 0x000fe40000704670 */
[----:B---3--:R-:W-:Y:S02]  /*01b0*/  LEA R4, R5, R2, 0x3 ;  /* 0x0000000205047211 */ /* 0x008fe400078e18ff */
[----:B------:R-:W-:Y:S02]  /*01c0*/  LEA.HI.SX32 R3, R0, R3, 0x1e ;  /* 0x0000000300037211 */ /* 0x000fe400078ff2ff */
[----:B------:R-:W-:Y:S02]  /*01d0*/  IADD3 R38, R35, R36, RZ ;  /* 0x0000002423267210 */ /* 0x000fe40007ffe0ff */
[C---:B------:R-:W-:Y:S01]  /*01e0*/  LEA R5, R3.reuse, R4, 0x1 ;  /* 0x0000000403057211 */ /* 0x040fe200078e08ff */
[----:B------:R-:W-:Y:S01]  /*01f0*/  IMAD R0, R3, -0x7, R34 ;  /* 0xfffffff903007824 */ /* 0x000fe200078e0222 */
[----:B------:R-:W-:-:S02]  /*0200*/  SHF.L.U32 R4, R34, 0x2, RZ ;  /* 0x0000000222047819 */ /* 0x000fc400000006ff */
[----:B------:R-:W-:Y:S01]  /*0210*/  MOV R3, RZ ;  /* 0x000000ff00037202 */ /* 0x000fe20000000f00 */
[----:B------:R-:W-:Y:S02]  /*0220*/  IMAD R0, R5, 0x7, R0 ;  /* 0x0000000705007824 */ /* 0x000fe400078e0200 */
[----:B------:R-:W-:Y:S02]  /*0230*/  IMAD R37, R33, 0x70, R4 ;  /* 0x0000007021257824 */ /* 0x000fe400078e0204 */
.L_x_55:
[----:B------:R-:W0:Y:S01]  /*0240*/  @!P0 S2R R6, SR_CTAID.Z ;  /* 0x0000000000068919 */ /* 0x000e220000002700 */
[----:B------:R-:W-:Y:S01]  /*0250*/  @!P0 SHF.L.U32 R4, R34, 0x6, RZ ;  /* 0x0000000622048819 */ /* 0x000fe200000006ff */
[----:B------:R-:W-:Y:S01]  /*0260*/  IMAD R7, R3, 0x1880, R0 ;  /* 0x0000188003077824 */ /* 0x000fe200078e0200 */
[----:B------:R-:W-:Y:S01]  /*0270*/  MOV R9, 0x4 ;  /* 0x0000000400097802 */ /* 0x000fe20000000f00 */
[----:B------:R-:W-:Y:S01]  /*0280*/  BAR.SYNC.DEFER_BLOCKING 0x0 ;  /* 0x0000000000007b1d */ /* 0x000fe20000010000 */
[----:B------:R-:W-:Y:S02]  /*0290*/  @!P0 LOP3.LUT R4, R4, 0xffffff00, RZ, 0xc0, !PT ;  /* 0xffffff0004048812 */ /* 0x000fe400078ec0ff */
[----:B0-----:R-:W-:-:S02]  /*02a0*/  @!P0 LEA R5, R6, R33, 0x3 ;  /* 0x0000002106058211 */ /* 0x001fc400078e18ff */
[----:B------:R-:W-:Y:S02]  /*02b0*/  @!P0 LOP3.LUT R6, R35, 0x6, RZ, 0xc0, !PT ;  /* 0x0000000623068812 */ /* 0x000fe400078ec0ff */
[----:B------:R-:W-:Y:S02]  /*02c0*/  @!P0 LEA R5, R5, R4, 0xa ;  /* 0x0000000405058211 */ /* 0x000fe400078e50ff */
[----:B------:R-:W-:Y:S02]  /*02d0*/  SHF.L.U32 R4, R7, 0x2, RZ ;  /* 0x0000000207047819 */ /* 0x000fe400000006ff */
[----:B------:R-:W-:-:S03]  /*02e0*/  @!P0 IADD3 R6, R5, R6, RZ ;  /* 0x0000000605068210 */ /* 0x000fc60007ffe0ff */
[----:B------:R-:W-:Y:S01]  /*02f0*/  IMAD.WIDE R4, R4, R9, c[0x0][0x168] ;  /* 0x00005a0004047625 */ /* 0x000fe200078e0209 */
[----:B------:R-:W-:-:S04]  /*0300*/  @!P0 LEA R6, R3, R6, 0x3 ;  /* 0x0000000603068211 */ /* 0x000fc800078e18ff */
[----:B------:R-:W2:Y:S01]  /*0310*/  LDG.E.CONSTANT R16, [R4.64] ;  /* 0x0000000404107981 */ /* 0x000ea2000c1e9900 */
[----:B------:R-:W-:-:S03]  /*0320*/  @!P0 IMAD.WIDE R8, R6, R9, c[0x0][0x170] ;  /* 0x00005c0006088625 */ /* 0x000fc600078e0209 */
[----:B------:R-:W2:Y:S04]  /*0330*/  LDG.E.CONSTANT R17, [R4.64+0x4] ;  /* 0x0000040404117981 */ /* 0x000ea8000c1e9900 */
[----:B------:R-:W2:Y:S04]  /*0340*/  LDG.E.CONSTANT R18, [R4.64+0x8] ;  /* 0x0000080404127981 */ /* 0x000ea8000c1e9900 */
[----:B------:R-:W2:Y:S04]  /*0350*/  LDG.E.CONSTANT R19, [R4.64+0xc] ;  /* 0x00000c0404137981 */ /* 0x000ea8000c1e9900 */
[----:B------:R-:W3:Y:S04]  /*0360*/  @!P0 LDG.E.CONSTANT R20, [R8.64] ;  /* 0x0000000408148981 */ /* 0x000ee8000c1e9900 */
[----:B------:R-:W3:Y:S01]  /*0370*/  @!P0 LDG.E.CONSTANT R21, [R8.64+0x4] ;  /* 0x0000040408158981 */ /* 0x000ee2000c1e9900 */
[----:B------:R-:W-:-:S04]  /*0380*/  IADD3 R3, R3, 0x1, RZ ;  /* 0x0000000103037810 */ /* 0x000fc80007ffe0ff */
[----:B------:R-:W-:Y:S01]  /*0390*/  ISETP.GE.U32.AND P1, PT, R3, 0x20, PT ;  /* 0x000000200300780c */ /* 0x000fe20003f26070 */
[----:B--2---:R-:W-:Y:S04]  /*03a0*/  STS.128 [R37.X4], R16 ;  /* 0x0000001025007388 */ /* 0x004fe80000004c00 */
        /* <DEDUP_REMOVED lines=12> */
[----:B------:R-:W5:Y:S04]  /*0470*/  LDS R17, [R34.X4+0x230] ;  /* 0x0002300022117984 */ /* 0x000f680000004800 */
[----:B------:R-:W5:Y:S01]  /*0480*/  LDS R19, [R34.X4+0x310] ;  /* 0x0003100022137984 */ /* 0x000f620000004800 */
[----:B0-----:R-:W-:Y:S01]  /*0490*/  FFMA R26, R48, R28, R26 ;  /* 0x0000001c301a7223 */ /* 0x001fe2000000001a */
[----:B-1----:R-:W-:-:S02]  /*04a0*/  FFMA R22, R28, R44, R22 ;  /* 0x0000002c1c167223 */ /* 0x002fc40000000016 */
[----:B------:R-:W0:Y:S01]  /*04b0*/  LDS R21, [R34.X4+0x380] ;  /* 0x0003800022157984 */ /* 0x000e220000004800 */
[C---:B--2---:R-:W-:Y:S01]  /*04c0*/  FFMA R24, R28.reuse, R46, R24 ;  /* 0x0000002e1c187223 */ /* 0x044fe20000000018 */
[----:B---3--:R-:W-:Y:S01]  /*04d0*/  FFMA R28, R28, R50, R40 ;  /* 0x000000321c1c7223 */ /* 0x008fe20000000028 */
[----:B----4-:R-:W-:Y:S01]  /*04e0*/  FFMA R20, R48, R4, R53 ;  /* 0x0000000430147223 */ /* 0x010fe20000000035 */
[C---:B------:R-:W-:Y:S01]  /*04f0*/  FFMA R40, R4.reuse, R44, R49 ;  /* 0x0000002c04287223 */ /* 0x040fe20000000031 */
[C---:B------:R-:W-:Y:S01]  /*0500*/  FFMA R52, R4.reuse, R46, R51 ;  /* 0x0000002e04347223 */ /* 0x040fe20000000033 */
[----:B------:R-:W-:Y:S01]  /*0510*/  FFMA R4, R4, R50, R23 ;  /* 0x0000003204047223 */ /* 0x000fe20000000017 */
[----:B-----5:R-:W-:Y:S01]  /*0520*/  FFMA R25, R48, R8, R25 ;  /* 0x0000000830197223 */ /* 0x020fe20000000019 */
[C---:B------:R-:W-:Y:S01]  /*0530*/  FFMA R41, R8.reuse, R44, R41 ;  /* 0x0000002c08297223 */ /* 0x040fe20000000029 */
[----:B------:R-:W-:Y:S01]  /*0540*/  FFMA R39, R8, R46, R39 ;  /* 0x0000002e08277223 */ /* 0x000fe20000000027 */
[----:B------:R-:W1:Y:S01]  /*0550*/  LDS R23, [R34.X4+0x460] ;  /* 0x0004600022177984 */ /* 0x000e620000004800 */
[----:B------:R-:W-:Y:S01]  /*0560*/  FFMA R48, R48, R12, R43 ;  /* 0x0000000c30307223 */ /* 0x000fe2000000002b */
[----:B------:R-:W-:-:S02]  /*0570*/  FFMA R8, R8, R50, R27 ;  /* 0x0000003208087223 */ /* 0x000fc4000000001b */
[----:B------:R-:W2:Y:S01]  /*0580*/  LDS R43, [R34.X4+0x3f0] ;  /* 0x0003f000222b7984 */ /* 0x000ea20000004800 */
[C---:B------:R-:W-:Y:S01]  /*0590*/  FFMA R44, R12.reuse, R44, R47 ;  /* 0x0000002c0c2c7223 */ /* 0x040fe2000000002f */
[C---:B------:R-:W-:Y:S01]  /*05a0*/  FFMA R46, R12.reuse, R46, R45 ;  /* 0x0000002e0c2e7223 */ /* 0x040fe2000000002d */
[----:B------:R-:W-:Y:S01]  /*05b0*/  FFMA R42, R12, R50, R42 ;  /* 0x000000320c2a7223 */ /* 0x000fe2000000002a */
[----:B------:R-:W3:Y:S01]  /*05c0*/  LDS R27, [R34.X4+0x4d0] ;  /* 0x0004d000221b7984 */ /* 0x000ee20000004800 */
[C---:B------:R-:W-:Y:S01]  /*05d0*/  FFMA R50, R16.reuse, R29, R26 ;  /* 0x0000001d10327223 */ /* 0x040fe2000000001a */
[-C--:B------:R-:W-:Y:S01]  /*05e0*/  FFMA R45, R16, R5.reuse, R20 ;  /* 0x00000005102d7223 */ /* 0x080fe20000000014 */
[-C--:B------:R-:W-:Y:S01]  /*05f0*/  FFMA R49, R18, R5.reuse, R40 ;  /* 0x0000000512317223 */ /* 0x080fe20000000028 */
[----:B------:R-:W4:Y:S01]  /*0600*/  LDS R12, [R34.X4+0x540] ;  /* 0x00054000220c7984 */ /* 0x000f220000004800 */
[----:B------:R-:W-:-:S03]  /*0610*/  FFMA R53, R17, R5, R52 ;  /* 0x0000000511357223 */ /* 0x000fc60000000034 */
[----:B------:R-:W5:Y:S01]  /*0620*/  LDS R26, [R34.X4+0x620] ;  /* 0x00062000221a7984 */ /* 0x000f620000004800 */
[----:B------:R-:W-:-:S03]  /*0630*/  FFMA R5, R19, R5, R4 ;  /* 0x0000000513057223 */ /* 0x000fc60000000004 */
[----:B------:R-:W5:Y:S04]  /*0640*/  LDS R40, [R34.X4+0x5b0] ;  /* 0x0005b00022287984 */ /* 0x000f680000004800 */
[----:B------:R-:W5:Y:S01]  /*0650*/  LDS R4, [R34.X4+0x690] ;  /* 0x0006900022047984 */ /* 0x000f620000004800 */
[----:B------:R-:W-:Y:S01]  /*0660*/  FFMA R25, R16, R9, R25 ;  /* 0x0000000910197223 */ /* 0x000fe20000000019 */
[C---:B------:R-:W-:Y:S01]  /*0670*/  FFMA R22, R18.reuse, R29, R22 ;  /* 0x0000001d12167223 */ /* 0x040fe20000000016 */
[-C--:B------:R-:W-:Y:S01]  /*0680*/  FFMA R41, R18, R9.reuse, R41 ;  /* 0x0000000912297223 */ /* 0x080fe20000000029 */
[C---:B------:R-:W-:Y:S01]  /*0690*/  FFMA R39, R17.reuse, R9, R39 ;  /* 0x0000000911277223 */ /* 0x040fe20000000027 */
[-C--:B------:R-:W-:Y:S01]  /*06a0*/  FFMA R47, R16, R13.reuse, R48 ;  /* 0x0000000d102f7223 */ /* 0x080fe20000000030 */
[----:B------:R-:W-:Y:S01]  /*06b0*/  FFMA R51, R18, R13, R44 ;  /* 0x0000000d12337223 */ /* 0x000fe2000000002c */
[-C--:B------:R-:W-:Y:S01]  /*06c0*/  FFMA R24, R17, R29.reuse, R24 ;  /* 0x0000001d11187223 */ /* 0x080fe20000000018 */
[C---:B------:R-:W-:Y:S01]  /*06d0*/  FFMA R28, R19.reuse, R29, R28 ;  /* 0x0000001d131c7223 */ /* 0x040fe2000000001c */
[----:B------:R-:W-:Y:S01]  /*06e0*/  FFMA R9, R19, R9, R8 ;  /* 0x0000000913097223 */ /* 0x000fe20000000008 */
[-C--:B------:R-:W-:Y:S01]  /*06f0*/  FFMA R17, R17, R13.reuse, R46 ;  /* 0x0000000d11117223 */ /* 0x080fe2000000002e */
[----:B------:R-:W-:Y:S01]  /*0700*/  FFMA R19, R19, R13, R42 ;  /* 0x0000000d13137223 */ /* 0x000fe2000000002a */
[C---:B0-----:R-:W-:Y:S01]  /*0710*/  FFMA R20, R21.reuse, R10, R25 ;  /* 0x0000000a15147223 */ /* 0x041fe20000000019 */
        /* <DEDUP_REMOVED lines=15> */
[----:B------:R-:W-:Y:S01]  /*0810*/  LDS R5, [R34.X4+0x700] ;  /* 0x0007000022057984 */ /* 0x000fe20000004800 */
[C---:B----4-:R-:W-:Y:S01]  /*0820*/  FFMA R9, R12.reuse, R11, R20 ;  /* 0x0000000b0c097223 */ /* 0x050fe20000000014 */
[C---:B------:R-:W-:Y:S01]  /*0830*/  FFMA R13, R12.reuse, R31, R13 ;  /* 0x0000001f0c0d7223 */ /* 0x040fe2000000000d */
[C---:B------:R-:W-:Y:S01]  /*0840*/  FFMA R8, R12.reuse, R7, R8 ;  /* 0x000000070c087223 */ /* 0x040fe20000000008 */
[----:B------:R-:W0:Y:S01]  /*0850*/  LDS.128 R16, [R36+0xe10] ;  /* 0x000e100024107984 */ /* 0x000e220000000c00 */
[----:B------:R-:W-:Y:S01]  /*0860*/  FFMA R48, R12, R15, R48 ;  /* 0x0000000f0c307223 */ /* 0x000fe20000000030 */
[C---:B-----5:R-:W-:Y:S01]  /*0870*/  FFMA R49, R26.reuse, R31, R25 ;  /* 0x0000001f1a317223 */ /* 0x060fe20000000019 */
[C---:B------:R-:W-:Y:S01]  /*0880*/  FFMA R51, R26.reuse, R7, R42 ;  /* 0x000000071a337223 */ /* 0x040fe2000000002a */
[----:B------:R-:W1:Y:S01]  /*0890*/  LDS R47, [R34.X4+0x7e0] ;  /* 0x0007e000222f7984 */ /* 0x000e620000004800 */
[C---:B------:R-:W-:Y:S01]  /*08a0*/  FFMA R53, R26.reuse, R11, R44 ;  /* 0x0000000b1a357223 */ /* 0x040fe2000000002c */
[----:B------:R-:W-:-:S02]  /*08b0*/  FFMA R52, R26, R15, R52 ;  /* 0x0000000f1a347223 */ /* 0x000fc40000000034 */
[----:B------:R-:W2:Y:S01]  /*08c0*/  LDS R41, [R34.X4+0x770] ;  /* 0x0007700022297984 */ /* 0x000ea20000004800 */
[-C--:B------:R-:W-:Y:S01]  /*08d0*/  FFMA R12, R40, R31.reuse, R29 ;  /* 0x0000001f280c7223 */ /* 0x080fe2000000001d */
[C---:B------:R-:W-:Y:S02]  /*08e0*/  FFMA R42, R4.reuse, R31, R39 ;  /* 0x0000001f042a7223 */ /* 0x040fe40000000027 */
[----:B------:R-:W3:Y:S04]  /*08f0*/  LDS R45, [R34.X4+0x850] ;  /* 0x00085000222d7984 */ /* 0x000ee80000004800 */
[----:B------:R-:W4:Y:S04]  /*0900*/  LDS.128 R20, [R36+0xf10] ;  /* 0x000f100024147984 */ /* 0x000f280000000c00 */
[----:B------:R-:W5:Y:S04]  /*0910*/  LDS.128 R24, [R36+0x1010] ;  /* 0x0010100024187984 */ /* 0x000f680000000c00 */
[----:B------:R-:W5:Y:S01]  /*0920*/  LDS.128 R28, [R36+0x1110] ;  /* 0x00111000241c7984 */ /* 0x000f620000000c00 */
[C---:B------:R-:W-:Y:S01]  /*0930*/  FFMA R6, R4.reuse, R7, R6 ;  /* 0x0000000704067223 */ /* 0x040fe20000000006 */
[C---:B------:R-:W-:Y:S01]  /*0940*/  FFMA R10, R4.reuse, R11, R10 ;  /* 0x0000000b040a7223 */ /* 0x040fe2000000000a */
[----:B------:R-:W-:Y:S01]  /*0950*/  FFMA R14, R4, R15, R14 ;  /* 0x0000000f040e7223 */ /* 0x000fe2000000000e */
[----:B------:R-:W-:Y:S04]  /*0960*/  LDS R44, [R34.X4+0x9a0] ;  /* 0x0009a000222c7984 */ /* 0x000fe80000004800 */
[----:B------:R-:W5:Y:S01]  /*0970*/  LDS R4, [R34.X4+0x8c0] ;  /* 0x0008c00022047984 */ /* 0x000f620000004800 */
[C---:B------:R-:W-:Y:S01]  /*0980*/  FFMA R46, R40.reuse, R7, R46 ;  /* 0x00000007282e7223 */ /* 0x040fe2000000002e */
[----:B------:R-:W-:-:S02]  /*0990*/  FFMA R50, R40, R11, R50 ;  /* 0x0000000b28327223 */ /* 0x000fc40000000032 */
[----:B------:R-:W5:Y:S01]  /*09a0*/  LDS R7, [R34.X4+0x930] ;  /* 0x0009300022077984 */ /* 0x000f620000004800 */
[C---:B0-----:R-:W-:Y:S01]  /*09b0*/  FFMA R13, R5.reuse, R16, R13 ;  /* 0x00000010050d7223 */ /* 0x041fe2000000000d */
[C---:B-1----:R-:W-:Y:S01]  /*09c0*/  FFMA R49, R16.reuse, R47, R49 ;  /* 0x0000002f10317223 */ /* 0x042fe20000000031 */
[C---:B--2---:R-:W-:Y:S01]  /*09d0*/  FFMA R12, R16.reuse, R41, R12 ;  /* 0x00000029100c7223 */ /* 0x044fe2000000000c */
[----:B------:R-:W-:Y:S01]  /*09e0*/  LDS R39, [R34.X4+0xbd0] ;  /* 0x000bd00022277984 */ /* 0x000fe20000004800 */
[----:B---3--:R-:W-:Y:S01]  /*09f0*/  FFMA R42, R16, R45, R42 ;  /* 0x0000002d102a7223 */ /* 0x008fe2000000002a */
[C---:B----4-:R-:W-:Y:S01]  /*0a00*/  FFMA R8, R5.reuse, R20, R8 ;  /* 0x0000001405087223 */ /* 0x050fe20000000008 */
[C---:B------:R-:W-:Y:S01]  /*0a10*/  FFMA R16, R20.reuse, R47, R51 ;  /* 0x0000002f14107223 */ /* 0x040fe20000000033 */
[C---:B------:R-:W-:Y:S01]  /*0a20*/  FFMA R46, R20.reuse, R41, R46 ;  /* 0x00000029142e7223 */ /* 0x040fe2000000002e */
[----:B------:R-:W-:Y:S01]  /*0a30*/  FFMA R6, R20, R45, R6 ;  /* 0x0000002d14067223 */ /* 0x000fe20000000006 */
[C---:B-----5:R-:W-:Y:S01]  /*0a40*/  FFMA R20, R5.reuse, R24, R9 ;  /* 0x0000001805147223 */ /* 0x060fe20000000009 */
[----:B------:R-:W-:Y:S01]  /*0a50*/  FFMA R40, R40, R15, R43 ;  /* 0x0000000f28287223 */ /* 0x000fe2000000002b */
[----:B------:R-:W0:Y:S01]  /*0a60*/  LDS R9, [R34.X4+0xa10] ;  /* 0x000a100022097984 */ /* 0x000e220000004800 */
[----:B------:R-:W-:-:S03]  /*0a70*/  FFMA R48, R5, R28, R48 ;  /* 0x0000001c05307223 */ /* 0x000fc60000000030 */
[----:B------:R-:W1:Y:S04]  /*0a80*/  LDS R5, [R34.X4+0xa80] ;  /* 0x000a800022057984 */ /* 0x000e680000004800 */
[----:B------:R-:W2:Y:S01]  /*0a90*/  LDS R11, [R34.X4+0xb60] ;  /* 0x000b6000220b7984 */ /* 0x000ea20000004800 */
[C---:B------:R-:W-:Y:S01]  /*0aa0*/  FFMA R53, R24.reuse, R47, R53 ;  /* 0x0000002f18357223 */ /* 0x040fe20000000035 */
[C---:B------:R-:W-:Y:S02]  /*0ab0*/  FFMA R50, R24.reuse, R41, R50 ;  /* 0x0000002918327223 */ /* 0x040fe40000000032 */
[----:B------:R-:W3:Y:S01]  /*0ac0*/  LDS R15, [R34.X4+0xaf0] ;  /* 0x000af000220f7984 */ /* 0x000ee20000004800 */
[----:B------:R-:W-:Y:S01]  /*0ad0*/  FFMA R10, R24, R45, R10 ;  /* 0x0000002d180a7223 */ /* 0x000fe2000000000a */
[C---:B------:R-:W-:Y:S01]  /*0ae0*/  FFMA R52, R28.reuse, R47, R52 ;  /* 0x0000002f1c347223 */ /* 0x040fe20000000034 */
[C---:B------:R-:W-:Y:S01]  /*0af0*/  FFMA R40, R28.reuse, R41, R40 ;  /* 0x000000291c287223 */ /* 0x040fe20000000028 */
[----:B------:R-:W-:Y:S01]  /*0b00*/  FFMA R28, R28, R45, R14 ;  /* 0x0000002d1c1c7223 */ /* 0x000fe2000000000e */
[C---:B------:R-:W-:Y:S01]  /*0b10*/  FFMA R24, R4.reuse, R17, R13 ;  /* 0x0000001104187223 */ /* 0x040fe2000000000d */
[-C--:B------:R-:W-:Y:S01]  /*0b20*/  FFMA R13, R4, R21.reuse, R8 ;  /* 0x00000015040d7223 */ /* 0x080fe20000000008 */
[----:B------:R-:W-:Y:S01]  /*0b30*/  FFMA R45, R44, R21, R16 ;  /* 0x000000152c2d7223 */ /* 0x000fe20000000010 */
[----:B------:R-:W4:Y:S01]  /*0b40*/  LDS R14, [R34.X4+0xc40] ;  /* 0x000c4000220e7984 */ /* 0x000f220000004800 */
[C---:B------:R-:W-:Y:S01]  /*0b50*/  FFMA R41, R4.reuse, R25, R20 ;  /* 0x0000001904297223 */ /* 0x040fe20000000014 */
[----:B------:R-:W-:-:S02]  /*0b60*/  FFMA R43, R4, R29, R48 ;  /* 0x0000001d042b7223 */ /* 0x000fc40000000030 */
[----:B------:R-:W5:Y:S04]  /*0b70*/  LDS R8, [R34.X4+0xd20] ;  /* 0x000d200022087984 */ /* 0x000f680000004800 */
[----:B------:R-:W5:Y:S04]  /*0b80*/  LDS R16, [R34.X4+0xcb0] ;  /* 0x000cb00022107984 */ /* 0x000f680000004800 */
[----:B------:R-:W5:Y:S01]  /*0b90*/  LDS R4, [R34.X4+0xd90] ;  /* 0x000d900022047984 */ /* 0x000f620000004800 */
        /* <DEDUP_REMOVED lines=9> */
[----:B------:R-:W-:Y:S01]  /*0c30*/  FFMA R25, R9, R25, R10 ;  /* 0x0000001909197223 */ /* 0x000fe2000000000a */
[C---:B-1----:R-:W-:Y:S01]  /*0c40*/  FFMA R17, R5.reuse, R18, R24 ;  /* 0x0000001205117223 */ /* 0x042fe20000000018 */
[C---:B------:R-:W-:Y:S01]  /*0c50*/  FFMA R10, R5.reuse, R22, R13 ;  /* 0x00000016050a7223 */ /* 0x040fe2000000000d */
[C---:B------:R-:W-:Y:S01]  /*0c60*/  FFMA R6, R5.reuse, R26, R41 ;  /* 0x0000001a05067223 */ /* 0x040fe20000000029 */
[----:B------:R-:W-:Y:S01]  /*0c70*/  FFMA R24, R5, R30, R43 ;  /* 0x0000001e05187223 */ /* 0x000fe2000000002b */
[----:B------:R-:W-:Y:S01]  /*0c80*/  FFMA R9, R9, R29, R28 ;  /* 0x0000001d09097223 */ /* 0x000fe2000000001c */
[C---:B--2---:R-:W-:Y:S01]  /*0c90*/  FFMA R5, R11.reuse, R18, R20 ;  /* 0x000000120b057223 */ /* 0x044fe20000000014 */
[C---:B------:R-:W-:Y:S01]  /*0ca0*/  FFMA R28, R11.reuse, R22, R45 ;  /* 0x000000160b1c7223 */ /* 0x040fe2000000002d */
[C---:B------:R-:W-:Y:S01]  /*0cb0*/  FFMA R20, R11.reuse, R26, R53 ;  /* 0x0000001a0b147223 */ /* 0x040fe20000000035 */
[----:B------:R-:W-:Y:S01]  /*0cc0*/  FFMA R40, R11, R30, R47 ;  /* 0x0000001e0b287223 */ /* 0x000fe2000000002f */
[C---:B---3--:R-:W-:Y:S01]  /*0cd0*/  FFMA R11, R15.reuse, R18, R12 ;  /* 0x000000120f0b7223 */ /* 0x048fe2000000000c */
[C---:B------:R-:W-:Y:S01]  /*0ce0*/  FFMA R46, R15.reuse, R30, R7 ;  /* 0x0000001e0f2e7223 */ /* 0x040fe20000000007 */
[----:B------:R-:W-:Y:S01]  /*0cf0*/  FFMA R12, R15, R26, R51 ;  /* 0x0000001a0f0c7223 */ /* 0x000fe20000000033 */
[----:B------:R-:W-:Y:S01]  /*0d00*/  FFMA R7, R39, R18, R42 ;  /* 0x0000001227077223 */ /* 0x000fe2000000002a */
[----:B------:R-:W-:Y:S01]  /*0d10*/  FFMA R44, R15, R22, R49 ;  /* 0x000000160f2c7223 */ /* 0x000fe20000000031 */
[C---:B------:R-:W-:Y:S01]  /*0d20*/  FFMA R42, R39.reuse, R26, R25 ;  /* 0x0000001a272a7223 */ /* 0x040fe20000000019 */
[C---:B------:R-:W-:Y:S01]  /*0d30*/  FFMA R18, R39.reuse, R22, R21 ;  /* 0x0000001627127223 */ /* 0x040fe20000000015 */
[----:B------:R-:W-:Y:S01]  /*0d40*/  FFMA R30, R39, R30, R9 ;  /* 0x0000001e271e7223 */ /* 0x000fe20000000009 */
[C---:B----4-:R-:W-:Y:S01]  /*0d50*/  FFMA R25, R14.reuse, R27, R6 ;  /* 0x0000001b0e197223 */ /* 0x050fe20000000006 */
[C---:B------:R-:W-:Y:S01]  /*0d60*/  FFMA R53, R14.reuse, R23, R10 ;  /* 0x000000170e357223 */ /* 0x040fe2000000000a */
[----:B------:R-:W-:Y:S01]  /*0d70*/  FFMA R43, R14, R31, R24 ;  /* 0x0000001f0e2b7223 */ /* 0x000fe20000000018 */
[C---:B-----5:R-:W-:Y:S01]  /*0d80*/  FFMA R41, R8.reuse, R27, R20 ;  /* 0x0000001b08297223 */ /* 0x060fe20000000014 */
[C---:B------:R-:W-:Y:S01]  /*0d90*/  FFMA R49, R8.reuse, R23, R28 ;  /* 0x0000001708317223 */ /* 0x040fe2000000001c */
[----:B------:R-:W-:Y:S01]  /*0da0*/  FFMA R47, R8, R31, R40 ;  /* 0x0000001f082f7223 */ /* 0x000fe20000000028 */
[C---:B------:R-:W-:Y:S01]  /*0db0*/  FFMA R39, R16.reuse, R27, R12 ;  /* 0x0000001b10277223 */ /* 0x040fe2000000000c */
[----:B------:R-:W-:Y:S01]  /*0dc0*/  FFMA R51, R16, R23, R44 ;  /* 0x0000001710337223 */ /* 0x000fe2000000002c */
[-C--:B------:R-:W-:Y:S01]  /*0dd0*/  FFMA R26, R14, R19.reuse, R17 ;  /* 0x000000130e1a7223 */ /* 0x080fe20000000011 */
[----:B------:R-:W-:Y:S01]  /*0de0*/  FFMA R22, R8, R19, R5 ;  /* 0x0000001308167223 */ /* 0x000fe20000000005 */
[----:B------:R-:W-:Y:S01]  /*0df0*/  FFMA R27, R4, R27, R42 ;  /* 0x0000001b041b7223 */ /* 0x000fe2000000002a */
[C---:B------:R-:W-:Y:S01]  /*0e00*/  FFMA R24, R16.reuse, R19, R11 ;  /* 0x0000001310187223 */ /* 0x040fe2000000000b */
[----:B------:R-:W-:Y:S01]  /*0e10*/  FFMA R45, R16, R31, R46 ;  /* 0x0000001f102d7223 */ /* 0x000fe2000000002e */
[C---:B------:R-:W-:Y:S01]  /*0e20*/  FFMA R40, R4.reuse, R19, R7 ;  /* 0x0000001304287223 */ /* 0x040fe20000000007 */
[C---:B------:R-:W-:Y:S01]  /*0e30*/  FFMA R23, R4.reuse, R23, R18 ;  /* 0x0000001704177223 */ /* 0x040fe20000000012 */
[----:B------:R-:W-:Y:S01]  /*0e40*/  FFMA R42, R4, R31, R30 ;  /* 0x0000001f042a7223 */ /* 0x000fe2000000001e */
[----:B------:R-:W-:Y:S05]  /*0e50*/  @!P1 BRA `(.L_x_55) ;  /* 0xfffff3e000009947 */ /* 0x000fea000383ffff */
[----:B------:R-:W0:Y:S01]  /*0e60*/  S2R R10, SR_CTAID.Z ;  /* 0x00000000000a7919 */ /* 0x000e220000002700 */
[----:B------:R-:W-:-:S02]  /*0e70*/  MOV R3, 0x4 ;  /* 0x0000000400037802 */ /* 0x000fc40000000f00 */
[----:B0-----:R-:W-:-:S05]  /*0e80*/  LEA R6, R10, R33, 0x5 ;  /* 0x000000210a067211 */ /* 0x001fca00078e28ff */
[----:B------:R-:W-:-:S05]  /*0e90*/  IMAD.WIDE R6, R6, R3, c[0x0][0x178] ;  /* 0x00005e0006067625 */ /* 0x000fca00078e0203 */
[----:B------:R-:W2:Y:S04]  /*0ea0*/  LDG.E.CONSTANT R4, [R6.64+0x20] ;  /* 0x0000200406047981 */ /* 0x000ea8000c1e9900 */
[----:B------:R-:W3:Y:S04]  /*0eb0*/  LDG.E.CONSTANT R8, [R6.64+0x40] ;  /* 0x0000400406087981 */ /* 0x000ee8000c1e9900 */
[----:B------:R0:W4:Y:S04]  /*0ec0*/  LDG.E.CONSTANT R0, [R6.64+0x60] ;  /* 0x0000600406007981 */ /* 0x000128000c1e9900 */
[----:B------:R0:W5:Y:S01]  /*0ed0*/  LDG.E.CONSTANT R5, [R6.64] ;  /* 0x0000000406057981 */ /* 0x000162000c1e9900 */
        /* <DEDUP_REMOVED lines=13> */
[----:B0-----:R-:W-:Y:S01]  /*0fb0*/  FMNMX R7, RZ, R4, !PT ;  /* 0x00000004ff077209 */ /* 0x001fe20007800000 */
[--C-:B----4-:R-:W-:Y:S01]  /*0fc0*/  FADD R43, R43, R0.reuse ;  /* 0x000000002b2b7221 */ /* 0x110fe20000000000 */
[--C-:B------:R-:W-:Y:S01]  /*0fd0*/  FADD R47, R47, R0.reuse ;  /* 0x000000002f2f7221 */ /* 0x100fe20000000000 */
[--C-:B------:R-:W-:Y:S01]  /*0fe0*/  FADD R45, R45, R0.reuse ;  /* 0x000000002d2d7221 */ /* 0x100fe20000000000 */
[----:B------:R-:W-:Y:S01]  /*0ff0*/  FMNMX R9, RZ, R8, !PT ;  /* 0x00000008ff097209 */ /* 0x000fe20007800000 */
[----:B------:R-:W-:Y:S01]  /*1000*/  FADD R0, R42, R0 ;  /* 0x000000002a007221 */ /* 0x000fe20000000000 */
[--C-:B-----5:R-:W-:Y:S01]  /*1010*/  FADD R26, R26, R5.reuse ;  /* 0x000000051a1a7221 */ /* 0x120fe20000000000 */
[--C-:B------:R-:W-:Y:S01]  /*1020*/  FADD R22, R22, R5.reuse ;  /* 0x0000000516167221 */ /* 0x100fe20000000000 */
[--C-:B------:R-:W-:Y:S01]  /*1030*/  FADD R24, R24, R5.reuse ;  /* 0x0000000518187221 */ /* 0x100fe20000000000 */
[----:B------:R-:W-:Y:S01]  /*1040*/  FADD R40, R40, R5 ;  /* 0x0000000528287221 */ /* 0x000fe20000000000 */
[----:B------:R0:W-:Y:S01]  /*1050*/  STG.E [R2.64+0x18aa0], R7 ;  /* 0x018aa00702007986 */ /* 0x0001e2000c101904 */
[----:B------:R-:W-:-:S02]  /*1060*/  FMNMX R53, RZ, R53, !PT ;  /* 0x00000035ff357209 */ /* 0x000fc40007800000 */
[----:B------:R-:W-:Y:S01]  /*1070*/  FMNMX R49, RZ, R49, !PT ;  /* 0x00000031ff317209 */ /* 0x000fe20007800000 */
[----:B------:R1:W-:Y:S01]  /*1080*/  STG.E [R2.64+0x312a0], R9 ;  /* 0x0312a00902007986 */ /* 0x0003e2000c101904 */
        /* <DEDUP_REMOVED lines=27> */
.L_x_56:
        /* <DEDUP_REMOVED lines=12> */
.L_x_135:


//--------------------- .text.tvmgen_default_fused_nn_conv2d_add_nn_relu_kernel --------------------------
	.section	.text.tvmgen_default_fused_nn_conv2d_add_nn_relu_kernel,"ax",@progbits
	.sectionflags	@"SHF_BARRIERS=1"
	.sectioninfo	@"SHI_REGISTERS=93"
	.align	128
        .global         tvmgen_default_fused_nn_conv2d_add_nn_relu_kernel
        .type           tvmgen_default_fused_nn_conv2d_add_nn_relu_kernel,@function
        .size           tvmgen_default_fused_nn_conv2d_add_nn_relu_kernel,(.L_x_136 - tvmgen_default_fused_nn_conv2d_add_nn_relu_kernel)
        .other          tvmgen_default_fused_nn_conv2d_add_nn_relu_kernel,@"STO_CUDA_ENTRY STV_DEFAULT"
tvmgen_default_fused_nn_conv2d_add_nn_relu_kernel:
.text.tvmgen_default_fused_nn_conv2d_add_nn_relu_kernel:
        /* <DEDUP_REMOVED lines=9> */
[----:B------:R-:W-:Y:S01]  /*0090*/  CS2R R62, SRZ ;  /* 0x00000000003e7805 */ /* 0x000fe2000001ff00 */
[----:B------:R-:W-:Y:S01]  /*00a0*/  MOV R10, RZ ;  /* 0x000000ff000a7202 */ /* 0x000fe20000000f00 */
[----:B------:R-:W-:Y:S01]  /*00b0*/  CS2R R60, SRZ ;  /* 0x00000000003c7805 */ /* 0x000fe2000001ff00 */
[----:B------:R-:W-:Y:S01]  /*00c0*/  MOV R74, 0x38 ;  /* 0x00000038004a7802 */ /* 0x000fe20000000f00 */
        /* <DEDUP_REMOVED lines=12> */
[C---:B0-----:R-:W-:Y:S01]  /*0190*/  IMAD.HI R0, R3.reuse, -0x6db6db6d, R2 ;  /* 0x9249249303007827 */ /* 0x041fe200078e0202 */
[----:B------:R-:W-:Y:S01]  /*01a0*/  SHF.L.U32 R5, R3, 0x2, RZ ;  /* 0x0000000203057819 */ /* 0x000fe200000006ff */
[----:B------:R-:W-:Y:S01]  /*01b0*/  CS2R R36, SRZ ;  /* 0x0000000000247805 */ /* 0x000fe2000001ff00 */
[----:B------:R-:W-:Y:S01]  /*01c0*/  CS2R R34, SRZ ;  /* 0x0000000000227805 */ /* 0x000fe2000001ff00 */
[----:B------:R-:W-:Y:S01]  /*01d0*/  CS2R R32, SRZ ;  /* 0x0000000000207805 */ /* 0x000fe2000001ff00 */
[----:B------:R-:W-:Y:S01]  /*01e0*/  SHF.R.U32.HI R11, RZ, 0x1f, R0 ;  /* 0x0000001fff0b7819 */ /* 0x000fe20000011600 */
[C---:B------:R-:W-:Y:S01]  /*01f0*/  IMAD.HI R71, R5.reuse, -0x6db6db6d, R4 ;  /* 0x9249249305477827 */ /* 0x040fe200078e0204 */
[C---:B------:R-:W-:Y:S01]  /*0200*/  IADD3 R7, R5.reuse, 0x1, RZ ;  /* 0x0000000105077810 */ /* 0x040fe20007ffe0ff */
[----:B------:R-:W-:Y:S01]  /*0210*/  CS2R R30, SRZ ;  /* 0x00000000001e7805 */ /* 0x000fe2000001ff00 */
[----:B------:R-:W-:Y:S01]  /*0220*/  LEA.HI.SX32 R0, R0, R11, 0x1d ;  /* 0x0000000b00007211 */ /* 0x000fe200078feaff */
[----:B------:R-:W-:Y:S01]  /*0230*/  CS2R R28, SRZ ;  /* 0x00000000001c7805 */ /* 0x000fe2000001ff00 */
[----:B------:R-:W-:Y:S01]  /*0240*/  IADD3 R9, R5, 0x2, RZ ;  /* 0x0000000205097810 */ /* 0x000fe20007ffe0ff */
[----:B------:R-:W-:Y:S01]  /*0250*/  IMAD.HI R73, R7, -0x6db6db6d, R6 ;  /* 0x9249249307497827 */ /* 0x000fe200078e0206 */
[----:B------:R-:W-:Y:S01]  /*0260*/  IADD3 R11, R5, 0x3, RZ ;  /* 0x00000003050b7810 */ /* 0x000fe20007ffe0ff */
[----:B------:R-:W-:Y:S01]  /*0270*/  CS2R R26, SRZ ;  /* 0x00000000001a7805 */ /* 0x000fe2000001ff00 */
[----:B------:R-:W-:Y:S01]  /*0280*/  SHF.R.U32.HI R4, RZ, 0x1f, R71 ;  /* 0x0000001fff047819 */ /* 0x000fe20000011647 */
[----:B------:R-:W-:Y:S01]  /*0290*/  IMAD.HI R75, R9, -0x6db6db6d, R8 ;  /* 0x92492493094b7827 */ /* 0x000fe200078e0208 */
[----:B-1----:R-:W-:Y:S01]  /*02a0*/  IADD3 R0, R0, R69, RZ ;  /* 0x0000004500007210 */ /* 0x002fe20007ffe0ff */
[----:B------:R-:W-:Y:S01]  /*02b0*/  CS2R R24, SRZ ;  /* 0x0000000000187805 */ /* 0x000fe2000001ff00 */
[----:B------:R-:W-:Y:S01]  /*02c0*/  LEA.HI.SX32 R71, R71, R4, 0x1e ;  /* 0x0000000447477211 */ /* 0x000fe200078ff2ff */
[----:B------:R-:W-:Y:S01]  /*02d0*/  IMAD.HI R77, R11, -0x6db6db6d, R10 ;  /* 0x924924930b4d7827 */ /* 0x000fe200078e020a */
[----:B------:R-:W-:Y:S01]  /*02e0*/  SHF.R.U32.HI R4, RZ, 0x1f, R73 ;  /* 0x0000001fff047819 */ /* 0x000fe20000011649 */
[----:B------:R-:W-:Y:S01]  /*02f0*/  CS2R R22, SRZ ;  /* 0x0000000000167805 */ /* 0x000fe2000001ff00 */
[----:B------:R-:W-:Y:S01]  /*0300*/  SHF.R.U32.HI R6, RZ, 0x1f, R75 ;  /* 0x0000001fff067819 */ /* 0x000fe2000001164b */
[----:B------:R-:W-:Y:S01]  /*0310*/  CS2R R20, SRZ ;  /* 0x0000000000147805 */ /* 0x000fe2000001ff00 */
[----:B------:R-:W-:Y:S01]  /*0320*/  SHF.R.U32.HI R8, RZ, 0x1f, R77 ;  /* 0x0000001fff087819 */ /* 0x000fe2000001164d */
[----:B------:R-:W-:Y:S01]  /*0330*/  CS2R R18, SRZ ;  /* 0x0000000000127805 */ /* 0x000fe2000001ff00 */
[----:B------:R-:W-:Y:S01]  /*0340*/  LEA.HI.SX32 R73, R73, R4, 0x1e ;  /* 0x0000000449497211 */ /* 0x000fe200078ff2ff */
[----:B------:R-:W-:Y:S01]  /*0350*/  CS2R R16, SRZ ;  /* 0x0000000000107805 */ /* 0x000fe2000001ff00 */
[----:B------:R-:W-:Y:S01]  /*0360*/  LEA.HI.SX32 R75, R75, R6, 0x1e ;  /* 0x000000064b4b7211 */ /* 0x000fe200078ff2ff */
[----:B------:R-:W-:Y:S01]  /*0370*/  CS2R R14, SRZ ;  /* 0x00000000000e7805 */ /* 0x000fe2000001ff00 */
[----:B------:R-:W-:Y:S01]  /*0380*/  LEA.HI.SX32 R77, R77, R8, 0x1e ;  /* 0x000000084d4d7211 */ /* 0x000fe200078ff2ff */
[----:B------:R-:W-:Y:S01]  /*0390*/  IMAD R74, R69, R74, 0x394 ;  /* 0x00000394454a7424 */ /* 0x000fe200078e024a */
[----:B------:R-:W-:Y:S01]  /*03a0*/  ISETP.GE.AND P0, PT, R0, 0x8, PT ;  /* 0x000000080000780c */ /* 0x000fe20003f06270 */
[----:B------:R-:W-:Y:S01]  /*03b0*/  IMAD R76, R71, -0x7, R5 ;  /* 0xfffffff9474c7824 */ /* 0x000fe200078e0205 */
[----:B------:R-:W-:Y:S01]  /*03c0*/  MOV R0, RZ ;  /* 0x000000ff00007202 */ /* 0x000fe20000000f00 */
[----:B------:R-:W-:Y:S01]  /*03d0*/  IMAD R78, R73, -0x7, R7 ;  /* 0xfffffff9494e7824 */ /* 0x000fe200078e0207 */
[----:B------:R-:W-:Y:S01]  /*03e0*/  ISETP.LT.AND P0, PT, R3, 0xe, !P0 ;  /* 0x0000000e0300780c */ /* 0x000fe20004701270 */
[----:B------:R-:W-:Y:S01]  /*03f0*/  IMAD R79, R75, -0x7, R9 ;  /* 0xfffffff94b4f7824 */ /* 0x000fe200078e0209 */
[----:B------:R-:W-:Y:S01]  /*0400*/  MOV R68, RZ ;  /* 0x000000ff00447202 */ /* 0x000fe20000000f00 */
[----:B------:R-:W-:Y:S01]  /*0410*/  IMAD R80, R77, -0x7, R11 ;  /* 0xfffffff94d507824 */ /* 0x000fe200078e020b */
[----:B------:R-:W-:-:S02]  /*0420*/  ULDC.64 UR6, c[0x0][0x118] ;  /* 0x0000460000067ab9 */ /* 0x000fc40000000a00 */
.L_x_70:
[----:B------:R-:W-:-:S07]  /*0430*/  MOV R81, RZ ;  /* 0x000000ff00517202 */ /* 0x000fce0000000f00 */
.L_x_69:
[----:B------:R-:W0:Y:S01]  /*0440*/  S2R R70, SR_CTAID.Y ;  /* 0x0000000000467919 */ /* 0x000e220000002600 */
[----:B------:R-:W-:Y:S03]  /*0450*/  BSSY B0, `(.L_x_57) ;  /* 0x0000030000007945 */ /* 0x000fe60003800000 */
[----:B------:R-:W-:Y:S01]  /*0460*/  BAR.SYNC.DEFER_BLOCKING 0x0 ;  /* 0x0000000000007b1d */ /* 0x000fe20000010000 */
[----:B0-----:R-:W-:-:S04]  /*0470*/  LEA R4, R70, R81, 0x1 ;  /* 0x0000005146047211 */ /* 0x001fc800078e08ff */
[----:B------:R-:W-:-:S04]  /*0480*/  IADD3 R4, R4, -0x3, RZ ;  /* 0xfffffffd04047810 */ /* 0x000fc80007ffe0ff */
[----:B------:R-:W-:-:S13]  /*0490*/  ISETP.GE.U32.AND P1, PT, R4, 0xe0, PT ;  /* 0x000000e00400780c */ /* 0x000fda0003f26070 */
[----:B------:R-:W-:Y:S05]  /*04a0*/  @!P1 BRA `(.L_x_58) ;  /* 0x000000a000009947 */ /* 0x000fea0003800000 */
[C---:B------:R-:W-:Y:S02]  /*04b0*/  SHF.L.U32 R4, R3.reuse, 0x1, RZ ;  /* 0x0000000103047819 */ /* 0x040fe400000006ff */
[----:B------:R-:W-:-:S03]  /*04c0*/  ISETP.GT.AND P1, PT, R3, 0xe, PT ;  /* 0x0000000e0300780c */ /* 0x000fc60003f24270 */
[----:B------:R-:W-:-:S05]  /*04d0*/  IMAD R4, R69, 0x1d, R4 ;  /* 0x0000001d45047824 */ /* 0x000fca00078e0204 */
[----:B------:R-:W-:-:S13]  /*04e0*/  ISETP.GT.OR P1, PT, R4, 0xe4, P1 ;  /* 0x000000e40400780c */ /* 0x000fda0000f24670 */
[----:B------:R0:W-:Y:S01]  /*04f0*/  @!P1 STS [R4.X4], RZ ;  /* 0x000000ff04009388 */ /* 0x0001e20000004800 */
[----:B------:R-:W-:-:S04]  /*0500*/  ISETP.GT.AND P1, PT, R3, 0xd, PT ;  /* 0x0000000d0300780c */ /* 0x000fc80003f24270 */
[----:B------:R-:W-:-:S13]  /*0510*/  ISETP.GT.OR P1, PT, R4, 0xe3, P1 ;  /* 0x000000e30400780c */ /* 0x000fda0000f24670 */
[----:B------:R-:W-:Y:S05]  /*0520*/  @P1 BRA `(.L_x_59) ;  /* 0x0000022000001947 */ /* 0x000fea0003800000 */
[----:B0-----:R0:W-:Y:S01]  /*0530*/  STS [R4.X4+0x4], RZ ;  /* 0x000004ff04007388 */ /* 0x0011e20000004800 */
[----:B------:R-:W-:Y:S05]  /*0540*/  BRA `(.L_x_59) ;  /* 0x0000020000007947 */ /* 0x000fea0003800000 */
.L_x_58:
[C---:B------:R-:W-:Y:S01]  /*0550*/  SHF.L.U32 R4, R3.reuse, 0x1, RZ ;  /* 0x0000000103047819 */ /* 0x040fe200000006ff */
[----:B------:R-:W-:Y:S01]  /*0560*/  BSSY B1, `(.L_x_60) ;  /* 0x0000013000017945 */ /* 0x000fe20003800000 */
[----:B------:R-:W-:-:S03]  /*0570*/  ISETP.GT.AND P1, PT, R3, 0xe, PT ;  /* 0x0000000e0300780c */ /* 0x000fc60003f24270 */
[----:B------:R-:W-:-:S04]  /*0580*/  IMAD R7, R69, 0x1d, R4 ;  /* 0x0000001d45077824 */ /* 0x000fc800078e0204 */
[----:B------:R-:W-:Y:S01]  /*0590*/  IMAD R4, R70, 0x1c0, R7 ;  /* 0x000001c046047824 */ /* 0x000fe200078e0207 */
[----:B------:R-:W-:-:S04]  /*05a0*/  ISETP.GT.OR P1, PT, R7, 0xe4, P1 ;  /* 0x000000e40700780c */ /* 0x000fc80000f24670 */
[----:B------:R-:W-:-:S05]  /*05b0*/  IADD3 R5, R4, -0x2a3, RZ ;  /* 0xfffffd5d04057810 */ /* 0x000fca0007ffe0ff */
[----:B------:R-:W-:Y:S01]  /*05c0*/  IMAD R4, R72, 0xc400, R5 ;  /* 0x0000c40048047824 */ /* 0x000fe200078e0205 */
[----:B------:R-:W-:-:S03]  /*05d0*/  MOV R5, 0x4 ;  /* 0x0000000400057802 */ /* 0x000fc60000000f00 */
[----:B------:R-:W-:-:S04]  /*05e0*/  IMAD R4, R81, 0xe0, R4 ;  /* 0x000000e051047824 */ /* 0x000fc800078e0204 */
[----:B------:R-:W-:Y:S01]  /*05f0*/  IMAD.WIDE R4, R4, R5, c[0x0][0x168] ;  /* 0x00005a0004047625 */ /* 0x000fe200078e0205 */
[----:B------:R-:W-:Y:S05]  /*0600*/  @P1 BRA `(.L_x_61) ;  /* 0x0000008000001947 */ /* 0x000fea0003800000 */
[----:B------:R-:W-:Y:S01]  /*0610*/  IADD3 R6, R7, -0x3, RZ ;  /* 0xfffffffd07067810 */ /* 0x000fe20007ffe0ff */
[----:B------:R-:W-:Y:S03]  /*0620*/  BSSY B2, `(.L_x_62) ;  /* 0x0000005000027945 */ /* 0x000fe60003800000 */
[----:B------:R-:W-:Y:S02]  /*0630*/  ISETP.GT.U32.AND P1, PT, R6, 0xdf, PT ;  /* 0x000000df0600780c */ /* 0x000fe40003f24070 */
[----:B------:R-:W-:-:S11]  /*0640*/  MOV R6, RZ ;  /* 0x000000ff00067202 */ /* 0x000fd60000000f00 */
[----:B------:R-:W-:Y:S05]  /*0650*/  @P1 BRA `(.L_x_63) ;  /* 0x0000001000001947 */ /* 0x000fea0003800000 */
[----:B------:R0:W5:Y:S02]  /*0660*/  LDG.E.CONSTANT R6, [R4.64] ;  /* 0x0000000604067981 */ /* 0x000164000c1e9900 */
.L_x_63:
[----:B------:R-:W-:Y:S05]  /*0670*/  BSYNC B2 ;  /* 0x0000000000027941 */ /* 0x000fea0003800000 */
.L_x_62:
[----:B-----5:R1:W-:Y:S02]  /*0680*/  STS [R7.X4], R6 ;  /* 0x0000000607007388 */ /* 0x0203e40000004800 */
.L_x_61:
[----:B------:R-:W-:Y:S05]  /*0690*/  BSYNC B1 ;  /* 0x0000000000017941 */ /* 0x000fea0003800000 */
.L_x_60:
[----:B------:R-:W-:-:S04]  /*06a0*/  ISETP.GT.AND P1, PT, R3, 0xd, PT ;  /* 0x0000000d0300780c */ /* 0x000fc80003f24270 */
[----:B------:R-:W-:-:S13]  /*06b0*/  ISETP.GT.OR P1, PT, R7, 0xe3, P1 ;  /* 0x000000e30700780c */ /* 0x000fda0000f24670 */
[----:B------:R-:W-:Y:S05]  /*06c0*/  @P1 BRA `(.L_x_59) ;  /* 0x0000008000001947 */ /* 0x000fea0003800000 */
[----:B-1----:R-:W-:Y:S01]  /*06d0*/  IADD3 R6, R7, -0x2, RZ ;  /* 0xfffffffe07067810 */ /* 0x002fe20007ffe0ff */
[----:B------:R-:W-:Y:S03]  /*06e0*/  BSSY B1, `(.L_x_64) ;  /* 0x0000005000017945 */ /* 0x000fe60003800000 */
[----:B------:R-:W-:Y:S02]  /*06f0*/  ISETP.GT.U32.AND P1, PT, R6, 0xdf, PT ;  /* 0x000000df0600780c */ /* 0x000fe40003f24070 */
[----:B------:R-:W-:-:S11]  /*0700*/  MOV R6, RZ ;  /* 0x000000ff00067202 */ /* 0x000fd60000000f00 */
[----:B------:R-:W-:Y:S05]  /*0710*/  @P1 BRA `(.L_x_65) ;  /* 0x0000001000001947 */ /* 0x000fea0003800000 */
[----:B------:R1:W5:Y:S02]  /*0720*/  LDG.E.CONSTANT R6, [R4.64+0x4] ;  /* 0x0000040604067981 */ /* 0x000364000c1e9900 */
.L_x_65:
[----:B------:R-:W-:Y:S05]  /*0730*/  BSYNC B1 ;  /* 0x0000000000017941 */ /* 0x000fea0003800000 */
.L_x_64:
[----:B-----5:R2:W-:Y:S02]  /*0740*/  STS [R7.X4+0x4], R6 ;  /* 0x0000040607007388 */ /* 0x0205e40000004800 */
.L_x_59:
[----:B0-----:R-:W-:Y:S05]  /*0750*/  BSYNC B0 ;  /* 0x0000000000007941 */ /* 0x001fea0003800000 */
.L_x_57:
[----:B------:R-:W-:Y:S01]  /*0760*/  BSSY B0, `(.L_x_66) ;  /* 0x000001b000007945 */ /* 0x000fe20003800000 */
[----:B------:R-:W-:Y:S05]  /*0770*/  @!P0 BRA `(.L_x_67) ;  /* 0x0000019000008947 */ /* 0x000fea0003800000 */
[----:B-1----:R-:W-:Y:S01]  /*0780*/  IMAD R4, R69, 0x18, R72 ;  /* 0x0000001845047824 */ /* 0x002fe200078e0248 */
[----:B------:R-:W-:-:S03]  /*0790*/  MOV R9, 0x4 ;  /* 0x0000000400097802 */ /* 0x000fc60000000f00 */
[----:B------:R-:W-:-:S05]  /*07a0*/  IMAD R4, R4, 0x7, R81 ;  /* 0x0000000704047824 */ /* 0x000fca00078e0251 */
[----:B------:R-:W-:-:S04]  /*07b0*/  LEA R5, R4, -R4, 0x3 ;  /* 0x8000000404057211 */ /* 0x000fc800078e18ff */
[-C--:B--2---:R-:W-:Y:S02]  /*07c0*/  IADD3 R6, R78, R5.reuse, RZ ;  /* 0x000000054e067210 */ /* 0x084fe40007ffe0ff */
[-C--:B------:R-:W-:Y:S02]  /*07d0*/  IADD3 R8, R79, R5.reuse, RZ ;  /* 0x000000054f087210 */ /* 0x080fe40007ffe0ff */
[-C--:B------:R-:W-:Y:S01]  /*07e0*/  IADD3 R4, R76, R5.reuse, RZ ;  /* 0x000000054c047210 */ /* 0x080fe20007ffe0ff */
[----:B------:R-:W-:Y:S01]  /*07f0*/  IMAD R10, R73, 0x93, R6 ;  /* 0x00000093490a7824 */ /* 0x000fe200078e0206 */
[----:B------:R-:W-:Y:S01]  /*0800*/  IADD3 R12, R80, R5, RZ ;  /* 0x00000005500c7210 */ /* 0x000fe20007ffe0ff */
[----:B------:R-:W-:Y:S02]  /*0810*/  IMAD R5, R75, 0x93, R8 ;  /* 0x000000934b057824 */ /* 0x000fe400078e0208 */
[----:B------:R-:W-:Y:S02]  /*0820*/  IMAD R6, R71, 0x93, R4 ;  /* 0x0000009347067824 */ /* 0x000fe400078e0204 */
[----:B------:R-:W-:-:S02]  /*0830*/  IMAD R8, R77, 0x93, R12 ;  /* 0x000000934d087824 */ /* 0x000fc400078e020c */
[----:B------:R-:W-:-:S04]  /*0840*/  IMAD.WIDE R10, R10, R9, c[0x0][0x170] ;  /* 0x00005c000a0a7625 */ /* 0x000fc800078e0209 */
[-C--:B------:R-:W-:Y:S01]  /*0850*/  IMAD.WIDE R4, R5, R9.reuse, c[0x0][0x170] ;  /* 0x00005c0005047625 */ /* 0x080fe200078e0209 */
[----:B------:R-:W2:Y:S03]  /*0860*/  LDG.E.CONSTANT R12, [R10.64] ;  /* 0x000000060a0c7981 */ /* 0x000ea6000c1e9900 */
[-C--:B------:R-:W-:Y:S01]  /*0870*/  IMAD.WIDE R6, R6, R9.reuse, c[0x0][0x170] ;  /* 0x00005c0006067625 */ /* 0x080fe200078e0209 */
[----:B------:R-:W2:Y:S03]  /*0880*/  LDG.E.CONSTANT R13, [R4.64] ;  /* 0x00000006040d7981 */ /* 0x000ea6000c1e9900 */
[----:B------:R-:W-:Y:S02]  /*0890*/  IMAD.WIDE R8, R8, R9, c[0x0][0x170] ;  /* 0x00005c0008087625 */ /* 0x000fe400078e0209 */
[----:B------:R-:W3:Y:S04]  /*08a0*/  LDG.E.CONSTANT R6, [R6.64] ;  /* 0x0000000606067981 */ /* 0x000ee8000c1e9900 */
[----:B------:R-:W4:Y:S01]  /*08b0*/  LDG.E.CONSTANT R8, [R8.64] ;  /* 0x0000000608087981 */ /* 0x000f22000c1e9900 */
[----:B------:R-:W-:-:S05]  /*08c0*/  IMAD R83, R69, 0xe, R3 ;  /* 0x0000000e45537824 */ /* 0x000fca00078e0203 */
[----:B------:R-:W-:-:S05]  /*08d0*/  SHF.L.U32 R83, R83, 0x2, RZ ;  /* 0x0000000253537819 */ /* 0x000fca00000006ff */
[----:B--2---:R0:W-:Y:S04]  /*08e0*/  STS.64 [R83.X4+0x398], R12 ;  /* 0x0003980c53007388 */ /* 0x0041e80000004a00 */
[----:B---3--:R0:W-:Y:S04]  /*08f0*/  STS [R83.X4+0x394], R6 ;  /* 0x0003940653007388 */ /* 0x0081e80000004800 */
[----:B----4-:R0:W-:Y:S02]  /*0900*/  STS [R83.X4+0x3a0], R8 ;  /* 0x0003a00853007388 */ /* 0x0101e40000004800 */
.L_x_67:
[----:B------:R-:W-:Y:S05]  /*0910*/  BSYNC B0 ;  /* 0x0000000000007941 */ /* 0x000fea0003800000 */
.L_x_66:
[----:B------:R-:W-:Y:S01]  /*0920*/  BAR.SYNC.DEFER_BLOCKING 0x0 ;  /* 0x0000000000007b1d */ /* 0x000fe20000010000 */
[----:B-1----:R-:W-:-:S05]  /*0930*/  LEA R4, R3, 0x180, 0x3 ;  /* 0x0000018003047811 */ /* 0x002fca00078e18ff */
[----:B------:R-:W-:Y:S02]  /*0940*/  UMOV UR4, 0x300 ;  /* 0x0000030000047882 */ /* 0x000fe40000000000 */
.L_x_68:
[----:B------:R-:W-:Y:S04]  /*0950*/  LDS R5, [R74+UR4+-0x300] ;  /* 0xfffd00044a057984 */ /* 0x000fe80008000800 */
[----:B--2---:R-:W1:Y:S04]  /*0960*/  LDS R7, [R4+-0x180] ;  /* 0xfffe800004077984 */ /* 0x004e680000000800 */
[----:B0-----:R-:W0:Y:S04]  /*0970*/  LDS R6, [R4+-0x100] ;  /* 0xffff000004067984 */ /* 0x001e280000000800 */
[----:B------:R-:W2:Y:S04]  /*0980*/  LDS R8, [R4+-0x80] ;  /* 0xffff800004087984 */ /* 0x000ea80000000800 */
[----:B------:R-:W3:Y:S04]  /*0990*/  LDS R10, [R4] ;  /* 0x00000000040a7984 */ /* 0x000ee80000000800 */
[----:B------:R-:W4:Y:S04]  /*09a0*/  LDS R12, [R4+0x80] ;  /* 0x00008000040c7984 */ /* 0x000f280000000800 */
[----:B------:R-:W5:Y:S04]  /*09b0*/  LDS R82, [R4+0x100] ;  /* 0x0001000004527984 */ /* 0x000f680000000800 */
[----:B------:R1:W5:Y:S04]  /*09c0*/  LDS R84, [R4+0x180] ;  /* 0x0001800004547984 */ /* 0x0003680000000800 */
[----:B------:R-:W5:Y:S04]  /*09d0*/  LDS R9, [R74+UR4+-0x140] ;  /* 0xfffec0044a097984 */ /* 0x000f680008000800 */
[----:B------:R-:W5:Y:S01]  /*09e0*/  LDS R11, [R74+UR4+0x80] ;  /* 0x000080044a0b7984 */ /* 0x000f620008000800 */
[----:B-1----:R-:W-:-:S03]  /*09f0*/  IADD3 R4, R4, 0x4, RZ ;  /* 0x0000000404047810 */ /* 0x002fc60007ffe0ff */
[----:B------:R-:W1:Y:S04]  /*0a00*/  LDS R13, [R74+UR4+0x240] ;  /* 0x000240044a0d7984 */ /* 0x000e680008000800 */
[----:B------:R-:W1:Y:S01]  /*0a10*/  LDS R83, [R74+UR4+-0x2e4] ;  /* 0xfffd1c044a537984 */ /* 0x000e620008000800 */
[----:B------:R-:W-:-:S03]  /*0a20*/  FFMA R68, R5, R7, R68 ;  /* 0x0000000705447223 */ /* 0x000fc60000000044 */
[----:B------:R-:W1:Y:S01]  /*0a30*/  LDS R86, [R74+UR4+-0x124] ;  /* 0xfffedc044a567984 */ /* 0x000e620008000800 */
[----:B0-----:R-:W-:-:S03]  /*0a40*/  FFMA R14, R5, R6, R14 ;  /* 0x00000006050e7223 */ /* 0x001fc6000000000e */
[----:B------:R-:W0:Y:S01]  /*0a50*/  LDS R88, [R74+UR4+0x9c] ;  /* 0x00009c044a587984 */ /* 0x000e220008000800 */
[----:B--2---:R-:W-:-:S03]  /*0a60*/  FFMA R16, R5, R8, R16 ;  /* 0x0000000805107223 */ /* 0x004fc60000000010 */
[----:B------:R-:W2:Y:S01]  /*0a70*/  LDS R90, [R74+UR4+0x25c] ;  /* 0x00025c044a5a7984 */ /* 0x000ea20008000800 */
[----:B------:R-:W-:Y:S01]  /*0a80*/  UIADD3 UR4, UR4, 0x4, URZ ;  /* 0x0000000404047890 */ /* 0x000fe2000fffe03f */
[C---:B---3--:R-:W-:Y:S01]  /*0a90*/  FFMA R18, R5.reuse, R10, R18 ;  /* 0x0000000a05127223 */ /* 0x048fe20000000012 */
[C---:B----4-:R-:W-:Y:S02]  /*0aa0*/  FFMA R20, R5.reuse, R12, R20 ;  /* 0x0000000c05147223 */ /* 0x050fe40000000014 */
[----:B------:R-:W-:Y:S01]  /*0ab0*/  UISETP.NE.AND UP0, UPT, UR4, 0x31c, UPT ;  /* 0x0000031c0400788c */ /* 0x000fe2000bf05270 */
[----:B-----5:R-:W-:-:S05]  /*0ac0*/  FFMA R22, R5, R82, R22 ;  /* 0x0000005205167223 */ /* 0x020fca0000000016 */
[----:B------:R-:W-:Y:S01]  /*0ad0*/  PLOP3.LUT P1, PT, PT, PT, UP0, 0x80, 0x0 ;  /* 0x000000000000781c */ /* 0x000fe20003f2f008 */
[----:B------:R-:W-:Y:S01]  /*0ae0*/  FFMA R24, R5, R84, R24 ;  /* 0x0000005405187223 */ /* 0x000fe20000000018 */
        /* <DEDUP_REMOVED lines=14> */
[----:B-1----:R-:W-:Y:S01]  /*0bd0*/  FFMA R54, R7, R13, R54 ;  /* 0x0000000d07367223 */ /* 0x002fe20000000036 */
[C---:B------:R-:W-:Y:S01]  /*0be0*/  FFMA R56, R13.reuse, R6, R56 ;  /* 0x000000060d387223 */ /* 0x040fe20000000038 */
[C---:B------:R-:W-:Y:S01]  /*0bf0*/  FFMA R58, R13.reuse, R8, R58 ;  /* 0x000000080d3a7223 */ /* 0x040fe2000000003a */
[C---:B------:R-:W-:Y:S01]  /*0c00*/  FFMA R60, R13.reuse, R10, R60 ;  /* 0x0000000a0d3c7223 */ /* 0x040fe2000000003c */
[C---:B------:R-:W-:Y:S01]  /*0c10*/  FFMA R62, R13.reuse, R12, R62 ;  /* 0x0000000c0d3e7223 */ /* 0x040fe2000000003e */
[C---:B------:R-:W-:Y:S01]  /*0c20*/  FFMA R64, R13.reuse, R82, R64 ;  /* 0x000000520d407223 */ /* 0x040fe20000000040 */
[----:B------:R-:W-:Y:S01]  /*0c30*/  FFMA R66, R13, R84, R66 ;  /* 0x000000540d427223 */ /* 0x000fe20000000042 */
[CC--:B------:R-:W-:Y:S01]  /*0c40*/  FFMA R0, R7.reuse, R83.reuse, R0 ;  /* 0x0000005307007223 */ /* 0x0c0fe20000000000 */
[-C--:B------:R-:W-:Y:S01]  /*0c50*/  FFMA R15, R6, R83.reuse, R15 ;  /* 0x00000053060f7223 */ /* 0x080fe2000000000f */
[-C--:B------:R-:W-:Y:S01]  /*0c60*/  FFMA R17, R8, R83.reuse, R17 ;  /* 0x0000005308117223 */ /* 0x080fe20000000011 */
[-C--:B------:R-:W-:Y:S01]  /*0c70*/  FFMA R19, R10, R83.reuse, R19 ;  /* 0x000000530a137223 */ /* 0x080fe20000000013 */
[-C--:B------:R-:W-:Y:S01]  /*0c80*/  FFMA R21, R12, R83.reuse, R21 ;  /* 0x000000530c157223 */ /* 0x080fe20000000015 */
[-C--:B------:R-:W-:Y:S01]  /*0c90*/  FFMA R23, R82, R83.reuse, R23 ;  /* 0x0000005352177223 */ /* 0x080fe20000000017 */
        /* <DEDUP_REMOVED lines=8> */
[CC--:B0-----:R-:W-:Y:S01]  /*0d20*/  FFMA R41, R7.reuse, R88.reuse, R41 ;  /* 0x0000005807297223 */ /* 0x0c1fe20000000029 */
[-C--:B------:R-:W-:Y:S01]  /*0d30*/  FFMA R43, R6, R88.reuse, R43 ;  /* 0x00000058062b7223 */ /* 0x080fe2000000002b */
[-C--:B------:R-:W-:Y:S01]  /*0d40*/  FFMA R45, R8, R88.reuse, R45 ;  /* 0x00000058082d7223 */ /* 0x080fe2000000002d */
[-C--:B------:R-:W-:Y:S01]  /*0d50*/  FFMA R47, R10, R88.reuse, R47 ;  /* 0x000000580a2f7223 */ /* 0x080fe2000000002f */
[-C--:B------:R-:W-:Y:S01]  /*0d60*/  FFMA R49, R12, R88.reuse, R49 ;  /* 0x000000580c317223 */ /* 0x080fe20000000031 */
[-C--:B------:R-:W-:Y:S01]  /*0d70*/  FFMA R51, R82, R88.reuse, R51 ;  /* 0x0000005852337223 */ /* 0x080fe20000000033 */
[----:B------:R-:W-:Y:S01]  /*0d80*/  FFMA R53, R84, R88, R53 ;  /* 0x0000005854357223 */ /* 0x000fe20000000035 */
[-C--:B--2---:R-:W-:Y:S01]  /*0d90*/  FFMA R55, R7, R90.reuse, R55 ;  /* 0x0000005a07377223 */ /* 0x084fe20000000037 */
[-C--:B------:R-:W-:Y:S01]  /*0da0*/  FFMA R57, R6, R90.reuse, R57 ;  /* 0x0000005a06397223 */ /* 0x080fe20000000039 */
[-C--:B------:R-:W-:Y:S01]  /*0db0*/  FFMA R59, R8, R90.reuse, R59 ;  /* 0x0000005a083b7223 */ /* 0x080fe2000000003b */
[-C--:B------:R-:W-:Y:S01]  /*0dc0*/  FFMA R61, R10, R90.reuse, R61 ;  /* 0x0000005a0a3d7223 */ /* 0x080fe2000000003d */
[-C--:B------:R-:W-:Y:S01]  /*0dd0*/  FFMA R63, R12, R90.reuse, R63 ;  /* 0x0000005a0c3f7223 */ /* 0x080fe2000000003f */
[-C--:B------:R-:W-:Y:S01]  /*0de0*/  FFMA R65, R82, R90.reuse, R65 ;  /* 0x0000005a52417223 */ /* 0x080fe20000000041 */
[----:B------:R-:W-:Y:S01]  /*0df0*/  FFMA R67, R84, R90, R67 ;  /* 0x0000005a54437223 */ /* 0x000fe20000000043 */
[----:B------:R-:W-:Y:S05]  /*0e00*/  @P1 BRA `(.L_x_68) ;  /* 0xfffffb4000001947 */ /* 0x000fea000383ffff */
[----:B------:R-:W-:-:S04]  /*0e10*/  IADD3 R81, R81, 0x1, RZ ;  /* 0x0000000151517810 */ /* 0x000fc80007ffe0ff */
[----:B------:R-:W-:-:S13]  /*0e20*/  ISETP.GE.U32.AND P1, PT, R81, 0x7, PT ;  /* 0x000000075100780c */ /* 0x000fda0003f26070 */
[----:B------:R-:W-:Y:S05]  /*0e30*/  @!P1 BRA `(.L_x_69) ;  /* 0xfffff60000009947 */ /* 0x000fea000383ffff */
[----:B------:R-:W-:-:S04]  /*0e40*/  IADD3 R72, R72, 0x1, RZ ;  /* 0x0000000148487810 */ /* 0x000fc80007ffe0ff */
[----:B------:R-:W-:-:S13]  /*0e50*/  ISETP.GE.U32.AND P1, PT, R72, 0x3, PT ;  /* 0x000000034800780c */ /* 0x000fda0003f26070 */
[----:B------:R-:W-:Y:S05]  /*0e60*/  @!P1 BRA `(.L_x_70) ;  /* 0xfffff5c000009947 */ /* 0x000fea000383ffff */
[----:B------:R-:W-:Y:S02]  /*0e70*/  SHF.L.U32 R4, R69, 0x1, RZ ;  /* 0x0000000145047819 */ /* 0x000fe400000006ff */
[----:B------:R-:W-:-:S05]  /*0e80*/  MOV R2, 0x4 ;  /* 0x0000000400027802 */ /* 0x000fca0000000f00 */
[----:B------:R-:W-:-:S05]  /*0e90*/  IMAD.WIDE R4, R4, R2, c[0x0][0x178] ;  /* 0x00005e0004047625 */ /* 0x000fca00078e0202 */
[----:B------:R-:W2:Y:S04]  /*0ea0*/  LDG.E.CONSTANT R11, [R4.64+0x40] ;  /* 0x00004006040b7981 */ /* 0x000ea8000c1e9900 */
[----:B------:R-:W3:Y:S04]  /*0eb0*/  LDG.E.CONSTANT R9, [R4.64+0x80] ;  /* 0x0000800604097981 */ /* 0x000ee8000c1e9900 */
[----:B------:R0:W4:Y:S04]  /*0ec0*/  LDG.E.CONSTANT R7, [R4.64+0xc0] ;  /* 0x0000c00604077981 */ /* 0x000128000c1e9900 */
[----:B------:R0:W5:Y:S04]  /*0ed0*/  LDG.E.CONSTANT R13, [R4.64] ;  /* 0x00000006040d7981 */ /* 0x000168000c1e9900 */
[----:B------:R0:W5:Y:S04]  /*0ee0*/  LDG.E.CONSTANT R10, [R4.64+0x4] ;  /* 0x00000406040a7981 */ /* 0x000168000c1e9900 */
[----:B------:R0:W5:Y:S04]  /*0ef0*/  LDG.E.CONSTANT R8, [R4.64+0x44] ;  /* 0x0000440604087981 */ /* 0x000168000c1e9900 */
[----:B------:R0:W5:Y:S04]  /*0f00*/  LDG.E.CONSTANT R6, [R4.64+0x84] ;  /* 0x0000840604067981 */ /* 0x000168000c1e9900 */
[----:B------:R0:W5:Y:S01]  /*0f10*/  LDG.E.CONSTANT R12, [R4.64+0xc4] ;  /* 0x0000c406040c7981 */ /* 0x000162000c1e9900 */
[----:B------:R-:W-:-:S04]  /*0f20*/  IMAD R3, R69, 0x6200, R3 ;  /* 0x0000620045037824 */ /* 0x000fc800078e0203 */
[----:B------:R-:W-:-:S04]  /*0f30*/  IMAD R3, R70, 0x70, R3 ;  /* 0x0000007046037824 */ /* 0x000fc800078e0203 */
[----:B------:R-:W-:Y:S01]  /*0f40*/  IMAD.WIDE R2, R3, R2, c[0x0][0x160] ;  /* 0x0000580003027625 */ /* 0x000fe200078e0202 */
[----:B--2---:R-:W-:Y:S01]  /*0f50*/  FADD R26, R26, R11 ;  /* 0x0000000b1a1a7221 */ /* 0x004fe20000000000 */
[----:B---3--:R-:W-:-:S04]  /*0f60*/  FADD R40, R40, R9 ;  /* 0x0000000928287221 */ /* 0x008fc80000000000 */
[----:B0-----:R-:W-:Y:S01]  /*0f70*/  FMNMX R5, RZ, R26, !PT ;  /* 0x0000001aff057209 */ /* 0x001fe20007800000 */
[----:B----4-:R-:W-:-:S04]  /*0f80*/  FADD R54, R54, R7 ;  /* 0x0000000736367221 */ /* 0x010fc80000000000 */
[----:B------:R0:W-:Y:S01]  /*0f90*/  STG.E [R2.64+0xc4000], R5 ;  /* 0x0c40000502007986 */ /* 0x0001e2000c101906 */
[--C-:B-----5:R-:W-:Y:S01]  /*0fa0*/  FADD R68, R68, R13.reuse ;  /* 0x0000000d44447221 */ /* 0x120fe20000000000 */
[--C-:B------:R-:W-:Y:S01]  /*0fb0*/  FADD R14, R14, R13.reuse ;  /* 0x0000000d0e0e7221 */ /* 0x100fe20000000000 */
[----:B------:R-:W-:Y:S01]  /*0fc0*/  FADD R16, R16, R13 ;  /* 0x0000000d10107221 */ /* 0x000fe20000000000 */
[----:B0-----:R-:W-:Y:S01]  /*0fd0*/  FMNMX R5, RZ, R40, !PT ;  /* 0x00000028ff057209 */ /* 0x001fe20007800000 */
[----:B------:R-:W-:-:S04]  /*0fe0*/  FADD R0, R0, R10 ;  /* 0x0000000a00007221 */ /* 0x000fc80000000000 */
[----:B------:R0:W-:Y:S01]  /*0ff0*/  STG.E [R2.64+0x188000], R5 ;  /* 0x1880000502007986 */ /* 0x0001e2000c101906 */
[--C-:B------:R-:W-:Y:S01]  /*1000*/  FADD R18, R18, R13.reuse ;  /* 0x0000000d12127221 */ /* 0x100fe20000000000 */
[--C-:B------:R-:W-:Y:S01]  /*1010*/  FADD R20, R20, R13.reuse ;  /* 0x0000000d14147221 */ /* 0x100fe20000000000 */
[--C-:B------:R-:W-:Y:S01]  /*1020*/  FADD R22, R22, R13.reuse ;  /* 0x0000000d16167221 */ /* 0x100fe20000000000 */
[----:B------:R-:W-:Y:S01]  /*1030*/  FADD R24, R24, R13 ;  /* 0x0000000d18187221 */ /* 0x000fe20000000000 */
[----:B------:R-:W-:Y:S01]  /*1040*/  FMNMX R69, RZ, R68, !PT ;  /* 0x00000044ff457209 */ /* 0x000fe20007800000 */
[--C-:B------:R-:W-:Y:S01]  /*1050*/  FADD R27, R27, R8.reuse ;  /* 0x000000081b1b7221 */ /* 0x100fe20000000000 */
[----:B0-----:R-:W-:Y:S01]  /*1060*/  FMNMX R5, RZ, R54, !PT ;  /* 0x00000036ff057209 */ /* 0x001fe20007800000 */
[--C-:B------:R-:W-:Y:S01]  /*1070*/  FADD R29, R29, R8.reuse ;  /* 0x000000081d1d7221 */ /* 0x100fe20000000000 */
[----:B------:R-:W-:Y:S01]  /*1080*/  FMNMX R71, RZ, R14, !PT ;  /* 0x0000000eff477209 */ /* 0x000fe20007800000 */
[--C-:B------:R-:W-:Y:S01]  /*1090*/  FADD R31, R31, R8.reuse ;  /* 0x000000081f1f7221 */ /* 0x100fe20000000000 */
[----:B------:R-:W-:Y:S01]  /*10a0*/  FMNMX R13, RZ, R16, !PT ;  /* 0x00000010ff0d7209 */ /* 0x000fe20007800000 */
[----:B------:R0:W-:Y:S01]  /*10b0*/  STG.E [R2.64+0x24c000], R5 ;  /* 0x24c0000502007986 */ /* 0x0001e2000c101906 */
        /* <DEDUP_REMOVED lines=8> */
[----:B0-----:R-:W-:Y:S01]  /*1140*/  FMNMX R5, RZ, R0, !PT ;  /* 0x00000000ff057209 */ /* 0x001fe20007800000 */
[----:B------:R0:W-:Y:S01]  /*1150*/  STG.E [R2.64], R69 ;  /* 0x0000004502007986 */ /* 0x0001e2000c101906 */
[--C-:B------:R-:W-:Y:S01]  /*1160*/  FADD R36, R36, R11.reuse ;  /* 0x0000000b24247221 */ /* 0x100fe20000000000 */
[----:B------:R-:W-:Y:S01]  /*1170*/  FADD R38, R38, R11 ;  /* 0x0000000b26267221 */ /* 0x000fe20000000000 */
[----:B------:R-:W-:Y:S01]  /*1180*/  FMNMX R73, RZ, R18, !PT ;  /* 0x00000012ff497209 */ /* 0x000fe20007800000 */
[----:B------:R1:W-:Y:S01]  /*1190*/  STG.E [R2.64+0x40], R71 ;  /* 0x0000404702007986 */ /* 0x0003e2000c101906 */
[----:B------:R-:W-:Y:S01]  /*11a0*/  FMNMX R11, RZ, R30, !PT ;  /* 0x0000001eff0b7209 */ /* 0x000fe20007800000 */
[--C-:B------:R-:W-:Y:S01]  /*11b0*/  FADD R41, R41, R6.reuse ;  /* 0x0000000629297221 */ /* 0x100fe20000000000 */
[--C-:B------:R-:W-:Y:S01]  /*11c0*/  FADD R43, R43, R6.reuse ;  /* 0x000000062b2b7221 */ /* 0x100fe20000000000 */
[----:B------:R2:W-:Y:S01]  /*11d0*/  STG.E [R2.64+0x80], R13 ;  /* 0x0000800d02007986 */ /* 0x0005e2000c101906 */
[--C-:B------:R-:W-:Y:S01]  /*11e0*/  FADD R45, R45, R6.reuse ;  /* 0x000000062d2d7221 */ /* 0x100fe20000000000 */
[--C-:B------:R-:W-:Y:S01]  /*11f0*/  FADD R47, R47, R6.reuse ;  /* 0x000000062f2f7221 */ /* 0x100fe20000000000 */
[--C-:B------:R-:W-:Y:S01]  /*1200*/  FADD R49, R49, R6.reuse ;  /* 0x0000000631317221 */ /* 0x100fe20000000000 */
[----:B------:R3:W-:Y:S01]  /*1210*/  STG.E [R2.64+0xc400], R5 ;  /* 0x00c4000502007986 */ /* 0x0007e2000c101906 */
[----:B0-----:R-:W-:Y:S01]  /*1220*/  FMNMX R69, RZ, R32, !PT ;  /* 0x00000020ff457209 */ /* 0x001fe20007800000 */
[--C-:B------:R-:W-:Y:S01]  /*1230*/  FADD R51, R51, R6.reuse ;  /* 0x0000000633337221 */ /* 0x100fe20000000000 */
[--C-:B------:R-:W-:Y:S01]  /*1240*/  FADD R42, R42, R9.reuse ;  /* 0x000000092a2a7221 */ /* 0x100fe20000000000 */
[----:B-1----:R-:W-:Y:S01]  /*1250*/  FMNMX R71, RZ, R34, !PT ;  /* 0x00000022ff477209 */ /* 0x002fe20007800000 */
[--C-:B------:R-:W-:Y:S01]  /*1260*/  FADD R44, R44, R9.reuse ;  /* 0x000000092c2c7221 */ /* 0x100fe20000000000 */
[--C-:B------:R-:W-:Y:S01]  /*1270*/  FADD R46, R46, R9.reuse ;  /* 0x000000092e2e7221 */ /* 0x100fe20000000000 */
[--C-:B------:R-:W-:Y:S01]  /*1280*/  FADD R48, R48, R9.reuse ;  /* 0x0000000930307221 */ /* 0x100fe20000000000 */
[----:B--2---:R-:W-:Y:S01]  /*1290*/  FMNMX R13, RZ, R28, !PT ;  /* 0x0000001cff0d7209 */ /* 0x004fe20007800000 */
[----:B------:R-:W-:Y:S01]  /*12a0*/  FADD R50, R50, R9 ;  /* 0x0000000932327221 */ /* 0x000fe20000000000 */
[----:B------:R-:W-:Y:S01]  /*12b0*/  FADD R58, R58, R7 ;  /* 0x000000073a3a7221 */ /* 0x000fe20000000000 */
[----:B------:R-:W-:Y:S01]  /*12c0*/  FADD R6, R53, R6 ;  /* 0x0000000635067221 */ /* 0x000fe20000000000 */
[----:B---3--:R-:W-:Y:S01]  /*12d0*/  FMNMX R5, RZ, R8, !PT ;  /* 0x00000008ff057209 */ /* 0x008fe20007800000 */
[----:B------:R0:W-:Y:S01]  /*12e0*/  STG.E [R2.64+0xc0], R73 ;  /* 0x0000c04902007986 */ /* 0x0001e2000c101906 */
[----:B------:R-:W-:Y:S01]  /*12f0*/  FADD R52, R52, R9 ;  /* 0x0000000934347221 */ /* 0x000fe20000000000 */
[--C-:B------:R-:W-:Y:S01]  /*1300*/  FADD R56, R56, R7.reuse ;  /* 0x0000000738387221 */ /* 0x100fe20000000000 */
[--C-:B------:R-:W-:Y:S01]  /*1310*/  FADD R60, R60, R7.reuse ;  /* 0x000000073c3c7221 */ /* 0x100fe20000000000 */
[----:B------:R1:W-:Y:S01]  /*1320*/  STG.E [R2.64+0xc4040], R13 ;  /* 0x0c40400d02007986 */ /* 0x0003e2000c101906 */
[--C-:B------:R-:W-:Y:S01]  /*1330*/  FADD R62, R62, R7.reuse ;  /* 0x000000073e3e7221 */ /* 0x100fe20000000000 */
[--C-:B------:R-:W-:Y:S01]  /*1340*/  FADD R64, R64, R7.reuse ;  /* 0x0000000740407221 */ /* 0x100fe20000000000 */
[----:B------:R-:W-:Y:S01]  /*1350*/  FADD R66, R66, R7 ;  /* 0x0000000742427221 */ /* 0x000fe20000000000 */
[----:B------:R2:W-:Y:S01]  /*1360*/  STG.E [R2.64+0xc4080], R11 ;  /* 0x0c40800b02007986 */ /* 0x0005e2000c101906 */
[----:B------:R-:W-:Y:S01]  /*1370*/  FMNMX R75, RZ, R20, !PT ;  /* 0x00000014ff4b7209 */ /* 0x000fe20007800000 */
[--C-:B------:R-:W-:Y:S01]  /*1380*/  FADD R15, R15, R10.reuse ;  /* 0x0000000a0f0f7221 */ /* 0x100fe20000000000 */
[----:B------:R-:W-:Y:S01]  /*1390*/  FMNMX R9, RZ, R44, !PT ;  /* 0x0000002cff097209 */ /* 0x000fe20007800000 */
[----:B------:R3:W-:Y:S01]  /*13a0*/  STG.E [R2.64+0xc40c0], R69 ;  /* 0x0c40c04502007986 */ /* 0x0007e2000c101906 */
[----:B0-----:R-:W-:Y:S01]  /*13b0*/  FMNMX R73, RZ, R36, !PT ;  /* 0x00000024ff497209 */ /* 0x001fe20007800000 */
[--C-:B------:R-:W-:Y:S01]  /*13c0*/  FADD R17, R17, R10.reuse ;  /* 0x0000000a11117221 */ /* 0x100fe20000000000 */
[----:B------:R-:W-:Y:S01]  /*13d0*/  FMNMX R7, RZ, R58, !PT ;  /* 0x0000003aff077209 */ /* 0x000fe20007800000 */
[----:B------:R0:W-:Y:S01]  /*13e0*/  STG.E [R2.64+0xc4100], R71 ;  /* 0x0c41004702007986 */ /* 0x0001e2000c101906 */
[----:B-1----:R-:W-:Y:S01]  /*13f0*/  FMNMX R13, RZ, R46, !PT ;  /* 0x0000002eff0d7209 */ /* 0x002fe20007800000 */
[--C-:B------:R-:W-:Y:S01]  /*1400*/  FADD R19, R19, R10.reuse ;  /* 0x0000000a13137221 */ /* 0x100fe20000000000 */
[--C-:B------:R-:W-:Y:S01]  /*1410*/  FADD R21, R21, R10.reuse ;  /* 0x0000000a15157221 */ /* 0x100fe20000000000 */
[----:B------:R1:W-:Y:S01]  /*1420*/  STG.E [R2.64+0xd0580], R5 ;  /* 0x0d05800502007986 */ /* 0x0003e2000c101906 */
[----:B--2---:R-:W-:Y:S01]  /*1430*/  FMNMX R11, RZ, R42, !PT ;  /* 0x0000002aff0b7209 */ /* 0x004fe20007800000 */
[----:B------:R-:W-:Y:S01]  /*1440*/  FADD R23, R23, R10 ;  /* 0x0000000a17177221 */ /* 0x000fe20000000000 */
[--C-:B------:R-:W-:Y:S01]  /*1450*/  FADD R55, R55, R12.reuse ;  /* 0x0000000c37377221 */ /* 0x100fe20000000000 */
[----:B---3--:R-:W-:Y:S01]  /*1460*/  FMNMX R69, RZ, R48, !PT ;  /* 0x00000030ff457209 */ /* 0x008fe20007800000 */
[--C-:B------:R-:W-:Y:S01]  /*1470*/  FADD R57, R57, R12.reuse ;  /* 0x0000000c39397221 */ /* 0x100fe20000000000 */
[--C-:B------:R-:W-:Y:S01]  /*1480*/  FADD R59, R59, R12.reuse ;  /* 0x0000000c3b3b7221 */ /* 0x100fe20000000000 */
[--C-:B------:R-:W-:Y:S01]  /*1490*/  FADD R61, R61, R12.reuse ;  /* 0x0000000c3d3d7221 */ /* 0x100fe20000000000 */
[----:B0-----:R-:W-:Y:S01]  /*14a0*/  FMNMX R71, RZ, R50, !PT ;  /* 0x00000032ff477209 */ /* 0x001fe20007800000 */
[--C-:B------:R-:W-:Y:S01]  /*14b0*/  FADD R63, R63, R12.reuse ;  /* 0x0000000c3f3f7221 */ /* 0x100fe20000000000 */
[----:B------:R-:W-:Y:S01]  /*14c0*/  FADD R65, R65, R12 ;  /* 0x0000000c41417221 */ /* 0x000fe20000000000 */
[----:B------:R-:W-:Y:S01]  /*14d0*/  FADD R10, R25, R10 ;  /* 0x0000000a190a7221 */ /* 0x000fe20000000000 */
[----:B-1----:R-:W-:Y:S01]  /*14e0*/  FMNMX R5, RZ, R6, !PT ;  /* 0x00000006ff057209 */ /* 0x002fe20007800000 */
        /* <DEDUP_REMOVED lines=12> */
[----:B------:R-:W-:Y:S01]  /*15b0*/  FMNMX R23, RZ, R23, !PT ;  /* 0x00000017ff177209 */ /* 0x000fe20007800000 */
[----:B------:R0:W-:Y:S01]  /*15c0*/  STG.E [R2.64+0x1880c0], R13 ;  /* 0x1880c00d02007986 */ /* 0x0001e2000c101906 */
[----:B-1----:R-:W-:Y:S02]  /*15d0*/  FMNMX R73, RZ, R52, !PT ;  /* 0x00000034ff497209 */ /* 0x002fe40007800000 */
[----:B------:R-:W-:Y:S01]  /*15e0*/  FMNMX R27, RZ, R27, !PT ;  /* 0x0000001bff1b7209 */ /* 0x000fe20007800000 */
[----:B------:R1:W-:Y:S01]  /*15f0*/  STG.E [R2.64+0x188100], R69 ;  /* 0x1881004502007986 */ /* 0x0003e2000c101906 */
[----:B--2---:R-:W-:Y:S02]  /*1600*/  FMNMX R11, RZ, R60, !PT ;  /* 0x0000003cff0b7209 */ /* 0x004fe40007800000 */
[----:B------:R-:W-:Y:S01]  /*1610*/  FMNMX R29, RZ, R29, !PT ;  /* 0x0000001dff1d7209 */ /* 0x000fe20007800000 */
[----:B------:R2:W-:Y:S01]  /*1620*/  STG.E [R2.64+0x188140], R71 ;  /* 0x1881404702007986 */ /* 0x0005e2000c101906 */
[----:B---3--:R-:W-:-:S02]  /*1630*/  FMNMX R9, RZ, R56, !PT ;  /* 0x00000038ff097209 */ /* 0x008fc40007800000 */
[----:B------:R-:W-:Y:S01]  /*1640*/  FMNMX R31, RZ, R31, !PT ;  /* 0x0000001fff1f7209 */ /* 0x000fe20007800000 */
[----:B------:R3:W-:Y:S01]  /*1650*/  STG.E [R2.64+0x24c080], R7 ;  /* 0x24c0800702007986 */ /* 0x0007e2000c101906 */
[----:B0-----:R-:W-:Y:S02]  /*1660*/  FMNMX R13, RZ, R62, !PT ;  /* 0x0000003eff0d7209 */ /* 0x001fe40007800000 */
[----:B------:R-:W-:Y:S01]  /*1670*/  FMNMX R33, RZ, R33, !PT ;  /* 0x00000021ff217209 */ /* 0x000fe20007800000 */
[----:B------:R0:W-:Y:S01]  /*1680*/  STG.E [R2.64+0x194580], R5 ;  /* 0x1945800502007986 */ /* 0x0001e2000c101906 */
[----:B-1----:R-:W-:Y:S02]  /*1690*/  FMNMX R69, RZ, R64, !PT ;  /* 0x00000040ff457209 */ /* 0x002fe40007800000 */
[----:B------:R-:W-:Y:S02]  /*16a0*/  FMNMX R35, RZ, R35, !PT ;  /* 0x00000023ff237209 */ /* 0x000fe40007800000 */
[----:B--2---:R-:W-:-:S02]  /*16b0*/  FMNMX R71, RZ, R66, !PT ;  /* 0x00000042ff477209 */ /* 0x004fc40007800000 */
[----:B------:R-:W-:Y:S02]  /*16c0*/  FMNMX R37, RZ, R37, !PT ;  /* 0x00000025ff257209 */ /* 0x000fe40007800000 */
[----:B---3--:R-:W-:Y:S02]  /*16d0*/  FMNMX R7, RZ, R10, !PT ;  /* 0x0000000aff077209 */ /* 0x008fe40007800000 */
[----:B------:R-:W-:Y:S02]  /*16e0*/  FMNMX R41, RZ, R41, !PT ;  /* 0x00000029ff297209 */ /* 0x000fe40007800000 */
[----:B------:R-:W-:Y:S02]  /*16f0*/  FMNMX R43, RZ, R43, !PT ;  /* 0x0000002bff2b7209 */ /* 0x000fe40007800000 */
[----:B------:R-:W-:Y:S02]  /*1700*/  FMNMX R45, RZ, R45, !PT ;  /* 0x0000002dff2d7209 */ /* 0x000fe40007800000 */
        /* <DEDUP_REMOVED lines=45> */
.L_x_71:
        /* <DEDUP_REMOVED lines=10> */
.L_x_136:


//--------------------- .text.tvmgen_default_fused_nn_conv2d_add_nn_relu_7_kernel --------------------------
	.section	.text.tvmgen_default_fused_nn_conv2d_add_nn_relu_7_kernel,"ax",@progbits
	.sectionflags	@"SHF_BARRIERS=1"
	.sectioninfo	@"SHI_REGISTERS=128"
	.align	128
        .global         tvmgen_default_fused_nn_conv2d_add_nn_relu_7_kernel
        .type           tvmgen_default_fused_nn_conv2d_add_nn_relu_7_kernel,@function
        .size           tvmgen_default_fused_nn_conv2d_add_nn_relu_7_kernel,(.L_x_137 - tvmgen_default_fused_nn_conv2d_add_nn_relu_7_kernel)
        .other          tvmgen_default_fused_nn_conv2d_add_nn_relu_7_kernel,@"STO_CUDA_ENTRY STV_DEFAULT"
tvmgen_default_fused_nn_conv2d_add_nn_relu_7_kernel:
.text.tvmgen_default_fused_nn_conv2d_add_nn_relu_7_kernel:
[----:B------:R-:W-:Y:S02]  /*0000*/  MOV R1, c[0x0][0x28] ;  /* 0x00000a0000017a02 */ /* 0x000fe40000000f00 */
[----:B------:R-:W0:Y:S01]  /*0010*/  S2R R23, SR_TID.Y ;  /* 0x0000000000177919 */ /* 0x000e220000002200 */
[----:B------:R-:W-:Y:S01]  /*0020*/  MOV R8, RZ ;  /* 0x000000ff00087202 */ /* 0x000fe20000000f00 */
[----:B------:R-:W-:Y:S01]  /*0030*/  CS2R R36, SRZ ;  /* 0x0000000000247805 */ /* 0x000fe2000001ff00 */
[----:B------:R-:W-:Y:S01]  /*0040*/  MOV R12, RZ ;  /* 0x000000ff000c7202 */ /* 0x000fe20000000f00 */
[----:B------:R-:W1:Y:S01]  /*0050*/  S2R R0, SR_TID.Z ;  /* 0x0000000000007919 */ /* 0x000e620000002300 */
[----:B------:R-:W-:Y:S01]  /*0060*/  MOV R6, RZ ;  /* 0x000000ff00067202 */ /* 0x000fe20000000f00 */
[----:B------:R-:W-:Y:S01]  /*0070*/  CS2R R38, SRZ ;  /* 0x0000000000267805 */ /* 0x000fe2000001ff00 */
[----:B------:R-:W-:Y:S01]  /*0080*/  MOV R94, c[0x0][0x170] ;  /* 0x00005c00005e7a02 */ /* 0x000fe20000000f00 */
[----:B------:R-:W2:Y:S01]  /*0090*/  S2R R21, SR_CTAID.Z ;  /* 0x0000000000157919 */ /* 0x000ea20000002700 */
[----:B------:R-:W-:Y:S01]  /*00a0*/  MOV R95, c[0x0][0x174] ;  /* 0x00005d00005f7a02 */ /* 0x000fe20000000f00 */
[----:B------:R-:W-:Y:S01]  /*00b0*/  CS2R R40, SRZ ;  /* 0x0000000000287805 */ /* 0x000fe2000001ff00 */
[----:B------:R-:W-:Y:S01]  /*00c0*/  MOV R107, RZ ;  /* 0x000000ff006b7202 */ /* 0x000fe20000000f00 */
[----:B------:R-:W3:Y:S01]  /*00d0*/  S2R R20, SR_CTAID.X ;  /* 0x0000000000147919 */ /* 0x000ee20000002500 */
[----:B------:R-:W-:Y:S01]  /*00e0*/  MOV R123, RZ ;  /* 0x000000ff007b7202 */ /* 0x000fe20000000f00 */
[----:B------:R-:W-:Y:S01]  /*00f0*/  CS2R R30, SRZ ;  /* 0x00000000001e7805 */ /* 0x000fe2000001ff00 */
[----:B------:R-:W-:Y:S01]  /*0100*/  MOV R83, RZ ;  /* 0x000000ff00537202 */ /* 0x000fe20000000f00 */
[----:B------:R-:W-:Y:S01]  /*0110*/  CS2R R34, SRZ ;  /* 0x0000000000227805 */ /* 0x000fe2000001ff00 */
[----:B------:R-:W-:Y:S01]  /*0120*/  MOV R53, RZ ;  /* 0x000000ff00357202 */ /* 0x000fe20000000f00 */
[----:B------:R-:W-:Y:S01]  /*0130*/  CS2R R62, SRZ ;  /* 0x00000000003e7805 */ /* 0x000fe2000001ff00 */
[----:B------:R-:W-:Y:S01]  /*0140*/  MOV R65, RZ ;  /* 0x000000ff00417202 */ /* 0x000fe20000000f00 */
[----:B------:R-:W-:Y:S01]  /*0150*/  ULDC.64 UR4, c[0x0][0x118] ;  /* 0x0000460000047ab9 */ /* 0x000fe20000000a00 */
[----:B------:R-:W-:-:S02]  /*0160*/  MOV R115, RZ ;  /* 0x000000ff00737202 */ /* 0x000fc40000000f00 */
[----:B------:R-:W-:Y:S01]  /*0170*/  MOV R93, RZ ;  /* 0x000000ff005d7202 */ /* 0x000fe20000000f00 */
[C---:B0-----:R-:W-:Y:S01]  /*0180*/  IMAD.HI R3, R23.reuse, 0x2aaaaaab, RZ ;  /* 0x2aaaaaab17037827 */ /* 0x041fe200078e02ff */
[C---:B------:R-:W-:Y:S02]  /*0190*/  SHF.L.U32 R14, R23.reuse, 0x1, RZ ;  /* 0x00000001170e7819 */ /* 0x040fe400000006ff */
[----:B------:R-:W-:Y:S02]  /*01a0*/  SHF.L.U32 R2, R23, 0x2, RZ ;  /* 0x0000000217027819 */ /* 0x000fe400000006ff */
[----:B------:R-:W-:Y:S01]  /*01b0*/  LEA.HI R5, R3, R3, RZ, 0x1 ;  /* 0x0000000303057211 */ /* 0x000fe200078f08ff */
[----:B------:R-:W-:Y:S01]  /*01c0*/  IMAD.HI R4, R14, 0x55555556, RZ ;  /* 0x555555560e047827 */ /* 0x000fe200078e02ff */
[----:B------:R-:W-:Y:S02]  /*01d0*/  MOV R75, RZ ;  /* 0x000000ff004b7202 */ /* 0x000fe40000000f00 */
[----:B-1----:R-:W-:Y:S01]  /*01e0*/  IADD3 R5, R5, R0, RZ ;  /* 0x0000000005057210 */ /* 0x002fe20007ffe0ff */
[----:B------:R-:W-:Y:S01]  /*01f0*/  IMAD R3, R0, 0x1c, R2 ;  /* 0x0000001c00037824 */ /* 0x000fe200078e0202 */
[----:B------:R-:W-:Y:S01]  /*0200*/  LEA.HI R19, R4, R4, RZ, 0x1 ;  /* 0x0000000404137211 */ /* 0x000fe200078f08ff */
[----:B--2---:R-:W-:Y:S01]  /*0210*/  IMAD R21, R21, 0x24000, RZ ;  /* 0x0002400015157824 */ /* 0x004fe200078e02ff */
[----:B------:R-:W-:Y:S01]  /*0220*/  ISETP.GE.AND P0, PT, R5, 0x10, PT ;  /* 0x000000100500780c */ /* 0x000fe20003f06270 */
[----:B------:R-:W-:Y:S01]  /*0230*/  IMAD R5, R23, 0x6, RZ ;  /* 0x0000000617057824 */ /* 0x000fe200078e02ff */
[C---:B------:R-:W-:Y:S01]  /*0240*/  IADD3 R9, R3.reuse, 0x1, RZ ;  /* 0x0000000103097810 */ /* 0x040fe20007ffe0ff */
[----:B------:R-:W-:Y:S01]  /*0250*/  IMAD R7, R0, -0xf, R3 ;  /* 0xfffffff100077824 */ /* 0x000fe200078e0203 */
[----:B------:R-:W-:-:S02]  /*0260*/  IADD3 R13, R3, 0x3, RZ ;  /* 0x00000003030d7810 */ /* 0x000fc40007ffe0ff */
[----:B------:R-:W-:Y:S01]  /*0270*/  IADD3 R15, -R2, 0x1, R5 ;  /* 0x00000001020f7810 */ /* 0x000fe20007ffe105 */
[----:B------:R-:W-:Y:S01]  /*0280*/  IMAD R2, R19, -0x3, R14 ;  /* 0xfffffffd13027824 */ /* 0x000fe200078e020e */
[----:B------:R-:W-:Y:S01]  /*0290*/  IADD3 R11, R3, 0x2, RZ ;  /* 0x00000002030b7810 */ /* 0x000fe20007ffe0ff */
[----:B------:R-:W-:Y:S01]  /*02a0*/  IMAD.HI R8, R9, -0x77777777, R8 ;  /* 0x8888888909087827 */ /* 0x000fe200078e0208 */
[----:B------:R-:W-:Y:S02]  /*02b0*/  ISETP.LT.AND P0, PT, R23, 0x6, !P0 ;  /* 0x000000061700780c */ /* 0x000fe40004701270 */
[----:B------:R-:W-:Y:S01]  /*02c0*/  LOP3.LUT R18, R11, 0xffff, RZ, 0xc0, !PT ;  /* 0x0000ffff0b127812 */ /* 0x000fe200078ec0ff */
[----:B------:R-:W-:Y:S01]  /*02d0*/  IMAD.HI R10, R15, 0x55555556, RZ ;  /* 0x555555560f0a7827 */ /* 0x000fe200078e02ff */
[----:B------:R-:W-:Y:S02]  /*02e0*/  MOV R45, RZ ;  /* 0x000000ff002d7202 */ /* 0x000fe40000000f00 */
[----:B------:R-:W-:Y:S01]  /*02f0*/  MOV R101, RZ ;  /* 0x000000ff00657202 */ /* 0x000fe20000000f00 */
[----:B------:R-:W-:Y:S01]  /*0300*/  IMAD.HI R12, R13, -0x77777777, R12 ;  /* 0x888888890d0c7827 */ /* 0x000fe200078e020c */
[----:B------:R-:W-:-:S02]  /*0310*/  LEA.HI R16, R10, R10, RZ, 0x1 ;  /* 0x0000000a0a107211 */ /* 0x000fc400078f08ff */
[----:B------:R-:W-:Y:S01]  /*0320*/  MOV R10, RZ ;  /* 0x000000ff000a7202 */ /* 0x000fe20000000f00 */
[----:B------:R-:W-:Y:S01]  /*0330*/  IMAD R17, R2, 0x3, R21 ;  /* 0x0000000302117824 */ /* 0x000fe200078e0215 */
[----:B------:R-:W-:Y:S01]  /*0340*/  MOV R105, RZ ;  /* 0x000000ff00697202 */ /* 0x000fe20000000f00 */
[----:B------:R-:W-:Y:S01]  /*0350*/  IMAD R2, R16, -0x3, R15 ;  /* 0xfffffffd10027824 */ /* 0x000fe200078e020f */
[----:B------:R-:W-:Y:S01]  /*0360*/  SHF.R.U32.HI R15, RZ, 0x1f, R8 ;  /* 0x0000001fff0f7819 */ /* 0x000fe20000011608 */
[----:B------:R-:W-:Y:S01]  /*0370*/  IMAD.HI R4, R7, -0x77777777, R6 ;  /* 0x8888888907047827 */ /* 0x000fe200078e0206 */
[----:B------:R-:W-:Y:S02]  /*0380*/  MOV R121, RZ ;  /* 0x000000ff00797202 */ /* 0x000fe40000000f00 */
[----:B------:R-:W-:Y:S01]  /*0390*/  LEA.HI.SX32 R8, R8, R15, 0x1d ;  /* 0x0000000f08087211 */ /* 0x000fe200078feaff */
[----:B------:R-:W-:Y:S01]  /*03a0*/  IMAD.HI R6, R11, -0x77777777, R10 ;  /* 0x888888890b067827 */ /* 0x000fe200078e020a */
[----:B------:R-:W-:-:S02]  /*03b0*/  SHF.R.U32.HI R15, RZ, 0x1f, R4 ;  /* 0x0000001fff0f7819 */ /* 0x000fc40000011604 */
[----:B------:R-:W-:Y:S01]  /*03c0*/  MOV R81, RZ ;  /* 0x000000ff00517202 */ /* 0x000fe20000000f00 */
[----:B------:R-:W-:Y:S01]  /*03d0*/  IMAD R10, R0, 0x2400, R17 ;  /* 0x00002400000a7824 */ /* 0x000fe200078e0211 */
[----:B------:R-:W-:Y:S01]  /*03e0*/  SHF.R.U32.HI R17, RZ, 0x1f, R12 ;  /* 0x0000001fff117819 */ /* 0x000fe2000001160c */
[----:B------:R-:W-:Y:S01]  /*03f0*/  IMAD R21, R2, 0x3, R21 ;  /* 0x0000000302157824 */ /* 0x000fe200078e0215 */
[----:B------:R-:W-:Y:S01]  /*0400*/  LEA.HI.SX32 R15, R4, R15, 0x1d ;  /* 0x0000000f040f7211 */ /* 0x000fe200078feaff */
[----:B------:R-:W-:Y:S01]  /*0410*/  IMAD R2, R19, 0x900, R10 ;  /* 0x0000090013027824 */ /* 0x000fe200078e020a */
[----:B------:R-:W-:Y:S01]  /*0420*/  LEA.HI.SX32 R12, R12, R17, 0x1d ;  /* 0x000000110c0c7211 */ /* 0x000fe200078feaff */
[----:B------:R-:W-:Y:S01]  /*0430*/  IMAD R9, R8, -0xf, R9 ;  /* 0xfffffff108097824 */ /* 0x000fe200078e0209 */
[----:B------:R-:W-:Y:S01]  /*0440*/  SHF.R.U32.HI R17, RZ, 0x1f, R6 ;  /* 0x0000001fff117819 */ /* 0x000fe20000011606 */
[----:B------:R-:W-:Y:S01]  /*0450*/  IMAD R15, R15, -0xf, R7 ;  /* 0xfffffff10f0f7824 */ /* 0x000fe200078e0207 */
[----:B------:R-:W-:Y:S01]  /*0460*/  LOP3.LUT R10, R3, 0xffff, RZ, 0xc0, !PT ;  /* 0x0000ffff030a7812 */ /* 0x000fe200078ec0ff */
[----:B------:R-:W-:Y:S01]  /*0470*/  IMAD R7, R18, 0x8889, RZ ;  /* 0x0000888912077824 */ /* 0x000fe200078e02ff */
[----:B------:R-:W-:Y:S01]  /*0480*/  LEA.HI.SX32 R17, R6, R17, 0x1d ;  /* 0x0000001106117211 */ /* 0x000fe200078feaff */
[----:B------:R-:W-:Y:S01]  /*0490*/  IMAD R13, R12, -0xf, R13 ;  /* 0xfffffff10c0d7824 */ /* 0x000fe200078e020d */
[----:B------:R-:W-:Y:S01]  /*04a0*/  MOV R19, RZ ;  /* 0x000000ff00137202 */ /* 0x000fe20000000f00 */
[----:B------:R-:W-:Y:S01]  /*04b0*/  IMAD R6, R10, 0x8889, RZ ;  /* 0x000088890a067824 */ /* 0x000fe200078e02ff */
[----:B------:R-:W-:Y:S01]  /*04c0*/  SHF.R.U32.HI R10, RZ, 0x13, R7 ;  /* 0x00000013ff0a7819 */ /* 0x000fe20000011607 */
[----:B------:R-:W-:Y:S01]  /*04d0*/  IMAD R17, R17, -0xf, R11 ;  /* 0xfffffff111117824 */ /* 0x000fe200078e020b */
[----:B------:R-:W-:Y:S01]  /*04e0*/  MOV R33, RZ ;  /* 0x000000ff00217202 */ /* 0x000fe20000000f00 */
[----:B------:R-:W-:Y:S01]  /*04f0*/  IMAD R8, R8, 0x1c, R9 ;  /* 0x0000001c08087824 */ /* 0x000fe200078e0209 */
[----:B------:R-:W-:Y:S01]  /*0500*/  SHF.R.U32.HI R6, RZ, 0x13, R6 ;  /* 0x00000013ff067819 */ /* 0x000fe20000011606 */
[C---:B---3--:R-:W-:Y:S01]  /*0510*/  IMAD R7, R20.reuse, 0xe, R17 ;  /* 0x0000000e14077824 */ /* 0x048fe200078e0211 */
[----:B------:R-:W-:Y:S01]  /*0520*/  MOV R61, RZ ;  /* 0x000000ff003d7202 */ /* 0x000fe20000000f00 */
[----:B------:R-:W-:Y:S01]  /*0530*/  IMAD R9, R20, 0xe, R9 ;  /* 0x0000000e14097824 */ /* 0x000fe200078e0209 */
[----:B------:R-:W-:Y:S01]  /*0540*/  MOV R113, RZ ;  /* 0x000000ff00717202 */ /* 0x000fe20000000f00 */
[----:B------:R-:W-:Y:S01]  /*0550*/  IMAD R6, R6, 0x1c, R15 ;  /* 0x0000001c06067824 */ /* 0x000fe200078e020f */
[----:B------:R-:W-:Y:S01]  /*0560*/  ISETP.GE.AND P1, PT, R7, 0x1, PT ;  /* 0x000000010700780c */ /* 0x000fe20003f26270 */
[----:B------:R-:W-:Y:S01]  /*0570*/  IMAD R10, R10, 0x1c, R17 ;  /* 0x0000001c0a0a7824 */ /* 0x000fe200078e0211 */
[----:B------:R-:W-:Y:S01]  /*0580*/  IADD3 R7, -R14, 0x7, RZ ;  /* 0x000000070e077810 */ /* 0x000fe20007ffe1ff */
[----:B------:R-:W-:Y:S01]  /*0590*/  IMAD R12, R12, 0x1c, R13 ;  /* 0x0000001c0c0c7824 */ /* 0x000fe200078e020d */
[----:B------:R-:W-:Y:S01]  /*05a0*/  ISETP.GE.AND P2, PT, R9, 0x1, PT ;  /* 0x000000010900780c */ /* 0x000fe20003f46270 */
[----:B------:R-:W-:Y:S01]  /*05b0*/  IMAD R6, R20, 0xe, R6 ;  /* 0x0000000e14067824 */ /* 0x000fe200078e0206 */
[----:B------:R-:W-:Y:S01]  /*05c0*/  MOV R89, RZ ;  /* 0x000000ff00597202 */ /* 0x000fe20000000f00 */
[C---:B------:R-:W-:Y:S01]  /*05d0*/  IMAD R7, R0.reuse, -0xe, R7 ;  /* 0xfffffff200077824 */ /* 0x040fe200078e0207 */
[----:B------:R-:W-:Y:S01]  /*05e0*/  MOV R71, RZ ;  /* 0x000000ff00477202 */ /* 0x000fe20000000f00 */
[----:B------:R-:W-:Y:S01]  /*05f0*/  IMAD R21, R0, 0x2400, R21 ;  /* 0x0000240000157824 */ /* 0x000fe200078e0215 */
[----:B------:R-:W-:Y:S01]  /*0600*/  MOV R43, RZ ;  /* 0x000000ff002b7202 */ /* 0x000fe20000000f00 */
[C---:B------:R-:W-:Y:S01]  /*0610*/  IMAD R13, R20.reuse, 0xe, R13 ;  /* 0x0000000e140d7824 */ /* 0x040fe200078e020d */
[----:B------:R-:W-:Y:S01]  /*0620*/  ISETP.GT.OR P2, PT, R7, -0x1, !P2 ;  /* 0xffffffff0700780c */ /* 0x000fe20005744670 */
[C---:B------:R-:W-:Y:S01]  /*0630*/  IMAD R8, R20.reuse, 0xe, R8 ;  /* 0x0000000e14087824 */ /* 0x040fe200078e0208 */
[----:B------:R-:W-:Y:S01]  /*0640*/  MOV R57, RZ ;  /* 0x000000ff00397202 */ /* 0x000fe20000000f00 */
[C---:B------:R-:W-:Y:S01]  /*0650*/  IMAD R10, R20.reuse, 0xe, R10 ;  /* 0x0000000e140a7824 */ /* 0x040fe200078e020a */
[----:B------:R-:W-:Y:S01]  /*0660*/  ISETP.GE.AND P4, PT, R13, 0x1, PT ;  /* 0x000000010d00780c */ /* 0x000fe20003f86270 */
[----:B------:R-:W-:Y:S01]  /*0670*/  IMAD R9, R20, 0xe, R12 ;  /* 0x0000000e14097824 */ /* 0x000fe200078e020c */
[----:B------:R-:W-:Y:S01]  /*0680*/  IADD3 R12, R6, -0x1d, RZ ;  /* 0xffffffe3060c7810 */ /* 0x000fe20007ffe0ff */
[----:B------:R-:W-:Y:S01]  /*0690*/  IMAD R4, R16, 0x900, R21 ;  /* 0x0000090010047824 */ /* 0x000fe200078e0215 */
[----:B------:R-:W-:Y:S01]  /*06a0*/  MOV R16, 0x4 ;  /* 0x0000000400107802 */ /* 0x000fe20000000f00 */
[----:B------:R-:W-:Y:S01]  /*06b0*/  IMAD R6, R0, 0x7, R23 ;  /* 0x0000000700067824 */ /* 0x000fe200078e0217 */
[----:B------:R-:W-:Y:S01]  /*06c0*/  IADD3 R8, R8, -0x1d, RZ ;  /* 0xffffffe308087810 */ /* 0x000fe20007ffe0ff */
[----:B------:R-:W-:Y:S01]  /*06d0*/  IMAD R15, R20, 0xe, R15 ;  /* 0x0000000e140f7824 */ /* 0x000fe200078e020f */
[----:B------:R-:W-:Y:S01]  /*06e0*/  IADD3 R7, R10, -0x1d, RZ ;  /* 0xffffffe30a077810 */ /* 0x000fe20007ffe0ff */
[----:B------:R-:W-:Y:S01]  /*06f0*/  IMAD.WIDE R12, R12, R16, c[0x0][0x168] ;  /* 0x00005a000c0c7625 */ /* 0x000fe200078e0210 */
[----:B------:R-:W-:-:S02]  /*0700*/  IADD3 R9, R9, -0x1d, RZ ;  /* 0xffffffe309097810 */ /* 0x000fc40007ffe0ff */
[----:B------:R-:W-:Y:S01]  /*0710*/  ISETP.LT.OR P4, PT, R6, 0x3, !P4 ;  /* 0x000000030600780c */ /* 0x000fe20006781670 */
[-C--:B------:R-:W-:Y:S01]  /*0720*/  IMAD.WIDE R10, R8, R16.reuse, c[0x0][0x168] ;  /* 0x00005a00080a7625 */ /* 0x080fe200078e0210 */
[----:B------:R-:W-:Y:S02]  /*0730*/  ISETP.GE.AND P3, PT, R15, 0x1, PT ;  /* 0x000000010f00780c */ /* 0x000fe40003f66270 */
[----:B------:R-:W-:Y:S01]  /*0740*/  MOV R15, R13 ;  /* 0x0000000d000f7202 */ /* 0x000fe20000000f00 */
[-C--:B------:R-:W-:Y:S01]  /*0750*/  IMAD.WIDE R6, R7, R16.reuse, c[0x0][0x168] ;  /* 0x00005a0007067625 */ /* 0x080fe200078e0210 */
[----:B------:R-:W-:Y:S02]  /*0760*/  MOV R99, RZ ;  /* 0x000000ff00637202 */ /* 0x000fe40000000f00 */
[----:B------:R-:W-:Y:S01]  /*0770*/  MOV R67, RZ ;  /* 0x000000ff00437202 */ /* 0x000fe20000000f00 */
[----:B------:R-:W-:Y:S01]  /*0780*/  IMAD.WIDE R16, R9, R16, c[0x0][0x168] ;  /* 0x00005a0009107625 */ /* 0x000fe200078e0210 */
[----:B------:R-:W-:-:S02]  /*0790*/  MOV R9, R7 ;  /* 0x0000000700097202 */ /* 0x000fc40000000f00 */
[----:B------:R-:W-:Y:S02]  /*07a0*/  MOV R7, RZ ;  /* 0x000000ff00077202 */ /* 0x000fe40000000f00 */
[----:B------:R-:W-:Y:S02]  /*07b0*/  MOV R8, R16 ;  /* 0x0000001000087202 */ /* 0x000fe40000000f00 */
[----:B------:R-:W-:Y:S02]  /*07c0*/  MOV R119, RZ ;  /* 0x000000ff00777202 */ /* 0x000fe40000000f00 */
[----:B------:R-:W-:Y:S02]  /*07d0*/  MOV R85, RZ ;  /* 0x000000ff00557202 */ /* 0x000fe40000000f00 */
        /* <DEDUP_REMOVED lines=16> */
[C---:B------:R-:W-:Y:S02]  /*08e0*/  ISETP.LT.OR P3, PT, R3.reuse, 0x10, !P3 ;  /* 0x000000100300780c */ /* 0x040fe40005f61670 */
[----:B------:R-:W-:Y:S02]  /*08f0*/  ISETP.LT.OR P1, PT, R3, 0xe, !P1 ;  /* 0x0000000e0300780c */ /* 0x000fe40004f21670 */
[----:B------:R-:W-:Y:S02]  /*0900*/  MOV R77, RZ ;  /* 0x000000ff004d7202 */ /* 0x000fe40000000f00 */
[----:B------:R-:W-:-:S02]  /*0910*/  MOV R49, RZ ;  /* 0x000000ff00317202 */ /* 0x000fc40000000f00 */
[----:B------:R-:W-:Y:S02]  /*0920*/  MOV R103, RZ ;  /* 0x000000ff00677202 */ /* 0x000fe40000000f00 */
.L_x_89:
[----:B------:R-:W-:Y:S01]  /*0930*/  BAR.SYNC.DEFER_BLOCKING 0x0 ;  /* 0x0000000000007b1d */ /* 0x000fe20000010000 */
[----:B------:R-:W-:-:S05]  /*0940*/  ISETP.GT.AND P5, PT, R3, 0x1b2, PT ;  /* 0x000001b20300780c */ /* 0x000fca0003fa4270 */
[----:B------:R-:W-:Y:S08]  /*0950*/  BSSY B0, `(.L_x_72) ;  /* 0x0000009000007945 */ /* 0x000ff00003800000 */
[----:B------:R-:W-:Y:S05]  /*0960*/  @P5 BRA `(.L_x_73) ;  /* 0x0000007000005947 */ /* 0x000fea0003800000 */
[----:B------:R-:W-:Y:S01]  /*0970*/  BSSY B1, `(.L_x_74) ;  /* 0x0000005000017945 */ /* 0x000fe20003800000 */
[----:B------:R-:W-:Y:S01]  /*0980*/  MOV R14, RZ ;  /* 0x000000ff000e7202 */ /* 0x000fe20000000f00 */
[----:B------:R-:W-:Y:S05]  /*0990*/  @P3 BRA `(.L_x_75) ;  /* 0x0000002000003947 */ /* 0x000fea0003800000 */
[----:B------:R-:W-:-:S05]  /*09a0*/  MOV R13, R15 ;  /* 0x0000000f000d7202 */ /* 0x000fca0000000f00 */
[----:B------:R0:W5:Y:S02]  /*09b0*/  LDG.E.CONSTANT R14, [R12.64] ;  /* 0x000000040c0e7981 */ /* 0x000164000c1e9900 */
.L_x_75:
[----:B------:R-:W-:Y:S05]  /*09c0*/  BSYNC B1 ;  /* 0x0000000000017941 */ /* 0x000fea0003800000 */
.L_x_74:
[----:B-----5:R1:W-:Y:S02]  /*09d0*/  STS [R3.X4], R14 ;  /* 0x0000000e03007388 */ /* 0x0203e40000004800 */
.L_x_73:
[----:B------:R-:W-:Y:S05]  /*09e0*/  BSYNC B0 ;  /* 0x0000000000007941 */ /* 0x000fea0003800000 */
.L_x_72:
[----:B0-----:R-:W0:Y:S01]  /*09f0*/  S2R R13, SR_TID.Y ;  /* 0x00000000000d7919 */ /* 0x001e220000002200 */
[----:B------:R-:W-:Y:S01]  /*0a00*/  BSSY B0, `(.L_x_76) ;  /* 0x000000b000007945 */ /* 0x000fe20003800000 */
[----:B0-----:R-:W-:-:S05]  /*0a10*/  IMAD R16, R0, 0x7, R13 ;  /* 0x0000000700107824 */ /* 0x001fca00078e020d */
[----:B-1----:R-:W-:-:S04]  /*0a20*/  SHF.L.U32 R14, R16, 0x1, RZ ;  /* 0x00000001100e7819 */ /* 0x002fc800000006ff */
[----:B------:R-:W-:-:S13]  /*0a30*/  ISETP.GT.AND P5, PT, R14, 0xd8, PT ;  /* 0x000000d80e00780c */ /* 0x000fda0003fa4270 */
[----:B------:R-:W-:Y:S05]  /*0a40*/  @P5 BRA `(.L_x_77) ;  /* 0x0000006000005947 */ /* 0x000fea0003800000 */
[----:B------:R-:W-:Y:S01]  /*0a50*/  BSSY B1, `(.L_x_78) ;  /* 0x0000004000017945 */ /* 0x000fe20003800000 */
[----:B------:R-:W-:Y:S01]  /*0a60*/  MOV R14, RZ ;  /* 0x000000ff000e7202 */ /* 0x000fe20000000f00 */
[----:B------:R-:W-:Y:S05]  /*0a70*/  @P2 BRA `(.L_x_79) ;  /* 0x0000001000002947 */ /* 0x000fea0003800000 */
[----:B------:R0:W5:Y:S02]  /*0a80*/  LDG.E.CONSTANT R14, [R10.64] ;  /* 0x000000040a0e7981 */ /* 0x000164000c1e9900 */
.L_x_79:
[----:B------:R-:W-:Y:S05]  /*0a90*/  BSYNC B1 ;  /* 0x0000000000017941 */ /* 0x000fea0003800000 */
.L_x_78:
[----:B-----5:R1:W-:Y:S02]  /*0aa0*/  STS [R3.X4+0x4], R14 ;  /* 0x0000040e03007388 */ /* 0x0203e40000004800 */
.L_x_77:
[----:B------:R-:W-:Y:S05]  /*0ab0*/  BSYNC B0 ;  /* 0x0000000000007941 */ /* 0x000fea0003800000 */
.L_x_76:
[----:B------:R-:W-:Y:S01]  /*0ac0*/  ISETP.GT.AND P5, PT, R3, 0x1b0, PT ;  /* 0x000001b00300780c */ /* 0x000fe20003fa4270 */
[----:B------:R-:W-:-:S12]  /*0ad0*/  BSSY B0, `(.L_x_80) ;  /* 0x000000a000007945 */ /* 0x000fd80003800000 */
[----:B------:R-:W-:Y:S05]  /*0ae0*/  @P5 BRA `(.L_x_81) ;  /* 0x0000008000005947 */ /* 0x000fea0003800000 */
[----:B------:R-:W-:Y:S01]  /*0af0*/  BSSY B1, `(.L_x_82) ;  /* 0x0000006000017945 */ /* 0x000fe20003800000 */
[----:B-1----:R-:W-:Y:S01]  /*0b00*/  MOV R14, RZ ;  /* 0x000000ff000e7202 */ /* 0x002fe20000000f00 */
[----:B------:R-:W-:Y:S05]  /*0b10*/  @P1 BRA `(.L_x_83) ;  /* 0x0000003000001947 */ /* 0x000fea0003800000 */
[----:B------:R-:W-:Y:S02]  /*0b20*/  MOV R22, R6 ;  /* 0x0000000600167202 */ /* 0x000fe40000000f00 */
[----:B------:R-:W-:-:S05]  /*0b30*/  MOV R23, R9 ;  /* 0x0000000900177202 */ /* 0x000fca0000000f00 */
[----:B------:R1:W5:Y:S02]  /*0b40*/  LDG.E.CONSTANT R14, [R22.64] ;  /* 0x00000004160e7981 */ /* 0x000364000c1e9900 */
.L_x_83:
[----:B------:R-:W-:Y:S05]  /*0b50*/  BSYNC B1 ;  /* 0x0000000000017941 */ /* 0x000fea0003800000 */
.L_x_82:
[----:B-----5:R2:W-:Y:S02]  /*0b60*/  STS [R3.X4+0x8], R14 ;  /* 0x0000080e03007388 */ /* 0x0205e40000004800 */
.L_x_81:
[----:B------:R-:W-:Y:S05]  /*0b70*/  BSYNC B0 ;  /* 0x0000000000007941 */ /* 0x000fea0003800000 */
.L_x_80:
[----:B------:R-:W-:Y:S01]  /*0b80*/  ISETP.GT.AND P5, PT, R16, 0x6b, PT ;  /* 0x0000006b1000780c */ /* 0x000fe20003fa4270 */
[----:B------:R-:W-:-:S12]  /*0b90*/  BSSY B0, `(.L_x_84) ;  /* 0x0000009000007945 */ /* 0x000fd80003800000 */
[----:B------:R-:W-:Y:S05]  /*0ba0*/  @P5 BRA `(.L_x_85) ;  /* 0x0000007000005947 */ /* 0x000fea0003800000 */
[----:B------:R-:W-:Y:S01]  /*0bb0*/  BSSY B1, `(.L_x_86) ;  /* 0x0000005000017945 */ /* 0x000fe20003800000 */
[----:B-12---:R-:W-:Y:S01]  /*0bc0*/  MOV R14, RZ ;  /* 0x000000ff000e7202 */ /* 0x006fe20000000f00 */
[----:B------:R-:W-:Y:S05]  /*0bd0*/  @P4 BRA `(.L_x_87) ;  /* 0x0000002000004947 */ /* 0x000fea0003800000 */
[----:B------:R-:W-:-:S05]  /*0be0*/  MOV R16, R8 ;  /* 0x0000000800107202 */ /* 0x000fca0000000f00 */
[----:B------:R1:W5:Y:S02]  /*0bf0*/  LDG.E.CONSTANT R14, [R16.64] ;  /* 0x00000004100e7981 */ /* 0x000364000c1e9900 */
.L_x_87:
[----:B------:R-:W-:Y:S05]  /*0c00*/  BSYNC B1 ;  /* 0x0000000000017941 */ /* 0x000fea0003800000 */
.L_x_86:
[----:B-----5:R2:W-:Y:S02]  /*0c10*/  STS [R3.X4+0xc], R14 ;  /* 0x00000c0e03007388 */ /* 0x0205e40000004800 */
.L_x_85:
[----:B------:R-:W-:Y:S05]  /*0c20*/  BSYNC B0 ;  /* 0x0000000000007941 */ /* 0x000fea0003800000 */
.L_x_84:
[----:B------:R-:W-:-:S04]  /*0c30*/  @P0 IMAD.WIDE R26, R2, 0x4, R94 ;  /* 0x00000004021a0825 */ /* 0x000fc800078e025e */
[----:B-1----:R-:W-:Y:S01]  /*0c40*/  @P0 IMAD.WIDE R22, R4, 0x4, R94 ;  /* 0x0000000404160825 */ /* 0x002fe200078e025e */
[----:B--2---:R1:W2:Y:S04]  /*0c50*/  @P0 LDG.E.CONSTANT R14, [R26.64] ;  /* 0x000000041a0e0981 */ /* 0x0042a8000c1e9900 */
[----:B------:R1:W3:Y:S04]  /*0c60*/  @P0 LDG.E.CONSTANT R24, [R26.64+0x4] ;  /* 0x000004041a180981 */ /* 0x0002e8000c1e9900 */
[----:B------:R1:W3:Y:S04]  /*0c70*/  @P0 LDG.E.CONSTANT R25, [R26.64+0x8] ;  /* 0x000008041a190981 */ /* 0x0002e8000c1e9900 */
[----:B------:R-:W4:Y:S04]  /*0c80*/  @P0 LDG.E.CONSTANT R18, [R22.64+0x8] ;  /* 0x0000080416120981 */ /* 0x000f28000c1e9900 */
[----:B-1----:R-:W5:Y:S04]  /*0c90*/  @P0 LDG.E.CONSTANT R26, [R22.64] ;  /* 0x00000004161a0981 */ /* 0x002f68000c1e9900 */
[----:B------:R-:W5:Y:S01]  /*0ca0*/  @P0 LDG.E.CONSTANT R27, [R22.64+0x4] ;  /* 0x00000404161b0981 */ /* 0x000f62000c1e9900 */
[C---:B------:R-:W-:Y:S01]  /*0cb0*/  @P0 IMAD R16, R0.reuse, 0x24, R5 ;  /* 0x0000002400100824 */ /* 0x040fe200078e0205 */
[----:B------:R-:W-:Y:S01]  /*0cc0*/  WARPSYNC 0xffffffff ;  /* 0xffffffff00007948 */ /* 0x000fe20003800000 */
[----:B------:R-:W-:-:S02]  /*0cd0*/  IMAD R68, R0, 0x24, RZ ;  /* 0x0000002400447824 */ /* 0x000fc400078e02ff */
[----:B------:R-:W-:Y:S01]  /*0ce0*/  IMAD R13, R13, 0x78, RZ ;  /* 0x000000780d0d7824 */ /* 0x000fe200078e02ff */
[----:B--2---:R-:W-:Y:S04]  /*0cf0*/  @P0 STS [R16.X4+0x6cc], R14 ;  /* 0x0006cc0e10000388 */ /* 0x004fe80000004800 */
[----:B---3--:R-:W-:Y:S04]  /*0d00*/  @P0 STS.64 [R16.X4+0x6d0], R24 ;  /* 0x0006d01810000388 */ /* 0x008fe80000004a00 */
[----:B----4-:R-:W-:Y:S04]  /*0d10*/  @P0 STS [R16.X4+0x6e0], R18 ;  /* 0x0006e01210000388 */ /* 0x010fe80000004800 */
[----:B-----5:R-:W-:Y:S04]  /*0d20*/  @P0 STS.64 [R16.X4+0x6d8], R26 ;  /* 0x0006d81a10000388 */ /* 0x020fe80000004a00 */
[----:B------:R-:W-:Y:S06]  /*0d30*/  BAR.SYNC.DEFER_BLOCKING 0x0 ;  /* 0x0000000000007b1d */ /* 0x000fec0000010000 */
[----:B------:R-:W-:Y:S04]  /*0d40*/  LDS R46, [R68+0x6cc] ;  /* 0x0006cc00442e7984 */ /* 0x000fe80000000800 */
[----:B------:R-:W1:Y:S04]  /*0d50*/  LDS.64 R22, [R13] ;  /* 0x000000000d167984 */ /* 0x000e680000000a00 */
[----:B------:R-:W2:Y:S04]  /*0d60*/  LDS R44, [R68+0x90c] ;  /* 0x00090c00442c7984 */ /* 0x000ea80000000800 */
[----:B------:R-:W3:Y:S04]  /*0d70*/  LDS R42, [R68+0xb4c] ;  /* 0x000b4c00442a7984 */ /* 0x000ee80000000800 */
[----:B------:R-:W4:Y:S04]  /*0d80*/  LDS R32, [R68+0xd8c] ;  /* 0x000d8c0044207984 */ /* 0x000f280000000800 */
[----:B------:R-:W5:Y:S04]  /*0d90*/  LDS.64 R24, [R13+0x348] ;  /* 0x000348000d187984 */ /* 0x000f680000000a00 */
[----:B------:R-:W0:Y:S04]  /*0da0*/  LDS R28, [R68+0x6d0] ;  /* 0x0006d000441c7984 */ /* 0x000e280000000800 */
[----:B------:R-:W0:Y:S04]  /*0db0*/  LDS R14, [R68+0x910] ;  /* 0x00091000440e7984 */ /* 0x000e280000000800 */
[----:B------:R-:W0:Y:S04]  /*0dc0*/  LDS R20, [R68+0xb50] ;  /* 0x000b500044147984 */ /* 0x000e280000000800 */
[----:B------:R-:W0:Y:S04]  /*0dd0*/  LDS R16, [R68+0xd90] ;  /* 0x000d900044107984 */ /* 0x000e280000000800 */
[----:B------:R-:W0:Y:S01]  /*0de0*/  LDS.64 R26, [R13+0x8] ;  /* 0x000008000d1a7984 */ /* 0x000e220000000a00 */
[----:B-1----:R-:W-:-:S03]  /*0df0*/  FFMA R107, R46, R22, R107 ;  /* 0x000000162e6b7223 */ /* 0x002fc6000000006b */
[----:B------:R-:W-:Y:S01]  /*0e00*/  LDS R60, [R68+0x6d4] ;  /* 0x0006d400443c7984 */ /* 0x000fe20000000800 */
[----:B--2---:R-:W-:-:S03]  /*0e10*/  FFMA R105, R22, R44, R105 ;  /* 0x0000002c16697223 */ /* 0x004fc60000000069 */
[----:B------:R-:W-:Y:S01]  /*0e20*/  LDS R58, [R68+0x914] ;  /* 0x00091400443a7984 */ /* 0x000fe20000000800 */
[----:B---3--:R-:W-:-:S03]  /*0e30*/  FFMA R67, R22, R42, R67 ;  /* 0x0000002a16437223 */ /* 0x008fc60000000043 */
[----:B------:R-:W-:Y:S01]  /*0e40*/  LDS R88, [R68+0xb60] ;  /* 0x000b600044587984 */ /* 0x000fe20000000800 */
[----:B----4-:R-:W-:-:S03]  /*0e50*/  FFMA R22, R22, R32, R109 ;  /* 0x0000002016167223 */ /* 0x010fc6000000006d */
[----:B------:R-:W-:Y:S01]  /*0e60*/  LDS R86, [R68+0xda0] ;  /* 0x000da00044567984 */ /* 0x000fe20000000800 */
[-C--:B-----5:R-:W-:Y:S01]  /*0e70*/  FFMA R109, R46, R24.reuse, R115 ;  /* 0x000000182e6d7223 */ /* 0x0a0fe20000000073 */
[-C--:B------:R-:W-:Y:S01]  /*0e80*/  FFMA R113, R44, R24.reuse, R113 ;  /* 0x000000182c717223 */ /* 0x080fe20000000071 */
[-C--:B------:R-:W-:Y:S01]  /*0e90*/  FFMA R115, R42, R24.reuse, R111 ;  /* 0x000000182a737223 */ /* 0x080fe2000000006f */
[----:B------:R-:W-:Y:S01]  /*0ea0*/  FFMA R117, R32, R24, R117 ;  /* 0x0000001820757223 */ /* 0x000fe20000000075 */
[C---:B0-----:R-:W-:Y:S01]  /*0eb0*/  FFMA R111, R28.reuse, R23, R107 ;  /* 0x000000171c6f7223 */ /* 0x041fe2000000006b */
[----:B------:R-:W-:Y:S01]  /*0ec0*/  FFMA R109, R28, R25, R109 ;  /* 0x000000191c6d7223 */ /* 0x000fe2000000006d */
[C---:B------:R-:W-:Y:S01]  /*0ed0*/  FFMA R105, R14.reuse, R23, R105 ;  /* 0x000000170e697223 */ /* 0x040fe20000000069 */
[----:B------:R-:W-:Y:S01]  /*0ee0*/  FFMA R107, R14, R25, R113 ;  /* 0x000000190e6b7223 */ /* 0x000fe20000000071 */
[C---:B------:R-:W-:Y:S01]  /*0ef0*/  FFMA R64, R20.reuse, R23, R67 ;  /* 0x0000001714407223 */ /* 0x040fe20000000043 */
[----:B------:R-:W-:Y:S01]  /*0f00*/  FFMA R50, R20, R25, R115 ;  /* 0x0000001914327223 */ /* 0x000fe20000000073 */
[----:B------:R-:W-:Y:S01]  /*0f10*/  LDS R67, [R68+0xb54] ;  /* 0x000b540044437984 */ /* 0x000fe20000000800 */
[C---:B------:R-:W-:Y:S01]  /*0f20*/  FFMA R24, R16.reuse, R23, R22 ;  /* 0x0000001710187223 */ /* 0x040fe20000000016 */
[----:B------:R-:W-:-:S02]  /*0f30*/  FFMA R48, R16, R25, R117 ;  /* 0x0000001910307223 */ /* 0x000fc40000000075 */
[----:B------:R-:W0:Y:S01]  /*0f40*/  LDS.64 R22, [R13+0x350] ;  /* 0x000350000d167984 */ /* 0x000e220000000a00 */
[-C--:B------:R-:W-:Y:S01]  /*0f50*/  FFMA R117, R46, R26.reuse, R123 ;  /* 0x0000001a2e757223 */ /* 0x080fe2000000007b */
[-C--:B------:R-:W-:Y:S01]  /*0f60*/  FFMA R121, R44, R26.reuse, R121 ;  /* 0x0000001a2c797223 */ /* 0x080fe20000000079 */
[-C--:B------:R-:W-:Y:S01]  /*0f70*/  FFMA R119, R42, R26.reuse, R119 ;  /* 0x0000001a2a777223 */ /* 0x080fe20000000077 */
[----:B------:R-:W-:Y:S01]  /*0f80*/  FFMA R25, R32, R26, R125 ;  /* 0x0000001a20197223 */ /* 0x000fe2000000007d */
[-C--:B------:R-:W-:Y:S01]  /*0f90*/  FFMA R117, R28, R27.reuse, R117 ;  /* 0x0000001b1c757223 */ /* 0x080fe20000000075 */
[-C--:B------:R-:W-:Y:S01]  /*0fa0*/  FFMA R125, R14, R27.reuse, R121 ;  /* 0x0000001b0e7d7223 */ /* 0x080fe20000000079 */
[-C--:B------:R-:W-:Y:S01]  /*0fb0*/  FFMA R56, R20, R27.reuse, R119 ;  /* 0x0000001b14387223 */ /* 0x080fe20000000077 */
[----:B------:R-:W-:Y:S02]  /*0fc0*/  FFMA R54, R16, R27, R25 ;  /* 0x0000001b10367223 */ /* 0x000fe40000000019 */
[----:B------:R-:W1:Y:S01]  /*0fd0*/  LDS R27, [R68+0xd94] ;  /* 0x000d9400441b7984 */ /* 0x000e620000000800 */
[-C--:B0-----:R-:W-:Y:S01]  /*0fe0*/  FFMA R25, R32, R22.reuse, R34 ;  /* 0x0000001620197223 */ /* 0x081fe20000000022 */
[----:B------:R-:W-:Y:S01]  /*0ff0*/  FFMA R121, R46, R22, R93 ;  /* 0x000000162e797223 */ /* 0x000fe2000000005d */
[----:B------:R-:W-:-:S02]  /*1000*/  FFMA R93, R26, R60, R111 ;  /* 0x0000003c1a5d7223 */ /* 0x000fc4000000006f */
[----:B------:R-:W-:Y:S01]  /*1010*/  FFMA R52, R16, R23, R25 ;  /* 0x0000001710347223 */ /* 0x000fe20000000019 */
[----:B-1----:R-:W-:Y:S02]  /*1020*/  FFMA R111, R26, R27, R24 ;  /* 0x0000001b1a6f7223 */ /* 0x002fe40000000018 */
[----:B------:R-:W0:Y:S01]  /*1030*/  LDS.64 R24, [R13+0x10] ;  /* 0x000010000d187984 */ /* 0x000e220000000a00 */
[-C--:B------:R-:W-:Y:S01]  /*1040*/  FFMA R91, R42, R22.reuse, R91 ;  /* 0x000000162a5b7223 */ /* 0x080fe2000000005b */
[----:B------:R-:W-:Y:S01]  /*1050*/  FFMA R119, R44, R22, R89 ;  /* 0x000000162c777223 */ /* 0x000fe20000000059 */
[-C--:B------:R-:W-:Y:S02]  /*1060*/  FFMA R121, R28, R23.reuse, R121 ;  /* 0x000000171c797223 */ /* 0x080fe40000000079 */
[-C--:B------:R-:W-:Y:S01]  /*1070*/  FFMA R18, R20, R23.reuse, R91 ;  /* 0x0000001714127223 */ /* 0x080fe2000000005b */
[----:B------:R-:W-:Y:S01]  /*1080*/  FFMA R91, R26, R58, R105 ;  /* 0x0000003a1a5b7223 */ /* 0x000fe20000000069 */
[----:B------:R-:W-:Y:S01]  /*1090*/  FFMA R119, R14, R23, R119 ;  /* 0x000000170e777223 */ /* 0x000fe20000000077 */
[-C--:B------:R-:W-:Y:S01]  /*10a0*/  FFMA R89, R26, R67.reuse, R64 ;  /* 0x000000431a597223 */ /* 0x080fe20000000040 */
[C---:B------:R-:W-:Y:S01]  /*10b0*/  FFMA R109, R22.reuse, R60, R109 ;  /* 0x0000003c166d7223 */ /* 0x040fe2000000006d */
[C---:B------:R-:W-:Y:S01]  /*10c0*/  FFMA R107, R22.reuse, R58, R107 ;  /* 0x0000003a166b7223 */ /* 0x040fe2000000006b */
[C---:B------:R-:W-:Y:S01]  /*10d0*/  FFMA R105, R22.reuse, R67, R50 ;  /* 0x0000004316697223 */ /* 0x040fe20000000032 */
[----:B------:R-:W-:-:S02]  /*10e0*/  FFMA R48, R22, R27, R48 ;  /* 0x0000001b16307223 */ /* 0x000fc40000000030 */
[----:B------:R-:W1:Y:S01]  /*10f0*/  LDS.64 R22, [R13+0x358] ;  /* 0x000358000d167984 */ /* 0x000e620000000a00 */
[-C--:B0-----:R-:W-:Y:S01]  /*1100*/  FFMA R115, R46, R24.reuse, R83 ;  /* 0x000000182e737223 */ /* 0x081fe20000000053 */
[-C--:B------:R-:W-:Y:S01]  /*1110*/  FFMA R113, R44, R24.reuse, R81 ;  /* 0x000000182c717223 */ /* 0x080fe20000000051 */
[-C--:B------:R-:W-:Y:S01]  /*1120*/  FFMA R85, R42, R24.reuse, R85 ;  /* 0x000000182a557223 */ /* 0x080fe20000000055 */
[----:B------:R-:W-:Y:S01]  /*1130*/  FFMA R87, R32, R24, R87 ;  /* 0x0000001820577223 */ /* 0x000fe20000000057 */
[-C--:B------:R-:W-:Y:S01]  /*1140*/  FFMA R115, R28, R25.reuse, R115 ;  /* 0x000000191c737223 */ /* 0x080fe20000000073 */
[-C--:B------:R-:W-:Y:S01]  /*1150*/  FFMA R113, R14, R25.reuse, R113 ;  /* 0x000000190e717223 */ /* 0x080fe20000000071 */
[-C--:B------:R-:W-:Y:S01]  /*1160*/  FFMA R26, R20, R25.reuse, R85 ;  /* 0x00000019141a7223 */ /* 0x080fe20000000055 */
[----:B------:R-:W-:Y:S01]  /*1170*/  FFMA R50, R16, R25, R87 ;  /* 0x0000001910327223 */ /* 0x000fe20000000057 */
[C---:B------:R-:W-:Y:S01]  /*1180*/  FFMA R34, R24.reuse, R60, R117 ;  /* 0x0000003c18227223 */ /* 0x040fe20000000075 */
[C---:B------:R-:W-:Y:S01]  /*1190*/  FFMA R125, R24.reuse, R58, R125 ;  /* 0x0000003a187d7223 */ /* 0x040fe2000000007d */
[C---:B------:R-:W-:Y:S01]  /*11a0*/  FFMA R123, R24.reuse, R67, R56 ;  /* 0x00000043187b7223 */ /* 0x040fe20000000038 */
[----:B------:R-:W-:-:S02]  /*11b0*/  FFMA R54, R24, R27, R54 ;  /* 0x0000001b18367223 */ /* 0x000fc40000000036 */
[----:B------:R-:W0:Y:S01]  /*11c0*/  LDS.64 R24, [R13+0x18] ;  /* 0x000018000d187984 */ /* 0x000e220000000a00 */
[----:B-1----:R-:W-:Y:S01]  /*11d0*/  FFMA R85, R46, R22, R75 ;  /* 0x000000162e557223 */ /* 0x002fe2000000004b */
[----:B------:R-:W-:Y:S01]  /*11e0*/  FFMA R117, R22, R67, R18 ;  /* 0x0000004316757223 */ /* 0x000fe20000000012 */
[-C--:B0-----:R-:W-:Y:S01]  /*11f0*/  FFMA R75, R44, R24.reuse, R19 ;  /* 0x000000182c4b7223 */ /* 0x081fe20000000013 */
[----:B------:R-:W-:-:S04]  /*1200*/  FFMA R19, R32, R24, R38 ;  /* 0x0000001820137223 */ /* 0x000fc80000000026 */
[----:B------:R-:W-:Y:S02]  /*1210*/  FFMA R38, R16, R25, R19 ;  /* 0x0000001910267223 */ /* 0x000fe40000000013 */
[----:B------:R-:W0:Y:S01]  /*1220*/  LDS.64 R18, [R13+0x360] ;  /* 0x000360000d127984 */ /* 0x000e220000000a00 */
        /* <DEDUP_REMOVED lines=9> */
[----:B------:R-:W-:Y:S01]  /*12c0*/  FFMA R52, R22, R27, R52 ;  /* 0x0000001b16347223 */ /* 0x000fe20000000034 */
[----:B0-----:R-:W-:-:S04]  /*12d0*/  FFMA R23, R32, R18, R62 ;  /* 0x0000001220177223 */ /* 0x001fc8000000003e */
[----:B------:R-:W-:Y:S02]  /*12e0*/  FFMA R62, R16, R19, R23 ;  /* 0x00000013103e7223 */ /* 0x000fe40000000017 */
[----:B------:R-:W0:Y:S01]  /*12f0*/  LDS.64 R22, [R13+0x20] ;  /* 0x000020000d167984 */ /* 0x000e220000000a00 */
[-C--:B------:R-:W-:Y:S01]  /*1300*/  FFMA R21, R42, R24.reuse, R21 ;  /* 0x000000182a157223 */ /* 0x080fe20000000015 */
[C---:B------:R-:W-:Y:S01]  /*1310*/  FFMA R77, R46.reuse, R24, R36 ;  /* 0x000000182e4d7223 */ /* 0x040fe20000000024 */
[-C--:B------:R-:W-:Y:S01]  /*1320*/  FFMA R71, R46, R18.reuse, R40 ;  /* 0x000000122e477223 */ /* 0x080fe20000000028 */
[-C--:B------:R-:W-:Y:S01]  /*1330*/  FFMA R29, R42, R18.reuse, R29 ;  /* 0x000000122a1d7223 */ /* 0x080fe2000000001d */
[----:B------:R-:W-:Y:S01]  /*1340*/  FFMA R36, R20, R25, R21 ;  /* 0x0000001914247223 */ /* 0x000fe20000000015 */
[----:B------:R-:W-:Y:S01]  /*1350*/  FFMA R21, R44, R18, R63 ;  /* 0x000000122c157223 */ /* 0x000fe2000000003f */
[----:B------:R-:W-:Y:S01]  /*1360*/  FFMA R87, R24, R67, R26 ;  /* 0x0000004318577223 */ /* 0x000fe2000000001a */
[-C--:B------:R-:W-:Y:S01]  /*1370*/  FFMA R71, R28, R19.reuse, R71 ;  /* 0x000000131c477223 */ /* 0x080fe20000000047 */
[-C--:B------:R-:W-:Y:S01]  /*1380*/  FFMA R26, R20, R19.reuse, R29 ;  /* 0x00000013141a7223 */ /* 0x080fe2000000001d */
[----:B------:R-:W-:Y:S01]  /*1390*/  FFMA R21, R14, R19, R21 ;  /* 0x000000130e157223 */ /* 0x000fe20000000015 */
[C---:B------:R-:W-:Y:S01]  /*13a0*/  FFMA R40, R18.reuse, R27, R56 ;  /* 0x0000001b12287223 */ /* 0x040fe20000000038 */
[C---:B------:R-:W-:Y:S01]  /*13b0*/  FFMA R85, R18.reuse, R60, R85 ;  /* 0x0000003c12557223 */ /* 0x040fe20000000055 */
[C---:B------:R-:W-:Y:S01]  /*13c0*/  FFMA R83, R18.reuse, R58, R83 ;  /* 0x0000003a12537223 */ /* 0x040fe20000000053 */
[----:B------:R-:W-:Y:S01]  /*13d0*/  FFMA R81, R18, R67, R64 ;  /* 0x0000004312517223 */ /* 0x000fe20000000040 */
[-C--:B------:R-:W-:Y:S01]  /*13e0*/  FFMA R77, R28, R25.reuse, R77 ;  /* 0x000000191c4d7223 */ /* 0x080fe2000000004d */
[----:B------:R-:W-:Y:S01]  /*13f0*/  FFMA R75, R14, R25, R75 ;  /* 0x000000190e4b7223 */ /* 0x000fe2000000004b */
[C---:B------:R-:W-:Y:S01]  /*1400*/  FFMA R115, R24.reuse, R60, R115 ;  /* 0x0000003c18737223 */ /* 0x040fe20000000073 */
[C---:B------:R-:W-:Y:S01]  /*1410*/  FFMA R113, R24.reuse, R58, R113 ;  /* 0x0000003a18717223 */ /* 0x040fe20000000071 */
[----:B------:R-:W-:Y:S01]  /*1420*/  FFMA R50, R24, R27, R50 ;  /* 0x0000001b18327223 */ /* 0x000fe20000000032 */
[----:B------:R-:W-:Y:S01]  /*1430*/  LDS R63, [R68+0x91c] ;  /* 0x00091c00443f7984 */ /* 0x000fe20000000800 */
[----:B0-----:R-:W-:-:S04]  /*1440*/  FFMA R19, R32, R22, R41 ;  /* 0x0000001620137223 */ /* 0x001fc80000000029 */
[-C--:B------:R-:W-:Y:S02]  /*1450*/  FFMA R56, R16, R23.reuse, R19 ;  /* 0x0000001710387223 */ /* 0x080fe40000000013 */
[----:B------:R-:W0:Y:S01]  /*1460*/  LDS.64 R18, [R13+0x368] ;  /* 0x000368000d127984 */ /* 0x000e220000000a00 */
[-C--:B------:R-:W-:Y:S01]  /*1470*/  FFMA R39, R46, R22.reuse, R39 ;  /* 0x000000162e277223 */ /* 0x080fe20000000027 */
[-C--:B------:R-:W-:Y:S01]  /*1480*/  FFMA R35, R44, R22.reuse, R35 ;  /* 0x000000162c237223 */ /* 0x080fe20000000023 */
[----:B------:R-:W-:Y:S01]  /*1490*/  FFMA R37, R42, R22, R37 ;  /* 0x000000162a257223 */ /* 0x000fe20000000025 */
[----:B------:R-:W-:Y:S01]  /*14a0*/  FFMA R77, R22, R60, R77 ;  /* 0x0000003c164d7223 */ /* 0x000fe2000000004d */
[-C--:B------:R-:W-:Y:S01]  /*14b0*/  FFMA R41, R28, R23.reuse, R39 ;  /* 0x000000171c297223 */ /* 0x080fe20000000027 */
[-C--:B------:R-:W-:Y:S01]  /*14c0*/  FFMA R39, R14, R23.reuse, R35 ;  /* 0x000000170e277223 */ /* 0x080fe20000000023 */
[----:B------:R-:W-:Y:S01]  /*14d0*/  FFMA R64, R20, R23, R37 ;  /* 0x0000001714407223 */ /* 0x000fe20000000025 */
        /* <DEDUP_REMOVED lines=17> */
[-C--:B-1----:R-:W-:Y:S01]  /*15f0*/  FFMA R43, R46, R22.reuse, R53 ;  /* 0x000000162e2b7223 */ /* 0x082fe20000000035 */
        /* <DEDUP_REMOVED lines=10> */
[----:B------:R-:W-:Y:S01]  /*16a0*/  FFMA R56, R22, R27, R56 ;  /* 0x0000001b16387223 */ /* 0x000fe20000000038 */
[----:B0-----:R-:W-:-:S04]  /*16b0*/  FFMA R23, R32, R18, R30 ;  /* 0x0000001220177223 */ /* 0x001fc8000000001e */
[----:B------:R-:W-:Y:S02]  /*16c0*/  FFMA R64, R16, R19, R23 ;  /* 0x0000001310407223 */ /* 0x000fe40000000017 */
[----:B------:R-:W0:Y:S01]  /*16d0*/  LDS.64 R22, [R13+0x30] ;  /* 0x000030000d167984 */ /* 0x000e220000000a00 */
[C---:B------:R-:W-:Y:S01]  /*16e0*/  FFMA R33, R18.reuse, R60, R29 ;  /* 0x0000003c12217223 */ /* 0x040fe2000000001d */
[----:B------:R-:W-:Y:S02]  /*16f0*/  FFMA R29, R18, R67, R36 ;  /* 0x00000043121d7223 */ /* 0x000fe40000000024 */
[----:B------:R-:W1:Y:S01]  /*1700*/  LDS.64 R36, [R13+0x378] ;  /* 0x000378000d247984 */ /* 0x000e620000000a00 */
[-C--:B------:R-:W-:Y:S01]  /*1710*/  FFMA R51, R46, R18.reuse, R31 ;  /* 0x000000122e337223 */ /* 0x080fe2000000001f */
[-C--:B------:R-:W-:Y:S01]  /*1720*/  FFMA R47, R44, R18.reuse, R57 ;  /* 0x000000122c2f7223 */ /* 0x080fe20000000039 */
[----:B------:R-:W-:Y:S02]  /*1730*/  FFMA R59, R42, R18, R59 ;  /* 0x000000122a3b7223 */ /* 0x000fe4000000003b */
[-C--:B------:R-:W-:Y:S01]  /*1740*/  FFMA R51, R28, R19.reuse, R51 ;  /* 0x000000131c337223 */ /* 0x080fe20000000033 */
[-C--:B------:R-:W-:Y:S01]  /*1750*/  FFMA R47, R14, R19.reuse, R47 ;  /* 0x000000130e2f7223 */ /* 0x080fe2000000002f */
[----:B------:R-:W-:Y:S01]  /*1760*/  FFMA R70, R20, R19, R59 ;  /* 0x0000001314467223 */ /* 0x000fe2000000003b */
[C---:B------:R-:W-:Y:S01]  /*1770*/  FFMA R31, R18.reuse, R58, R25 ;  /* 0x0000003a121f7223 */ /* 0x040fe20000000019 */
[----:B------:R-:W-:-:S02]  /*1780*/  FFMA R55, R18, R27, R24 ;  /* 0x0000001b12377223 */ /* 0x000fc40000000018 */
[----:B------:R-:W2:Y:S01]  /*1790*/  LDS.64 R24, [R13+0x380] ;  /* 0x000380000d187984 */ /* 0x000ea20000000a00 */
        /* <DEDUP_REMOVED lines=13> */
[----:B------:R-:W-:-:S03]  /*1870*/  FFMA R97, R42, R36, R97 ;  /* 0x000000242a617223 */ /* 0x000fc60000000061 */
[----:B------:R-:W1:Y:S01]  /*1880*/  LDS R26, [R68+0x918] ;  /* 0x00091800441a7984 */ /* 0x000e620000000800 */
[-C--:B------:R-:W-:Y:S01]  /*1890*/  FFMA R53, R28, R37.reuse, R53 ;  /* 0x000000251c357223 */ /* 0x080fe20000000035 */
[-C--:B------:R-:W-:Y:S01]  /*18a0*/  FFMA R59, R14, R37.reuse, R59 ;  /* 0x000000250e3b7223 */ /* 0x080fe2000000003b */
[-C--:B------:R-:W-:Y:S01]  /*18b0*/  FFMA R32, R16, R37.reuse, R103 ;  /* 0x0000002510207223 */ /* 0x080fe20000000067 */
[----:B------:R-:W-:Y:S01]  /*18c0*/  FFMA R30, R20, R37, R97 ;  /* 0x00000025141e7223 */ /* 0x000fe20000000061 */
[C---:B------:R-:W-:Y:S01]  /*18d0*/  FFMA R44, R22.reuse, R58, R21 ;  /* 0x0000003a162c7223 */ /* 0x040fe20000000015 */
[----:B------:R-:W3:Y:S04]  /*18e0*/  LDS R28, [R68+0x6d8] ;  /* 0x0006d800441c7984 */ /* 0x000ee80000000800 */
[----:B------:R-:W4:Y:S04]  /*18f0*/  LDS R16, [R68+0xb58] ;  /* 0x000b580044107984 */ /* 0x000f280000000800 */
[----:B------:R-:W5:Y:S04]  /*1900*/  LDS R14, [R68+0xd98] ;  /* 0x000d9800440e7984 */ /* 0x000f680000000800 */
[----:B------:R-:W5:Y:S01]  /*1910*/  LDS.64 R20, [R13+0x40] ;  /* 0x000040000d147984 */ /* 0x000f620000000a00 */
[CC--:B------:R-:W-:Y:S01]  /*1920*/  FFMA R66, R22.reuse, R60.reuse, R43 ;  /* 0x0000003c16427223 */ /* 0x0c0fe2000000002b */
[----:B------:R-:W-:Y:S01]  /*1930*/  FFMA R90, R22, R27, R90 ;  /* 0x0000001b165a7223 */ /* 0x000fe2000000005a */
[----:B------:R-:W-:Y:S01]  /*1940*/  FFMA R101, R36, R60, R51 ;  /* 0x0000003c24657223 */ /* 0x000fe20000000033 */
[----:B--2---:R-:W-:Y:S01]  /*1950*/  FFMA R51, R58, R24, R59 ;  /* 0x000000183a337223 */ /* 0x004fe2000000003b */
[----:B------:R-:W2:Y:S01]  /*1960*/  LDS R65, [R68+0x6dc] ;  /* 0x0006dc0044417984 */ /* 0x000ea20000000800 */
[C---:B------:R-:W-:Y:S01]  /*1970*/  FFMA R99, R36.reuse, R58, R47 ;  /* 0x0000003a24637223 */ /* 0x040fe2000000002f */
[C---:B------:R-:W-:Y:S01]  /*1980*/  FFMA R97, R36.reuse, R67, R70 ;  /* 0x0000004324617223 */ /* 0x040fe20000000046 */
[----:B------:R-:W-:Y:S01]  /*1990*/  FFMA R103, R36, R27, R64 ;  /* 0x0000001b24677223 */ /* 0x000fe20000000040 */
[----:B------:R-:W2:Y:S01]  /*19a0*/  LDS R59, [R68+0xb5c] ;  /* 0x000b5c00443b7984 */ /* 0x000ea20000000800 */
[----:B------:R-:W-:-:S03]  /*19b0*/  FFMA R43, R27, R24, R32 ;  /* 0x000000181b2b7223 */ /* 0x000fc60000000020 */
[----:B------:R-:W2:Y:S04]  /*19c0*/  LDS R61, [R68+0xd9c] ;  /* 0x000d9c00443d7984 */ /* 0x000ea80000000800 */
[----:B------:R-:W2:Y:S01]  /*19d0*/  LDS R64, [R68+0x6e0] ;  /* 0x0006e00044407984 */ /* 0x000ea20000000800 */
[-C--:B0-----:R-:W-:Y:S01]  /*19e0*/  FFMA R69, R60, R18.reuse, R69 ;  /* 0x000000123c457223 */ /* 0x081fe20000000045 */
[-C--:B-1----:R-:W-:Y:S01]  /*19f0*/  FFMA R22, R26, R19.reuse, R91 ;  /* 0x000000131a167223 */ /* 0x082fe2000000005b */
[-C--:B------:R-:W-:Y:S01]  /*1a00*/  FFMA R57, R58, R18.reuse, R57 ;  /* 0x000000123a397223 */ /* 0x080fe20000000039 */
[-C--:B------:R-:W-:Y:S01]  /*1a10*/  FFMA R37, R67, R18.reuse, R74 ;  /* 0x0000001243257223 */ /* 0x080fe2000000004a */
[----:B------:R-:W-:Y:S01]  /*1a20*/  FFMA R79, R27, R18, R72 ;  /* 0x000000121b4f7223 */ /* 0x000fe20000000048 */
[-C--:B---3--:R-:W-:Y:S01]  /*1a30*/  FFMA R84, R28, R19.reuse, R93 ;  /* 0x000000131c547223 */ /* 0x088fe2000000005d */
[-C--:B----4-:R-:W-:Y:S01]  /*1a40*/  FFMA R32, R16, R19.reuse, R89 ;  /* 0x0000001310207223 */ /* 0x090fe20000000059 */
[----:B-----5:R-:W-:-:S02]  /*1a50*/  FFMA R36, R14, R19, R111 ;  /* 0x000000130e247223 */ /* 0x020fc4000000006f */
[----:B------:R-:W0:Y:S01]  /*1a60*/  LDS.64 R18, [R13+0x388] ;  /* 0x000388000d127984 */ /* 0x000e220000000a00 */
[----:B------:R-:W-:-:S03]  /*1a70*/  FFMA R93, R63, R20, R22 ;  /* 0x000000143f5d7223 */ /* 0x000fc60000000016 */
[----:B------:R-:W1:Y:S01]  /*1a80*/  LDS R22, [R68+0x920] ;  /* 0x0009200044167984 */ /* 0x000e620000000800 */
[-C--:B------:R-:W-:Y:S01]  /*1a90*/  FFMA R53, R60, R24.reuse, R53 ;  /* 0x000000183c357223 */ /* 0x080fe20000000035 */
[----:B------:R-:W-:Y:S01]  /*1aa0*/  FFMA R47, R67, R24, R30 ;  /* 0x00000018432f7223 */ /* 0x000fe2000000001e */
[-C--:B------:R-:W-:Y:S01]  /*1ab0*/  FFMA R76, R28, R25.reuse, R109 ;  /* 0x000000191c4c7223 */ /* 0x080fe2000000006d */
[-C--:B------:R-:W-:Y:S01]  /*1ac0*/  FFMA R24, R26, R25.reuse, R107 ;  /* 0x000000191a187223 */ /* 0x080fe2000000006b */
[-C--:B------:R-:W-:Y:S01]  /*1ad0*/  FFMA R30, R16, R25.reuse, R105 ;  /* 0x00000019101e7223 */ /* 0x080fe20000000069 */
[----:B------:R-:W-:Y:S01]  /*1ae0*/  FFMA R48, R14, R25, R48 ;  /* 0x000000190e307223 */ /* 0x000fe20000000030 */
[-C--:B--2---:R-:W-:Y:S01]  /*1af0*/  FFMA R84, R65, R20.reuse, R84 ;  /* 0x0000001441547223 */ /* 0x084fe20000000054 */
[-C--:B------:R-:W-:Y:S01]  /*1b00*/  FFMA R91, R59, R20.reuse, R32 ;  /* 0x000000143b5b7223 */ /* 0x080fe20000000020 */
[----:B------:R-:W-:Y:S01]  /*1b10*/  FFMA R89, R61, R20, R36 ;  /* 0x000000143d597223 */ /* 0x000fe20000000024 */
[-C--:B------:R-:W-:Y:S01]  /*1b20*/  FFMA R34, R28, R21.reuse, R34 ;  /* 0x000000151c227223 */ /* 0x080fe20000000022 */
[-C--:B------:R-:W-:Y:S01]  /*1b30*/  FFMA R32, R16, R21.reuse, R123 ;  /* 0x0000001510207223 */ /* 0x080fe2000000007b */
[-C--:B------:R-:W-:Y:S01]  /*1b40*/  FFMA R54, R14, R21.reuse, R54 ;  /* 0x000000150e367223 */ /* 0x080fe20000000036 */
[C---:B------:R-:W-:Y:S01]  /*1b50*/  FFMA R84, R21.reuse, R64, R84 ;  /* 0x0000004015547223 */ /* 0x040fe20000000054 */
[C---:B------:R-:W-:Y:S01]  /*1b60*/  FFMA R80, R21.reuse, R88, R91 ;  /* 0x0000005815507223 */ /* 0x040fe2000000005b */
[----:B------:R-:W-:Y:S01]  /*1b70*/  FFMA R78, R21, R86, R89 ;  /* 0x00000056154e7223 */ /* 0x000fe20000000059 */
[-C--:B0-----:R-:W-:Y:S01]  /*1b80*/  FFMA R76, R65, R18.reuse, R76 ;  /* 0x00000012414c7223 */ /* 0x081fe2000000004c */
[-C--:B------:R-:W-:Y:S01]  /*1b90*/  FFMA R67, R63, R18.reuse, R24 ;  /* 0x000000123f437223 */ /* 0x080fe20000000018 */
[-C--:B------:R-:W-:Y:S01]  /*1ba0*/  FFMA R27, R59, R18.reuse, R30 ;  /* 0x000000123b1b7223 */ /* 0x080fe2000000001e */
[----:B------:R-:W-:Y:S01]  /*1bb0*/  FFMA R25, R61, R18, R48 ;  /* 0x000000123d197223 */ /* 0x000fe20000000030 */
[----:B------:R-:W-:Y:S01]  /*1bc0*/  FFMA R18, R26, R21, R125 ;  /* 0x000000151a127223 */ /* 0x000fe2000000007d */
[----:B-1----:R-:W-:-:S02]  /*1bd0*/  FFMA R82, R21, R22, R93 ;  /* 0x0000001615527223 */ /* 0x002fc4000000005d */
[----:B------:R-:W0:Y:S01]  /*1be0*/  LDS.64 R20, [R13+0x48] ;  /* 0x000048000d147984 */ /* 0x000e220000000a00 */
[C---:B------:R-:W-:Y:S01]  /*1bf0*/  FFMA R72, R19.reuse, R88, R27 ;  /* 0x0000005813487223 */ /* 0x040fe2000000001b */
[-C--:B------:R-:W-:Y:S01]  /*1c00*/  FFMA R24, R28, R19.reuse, R121 ;  /* 0x000000131c187223 */ /* 0x080fe20000000079 */
[-C--:B------:R-:W-:Y:S01]  /*1c10*/  FFMA R30, R26, R19.reuse, R119 ;  /* 0x000000131a1e7223 */ /* 0x080fe20000000077 */
[-C--:B------:R-:W-:Y:S01]  /*1c20*/  FFMA R42, R16, R19.reuse, R117 ;  /* 0x00000013102a7223 */ /* 0x080fe20000000075 */
[----:B------:R-:W-:Y:S01]  /*1c30*/  FFMA R46, R14, R19, R52 ;  /* 0x000000130e2e7223 */ /* 0x000fe20000000034 */
[C---:B------:R-:W-:Y:S01]  /*1c40*/  FFMA R76, R19.reuse, R64, R76 ;  /* 0x00000040134c7223 */ /* 0x040fe2000000004c */
[C---:B------:R-:W-:Y:S01]  /*1c50*/  FFMA R70, R19.reuse, R22, R67 ;  /* 0x0000001613467223 */ /* 0x040fe20000000043 */
[----:B------:R-:W-:Y:S01]  /*1c60*/  FFMA R74, R19, R86, R25 ;  /* 0x00000056134a7223 */ /* 0x000fe20000000019 */
[-C--:B0-----:R-:W-:Y:S02]  /*1c70*/  FFMA R27, R63, R20.reuse, R18 ;  /* 0x000000143f1b7223 */ /* 0x081fe40000000012 */
        /* <DEDUP_REMOVED lines=30> */
[C---:B------:R-:W-:Y:S01]  /*1e60*/  FFMA R36, R21.reuse, R88, R25 ;  /* 0x0000005815247223 */ /* 0x040fe20000000019 */
[-C--:B------:R-:W-:Y:S01]  /*1e70*/  FFMA R102, R14, R21.reuse, R38 ;  /* 0x000000150e667223 */ /* 0x080fe20000000026 */
        /* <DEDUP_REMOVED lines=21> */
[C---:B------:R-:W-:Y:S01]  /*1fd0*/  FFMA R104, R65.reuse, R20, R48 ;  /* 0x0000001441687223 */ /* 0x040fe20000000030 */
[-C--:B------:R-:W-:Y:S01]  /*1fe0*/  FFMA R48, R28, R21.reuse, R41 ;  /* 0x000000151c307223 */ /* 0x080fe20000000029 */
[-C--:B0-----:R-:W-:Y:S02]  /*1ff0*/  FFMA R102, R65, R18.reuse, R24 ;  /* 0x0000001241667223 */ /* 0x081fe40000000018 */
[----:B------:R-:W0:Y:S01]  /*2000*/  LDS.64 R24, [R13+0x60] ;  /* 0x000060000d187984 */ /* 0x000e220000000a00 */
[----:B------:R-:W-:Y:S01]  /*2010*/  FFMA R75, R59, R18, R100 ;  /* 0x000000123b4b7223 */ /* 0x000fe20000000064 */
[-C--:B------:R-:W-:Y:S01]  /*2020*/  FFMA R83, R63, R20.reuse, R92 ;  /* 0x000000143f537223 */ /* 0x080fe2000000005c */
[----:B------:R-:W-:Y:S01]  /*2030*/  FFMA R85, R59, R20, R98 ;  /* 0x000000143b557223 */ /* 0x000fe20000000062 */
[-C--:B------:R-:W-:Y:S01]  /*2040*/  FFMA R92, R26, R21.reuse, R39 ;  /* 0x000000151a5c7223 */ /* 0x080fe20000000027 */
[-C--:B------:R-:W-:Y:S01]  /*2050*/  FFMA R98, R16, R21.reuse, R35 ;  /* 0x0000001510627223 */ /* 0x080fe20000000023 */
[----:B------:R-:W-:Y:S01]  /*2060*/  FFMA R56, R14, R21, R56 ;  /* 0x000000150e387223 */ /* 0x000fe20000000038 */
[----:B------:R-:W-:Y:S01]  /*2070*/  FFMA R77, R61, R18, R62 ;  /* 0x000000123d4d7223 */ /* 0x000fe2000000003e */
[C---:B------:R-:W-:Y:S01]  /*2080*/  FFMA R87, R21.reuse, R64, R104 ;  /* 0x0000004015577223 */ /* 0x040fe20000000068 */
[C---:B------:R-:W-:Y:S01]  /*2090*/  FFMA R83, R21.reuse, R22, R83 ;  /* 0x0000001615537223 */ /* 0x040fe20000000053 */
[C---:B------:R-:W-:Y:S01]  /*20a0*/  FFMA R85, R21.reuse, R88, R85 ;  /* 0x0000005815557223 */ /* 0x040fe20000000055 */
[----:B------:R-:W-:Y:S01]  /*20b0*/  FFMA R81, R21, R86, R81 ;  /* 0x0000005615517223 */ /* 0x000fe20000000051 */
[----:B------:R-:W-:Y:S01]  /*20c0*/  FFMA R62, R16, R19, R29 ;  /* 0x00000013103e7223 */ /* 0x000fe2000000001d */
[----:B0-----:R-:W-:-:S02]  /*20d0*/  FFMA R100, R65, R24, R48 ;  /* 0x0000001841647223 */ /* 0x001fc40000000030 */
[----:B------:R-:W0:Y:S01]  /*20e0*/  LDS.64 R48, [R13+0x3a8] ;  /* 0x0003a8000d307984 */ /* 0x000e220000000a00 */
[-C--:B------:R-:W-:Y:S01]  /*20f0*/  FFMA R21, R63, R24.reuse, R92 ;  /* 0x000000183f157223 */ /* 0x080fe2000000005c */
[-C--:B------:R-:W-:Y:S01]  /*2100*/  FFMA R27, R59, R24.reuse, R98 ;  /* 0x000000183b1b7223 */ /* 0x080fe20000000062 */
[----:B------:R-:W-:Y:S01]  /*2110*/  FFMA R29, R61, R24, R56 ;  /* 0x000000183d1d7223 */ /* 0x000fe20000000038 */
[----:B------:R-:W-:Y:S02]  /*2120*/  FFMA R24, R26, R25, R44 ;  /* 0x000000191a187223 */ /* 0x000fe4000000002c */
[----:B------:R-:W1:Y:S01]  /*2130*/  LDS.64 R44, [R13+0x68] ;  /* 0x000068000d2c7984 */ /* 0x000e620000000a00 */
        /* <DEDUP_REMOVED lines=27> */
[-C--:B-1----:R-:W-:Y:S01]  /*22f0*/  FFMA R66, R65, R44.reuse, R66 ;  /* 0x0000002c41427223 */ /* 0x082fe20000000042 */
[----:B------:R-:W0:Y:S01]  /*2300*/  LDS.64 R48, [R13+0x3b0] ;  /* 0x0003b0000d307984 */ /* 0x000e220000000a00 */
[-C--:B------:R-:W-:Y:S01]  /*2310*/  FFMA R41, R63, R44.reuse, R24 ;  /* 0x0000002c3f297223 */ /* 0x080fe20000000018 */
[-C--:B------:R-:W-:Y:S01]  /*2320*/  FFMA R39, R59, R44.reuse, R56 ;  /* 0x0000002c3b277223 */ /* 0x080fe20000000038 */
[----:B------:R-:W-:Y:S01]  /*2330*/  FFMA R55, R61, R44, R92 ;  /* 0x0000002c3d377223 */ /* 0x000fe2000000005c */
[-C--:B------:R-:W-:Y:S01]  /*2340*/  FFMA R44, R26, R45.reuse, R57 ;  /* 0x0000002d1a2c7223 */ /* 0x080fe20000000039 */
[----:B------:R-:W-:Y:S01]  /*2350*/  FFMA R96, R14, R45, R79 ;  /* 0x0000002d0e607223 */ /* 0x000fe2000000004f */
[----:B------:R-:W1:Y:S01]  /*2360*/  LDS.64 R56, [R13+0x70] ;  /* 0x000070000d387984 */ /* 0x000e620000000a00 */
[----:B------:R-:W-:-:S03]  /*2370*/  FFMA R35, R45, R64, R66 ;  /* 0x000000402d237223 */ /* 0x000fc60000000042 */
[----:B------:R-:W2:Y:S01]  /*2380*/  LDS.64 R66, [R13+0x3b8] ;  /* 0x0003b8000d427984 */ /* 0x000ea20000000a00 */
[-C--:B------:R-:W-:Y:S01]  /*2390*/  FFMA R92, R16, R45.reuse, R37 ;  /* 0x0000002d105c7223 */ /* 0x080fe20000000025 */
[C---:B------:R-:W-:Y:S01]  /*23a0*/  FFMA R37, R45.reuse, R22, R41 ;  /* 0x000000162d257223 */ /* 0x040fe20000000029 */
[----:B------:R-:W-:Y:S01]  /*23b0*/  FFMA R24, R28, R45, R69 ;  /* 0x0000002d1c187223 */ /* 0x000fe20000000045 */
[C---:B------:R-:W-:Y:S01]  /*23c0*/  FFMA R39, R45.reuse, R88, R39 ;  /* 0x000000582d277223 */ /* 0x040fe20000000027 */
[----:B------:R-:W-:Y:S01]  /*23d0*/  FFMA R41, R45, R86, R55 ;  /* 0x000000562d297223 */ /* 0x000fe20000000037 */
[----:B------:R-:W-:Y:S01]  /*23e0*/  LDS R103, [R68+0xdac] ;  /* 0x000dac0044677984 */ /* 0x000fe20000000800 */
[-C--:B0-----:R-:W-:Y:S01]  /*23f0*/  FFMA R16, R16, R49.reuse, R47 ;  /* 0x0000003110107223 */ /* 0x081fe2000000002f */
[-C--:B------:R-:W-:Y:S01]  /*2400*/  FFMA R26, R26, R49.reuse, R51 ;  /* 0x000000311a1a7223 */ /* 0x080fe20000000033 */
[-C--:B------:R-:W-:Y:S01]  /*2410*/  FFMA R18, R65, R48.reuse, R18 ;  /* 0x0000003041127223 */ /* 0x080fe20000000012 */
[-C--:B------:R-:W-:Y:S01]  /*2420*/  FFMA R45, R63, R48.reuse, R20 ;  /* 0x000000303f2d7223 */ /* 0x080fe20000000014 */
[-C--:B------:R-:W-:Y:S01]  /*2430*/  FFMA R47, R59, R48.reuse, R62 ;  /* 0x000000303b2f7223 */ /* 0x080fe2000000003e */
[----:B------:R-:W-:Y:S01]  /*2440*/  FFMA R51, R61, R48, R90 ;  /* 0x000000303d337223 */ /* 0x000fe2000000005a */
[-C--:B------:R-:W-:Y:S01]  /*2450*/  FFMA R14, R14, R49.reuse, R43 ;  /* 0x000000310e0e7223 */ /* 0x080fe2000000002b */
[----:B------:R-:W-:Y:S01]  /*2460*/  FFMA R28, R28, R49, R53 ;  /* 0x000000311c1c7223 */ /* 0x000fe20000000035 */
[C---:B------:R-:W-:Y:S01]  /*2470*/  FFMA R43, R49.reuse, R64, R18 ;  /* 0x00000040312b7223 */ /* 0x040fe20000000012 */
[C---:B------:R-:W-:Y:S01]  /*2480*/  FFMA R45, R49.reuse, R22, R45 ;  /* 0x00000016312d7223 */ /* 0x040fe2000000002d */
[C---:B------:R-:W-:Y:S01]  /*2490*/  FFMA R47, R49.reuse, R88, R47 ;  /* 0x00000058312f7223 */ /* 0x040fe2000000002f */
[----:B------:R-:W-:Y:S01]  /*24a0*/  FFMA R49, R49, R86, R51 ;  /* 0x0000005631317223 */ /* 0x000fe20000000033 */
        /* <DEDUP_REMOVED lines=10> */
[-C--:B------:R-:W-:Y:S01]  /*2550*/  FFMA R69, R59, R66.reuse, R16 ;  /* 0x000000423b457223 */ /* 0x080fe20000000010 */
[----:B------:R-:W-:Y:S01]  /*2560*/  FFMA R79, R61, R66, R14 ;  /* 0x000000423d4f7223 */ /* 0x000fe2000000000e */
[----:B------:R-:W-:Y:S01]  /*2570*/  LDS.64 R62, [R13+0x78] ;  /* 0x000078000d3e7984 */ /* 0x000fe20000000a00 */
[----:B------:R-:W-:-:S03]  /*2580*/  FFMA R61, R22, R67, R97 ;  /* 0x00000043163d7223 */ /* 0x000fc60000000061 */
[----:B------:R-:W0:Y:S04]  /*2590*/  LDS R14, [R68+0x6e4] ;  /* 0x0006e400440e7984 */ /* 0x000e280000000800 */
[----:B------:R-:W1:Y:S04]  /*25a0*/  LDS R16, [R68+0x924] ;  /* 0x0009240044107984 */ /* 0x000e680000000800 */
[----:B------:R-:W2:Y:S04]  /*25b0*/  LDS R18, [R68+0xb64] ;  /* 0x000b640044127984 */ /* 0x000ea80000000800 */
[----:B------:R-:W3:Y:S01]  /*25c0*/  LDS R20, [R68+0xda4] ;  /* 0x000da40044147984 */ /* 0x000ee20000000800 */
[----:B------:R-:W-:-:S03]  /*25d0*/  FFMA R59, R64, R67, R65 ;  /* 0x00000043403b7223 */ /* 0x000fc60000000041 */
[----:B------:R-:W4:Y:S04]  /*25e0*/  LDS R22, [R68+0x6e8] ;  /* 0x0006e80044167984 */ /* 0x000f280000000800 */
[----:B------:R-:W5:Y:S04]  /*25f0*/  LDS R24, [R68+0x928] ;  /* 0x0009280044187984 */ /* 0x000f680000000800 */
[----:B------:R-:W5:Y:S04]  /*2600*/  LDS R26, [R68+0xb68] ;  /* 0x000b6800441a7984 */ /* 0x000f680000000800 */
[----:B------:R-:W5:Y:S04]  /*2610*/  LDS R28, [R68+0xda8] ;  /* 0x000da800441c7984 */ /* 0x000f680000000800 */
[----:B------:R-:W5:Y:S01]  /*2620*/  LDS.64 R64, [R13+0x3c0] ;  /* 0x0003c0000d407984 */ /* 0x000f620000000a00 */
[-C--:B------:R-:W-:Y:S01]  /*2630*/  FFMA R69, R88, R67.reuse, R69 ;  /* 0x0000004358457223 */ /* 0x080fe20000000045 */
[----:B------:R-:W-:-:S02]  /*2640*/  FFMA R79, R86, R67, R79 ;  /* 0x00000043564f7223 */ /* 0x000fc4000000004f */
[----:B------:R-:W5:Y:S01]  /*2650*/  LDS.64 R66, [R13+0x80] ;  /* 0x000080000d427984 */ /* 0x000f620000000a00 */
[----:B0-----:R-:W-:Y:S01]  /*2660*/  FFMA R107, R14, R62, R84 ;  /* 0x0000003e0e6b7223 */ /* 0x001fe20000000054 */
[C---:B-1----:R-:W-:Y:S01]  /*2670*/  FFMA R97, R62.reuse, R16, R82 ;  /* 0x000000103e617223 */ /* 0x042fe20000000052 */
[C---:B--2---:R-:W-:Y:S01]  /*2680*/  FFMA R99, R62.reuse, R18, R80 ;  /* 0x000000123e637223 */ /* 0x044fe20000000050 */
[----:B---3--:R-:W-:Y:S01]  /*2690*/  FFMA R101, R62, R20, R78 ;  /* 0x000000143e657223 */ /* 0x008fe2000000004e */
[-C--:B----4-:R-:W-:Y:S01]  /*26a0*/  FFMA R107, R22, R63.reuse, R107 ;  /* 0x0000003f166b7223 */ /* 0x090fe2000000006b */
[-C--:B-----5:R-:W-:Y:S02]  /*26b0*/  FFMA R80, R24, R63.reuse, R97 ;  /* 0x0000003f18507223 */ /* 0x0a0fe40000000061 */
[----:B------:R-:W-:Y:S01]  /*26c0*/  LDS R97, [R68+0xb6c] ;  /* 0x000b6c0044617984 */ /* 0x000fe20000000800 */
[----:B------:R-:W-:-:S03]  /*26d0*/  FFMA R78, R26, R63, R99 ;  /* 0x0000003f1a4e7223 */ /* 0x000fc60000000063 */
[----:B------:R-:W-:Y:S01]  /*26e0*/  LDS R99, [R68+0x92c] ;  /* 0x00092c0044637984 */ /* 0x000fe20000000800 */
[----:B------:R-:W-:-:S03]  /*26f0*/  FFMA R48, R28, R63, R101 ;  /* 0x0000003f1c307223 */ /* 0x000fc60000000065 */
[----:B------:R0:W-:Y:S01]  /*2700*/  LDS R101, [R68+0x6ec] ;  /* 0x0006ec0044657984 */ /* 0x0001e20000000800 */
[----:B------:R-:W-:-:S04]  /*2710*/  FFMA R63, R16, R64, R70 ;  /* 0x00000040103f7223 */ /* 0x000fc80000000046 */
[-C--:B------:R-:W-:Y:S02]  /*2720*/  FFMA R70, R24, R65.reuse, R63 ;  /* 0x0000004118467223 */ /* 0x080fe4000000003f */
[----:B------:R-:W1:Y:S01]  /*2730*/  LDS.64 R62, [R13+0x3c8] ;  /* 0x0003c8000d3e7984 */ /* 0x000e620000000a00 */
[-C--:B------:R-:W-:Y:S01]  /*2740*/  FFMA R115, R14, R64.reuse, R76 ;  /* 0x000000400e737223 */ /* 0x080fe2000000004c */
[-C--:B------:R-:W-:Y:S01]  /*2750*/  FFMA R105, R18, R64.reuse, R72 ;  /* 0x0000004012697223 */ /* 0x080fe20000000048 */
[----:B------:R-:W-:Y:S02]  /*2760*/  FFMA R109, R20, R64, R74 ;  /* 0x00000040146d7223 */ /* 0x000fe4000000004a */
[-C--:B------:R-:W-:Y:S01]  /*2770*/  FFMA R115, R22, R65.reuse, R115 ;  /* 0x0000004116737223 */ /* 0x080fe20000000073 */
[-C--:B------:R-:W-:Y:S01]  /*2780*/  FFMA R56, R26, R65.reuse, R105 ;  /* 0x000000411a387223 */ /* 0x080fe20000000069 */
[----:B------:R-:W-:Y:S01]  /*2790*/  FFMA R44, R28, R65, R109 ;  /* 0x000000411c2c7223 */ /* 0x000fe2000000006d */
[-C--:B------:R-:W-:Y:S01]  /*27a0*/  FFMA R65, R16, R66.reuse, R54 ;  /* 0x0000004210417223 */ /* 0x080fe20000000036 */
[-C--:B------:R-:W-:Y:S01]  /*27b0*/  FFMA R109, R20, R66.reuse, R60 ;  /* 0x00000042146d7223 */ /* 0x080fe2000000003c */
[----:B------:R-:W-:-:S02]  /*27c0*/  FFMA R123, R14, R66, R52 ;  /* 0x000000420e7b7223 */ /* 0x000fc40000000034 */
[-C--:B0-----:R-:W-:Y:S01]  /*27d0*/  FFMA R68, R24, R67.reuse, R65 ;  /* 0x0000004318447223 */ /* 0x081fe20000000041 */
[----:B------:R-:W-:Y:S01]  /*27e0*/  FFMA R52, R28, R67, R109 ;  /* 0x000000431c347223 */ /* 0x000fe2000000006d */
[----:B------:R-:W0:Y:S01]  /*27f0*/  LDS.64 R64, [R13+0x88] ;  /* 0x000088000d407984 */ /* 0x000e220000000a00 */
[----:B------:R-:W-:Y:S01]  /*2800*/  FFMA R105, R18, R66, R58 ;  /* 0x0000004212697223 */ /* 0x000fe2000000003a */
        /* <DEDUP_REMOVED lines=17> */
[-C--:B------:R-:W-:Y:S01]  /*2920*/  FFMA R123, R22, R67.reuse, R123 ;  /* 0x00000043167b7223 */ /* 0x080fe2000000007b */
[----:B------:R-:W-:Y:S01]  /*2930*/  FFMA R54, R26, R67, R105 ;  /* 0x000000431a367223 */ /* 0x000fe20000000069 */
        /* <DEDUP_REMOVED lines=55> */
[----:B------:R-:W-:Y:S01]  /*2cb0*/  FFMA R56, R24, R65, R21 ;  /* 0x0000004118387223 */ /* 0x000fe20000000015 */
[C---:B------:R-:W-:Y:S01]  /*2cc0*/  FFMA R19, R64.reuse, R99, R48 ;  /* 0x0000006340137223 */ /* 0x040fe20000000030 */
[----:B------:R-:W-:Y:S01]  /*2cd0*/  FFMA R21, R64, R97, R46 ;  /* 0x0000006140157223 */ /* 0x000fe2000000002e */
[----:B------:R-:W-:Y:S01]  /*2ce0*/  FFMA R50, R26, R65, R23 ;  /* 0x000000411a327223 */ /* 0x000fe20000000017 */
        /* <DEDUP_REMOVED lines=28> */
[----:B------:R-:W-:Y:S01]  /*2eb0*/  IADD3 R12, P5, R12, 0xc40, RZ ;  /* 0x00000c400c0c7810 */ /* 0x000fe20007fbe0ff */
        /* <DEDUP_REMOVED lines=12> */
[----:B------:R-:W-:Y:S04]  /*2f80*/  LDS R48, [R13+0xb0] ;  /* 0x0000b0000d307984 */ /* 0x000fe80000000800 */
[----:B------:R-:W1:Y:S04]  /*2f90*/  LDS.64 R30, [R13+0x3f0] ;  /* 0x0003f0000d1e7984 */ /* 0x000e680000000a00 */
[----:B------:R-:W2:Y:S01]  /*2fa0*/  LDS R46, [R13+0x3f8] ;  /* 0x0003f8000d2e7984 */ /* 0x000ea20000000800 */
[----:B------:R-:W-:-:S02]  /*2fb0*/  IADD3.X R15, RZ, R15, RZ, P5, !PT ;  /* 0x0000000fff0f7210 */ /* 0x000fc40002ffe4ff */
[----:B------:R-:W-:-:S04]  /*2fc0*/  IADD3 R10, P5, R10, 0xc40, RZ ;  /* 0x00000c400a0a7810 */ /* 0x000fc80007fbe0ff */
[----:B------:R-:W-:Y:S02]  /*2fd0*/  IADD3.X R11, RZ, R11, RZ, P5, !PT ;  /* 0x0000000bff0b7210 */ /* 0x000fe40002ffe4ff */
[----:B------:R-:W-:Y:S02]  /*2fe0*/  IADD3 R6, P5, R6, 0xc40, RZ ;  /* 0x00000c4006067810 */ /* 0x000fe40007fbe0ff */
[----:B------:R-:W-:Y:S02]  /*2ff0*/  IADD3 R7, R7, 0x1, RZ ;  /* 0x0000000107077810 */ /* 0x000fe40007ffe0ff */
[----:B------:R-:W-:Y:S02]  /*3000*/  IADD3.X R9, RZ, R9, RZ, P5, !PT ;  /* 0x00000009ff097210 */ /* 0x000fe40002ffe4ff */
[----:B------:R-:W-:-:S04]  /*3010*/  IADD3 R8, P5, R8, 0xc40, RZ ;  /* 0x00000c4008087810 */ /* 0x000fc80007fbe0ff */
[----:B------:R-:W-:Y:S02]  /*3020*/  IADD3.X R17, RZ, R17, RZ, P5, !PT ;  /* 0x00000011ff117210 */ /* 0x000fe40002ffe4ff */
[----:B------:R-:W-:Y:S01]  /*3030*/  ISETP.NE.AND P5, PT, R7, 0x100, PT ;  /* 0x000001000700780c */ /* 0x000fe20003fa5270 */
[-C--:B0-----:R-:W-:Y:S01]  /*3040*/  FFMA R51, R14, R32.reuse, R51 ;  /* 0x000000200e337223 */ /* 0x081fe20000000033 */
[-C--:B------:R-:W-:Y:S01]  /*3050*/  FFMA R53, R16, R32.reuse, R53 ;  /* 0x0000002010357223 */ /* 0x080fe20000000035 */
[-C--:B------:R-:W-:Y:S01]  /*3060*/  FFMA R55, R18, R32.reuse, R55 ;  /* 0x0000002012377223 */ /* 0x080fe20000000037 */
[----:B------:R-:W-:Y:S01]  /*3070*/  FFMA R57, R20, R32, R57 ;  /* 0x0000002014397223 */ /* 0x000fe20000000039 */
[C---:B------:R-:W-:Y:S01]  /*3080*/  FFMA R107, R66.reuse, R101, R107 ;  /* 0x00000065426b7223 */ /* 0x040fe2000000006b */
[C---:B------:R-:W-:Y:S01]  /*3090*/  FFMA R105, R66.reuse, R99, R80 ;  /* 0x0000006342697223 */ /* 0x040fe20000000050 */
[----:B------:R-:W-:Y:S01]  /*30a0*/  FFMA R67, R66, R97, R78 ;  /* 0x0000006142437223 */ /* 0x000fe2000000004e */
[C---:B------:R-:W-:Y:S01]  /*30b0*/  FFMA R23, R22.reuse, R65, R23 ;  /* 0x0000004116177223 */ /* 0x040fe20000000017 */
        /* <DEDUP_REMOVED lines=8> */
[-C--:B------:R-:W-:Y:S01]  /*3140*/  FFMA R22, R22, R31.reuse, R59 ;  /* 0x0000001f16167223 */ /* 0x080fe2000000003b */
[----:B------:R-:W-:Y:S01]  /*3150*/  IADD3 R94, P6, R94, 0x24, RZ ;  /* 0x000000245e5e7810 */ /* 0x000fe20007fde0ff */
[-C--:B------:R-:W-:Y:S01]  /*3160*/  FFMA R24, R24, R31.reuse, R61 ;  /* 0x0000001f18187223 */ /* 0x080fe2000000003d */
[-C--:B------:R-:W-:Y:S01]  /*3170*/  FFMA R26, R26, R31.reuse, R69 ;  /* 0x0000001f1a1a7223 */ /* 0x080fe20000000045 */
[----:B------:R-:W-:Y:S01]  /*3180*/  FFMA R28, R28, R31, R79 ;  /* 0x0000001f1c1c7223 */ /* 0x000fe2000000004f */
[C---:B------:R-:W-:Y:S01]  /*3190*/  FFMA R31, R30.reuse, R101, R27 ;  /* 0x000000651e1f7223 */ /* 0x040fe2000000001b */
[C---:B------:R-:W-:Y:S01]  /*31a0*/  FFMA R57, R30.reuse, R99, R58 ;  /* 0x000000631e397223 */ /* 0x040fe2000000003a */
[----:B------:R-:W-:Y:S01]  /*31b0*/  FFMA R59, R30, R97, R56 ;  /* 0x000000611e3b7223 */ /* 0x000fe20000000038 */
[C---:B------:R-:W-:Y:S01]  /*31c0*/  FFMA R53, R32.reuse, R101, R23 ;  /* 0x0000006520357223 */ /* 0x040fe20000000017 */
[C---:B------:R-:W-:Y:S01]  /*31d0*/  FFMA R33, R32.reuse, R99, R52 ;  /* 0x0000006320217223 */ /* 0x040fe20000000034 */
[C---:B------:R-:W-:Y:S01]  /*31e0*/  FFMA R51, R32.reuse, R97, R42 ;  /* 0x0000006120337223 */ /* 0x040fe2000000002a */
[-C--:B------:R-:W-:Y:S01]  /*31f0*/  FFMA R55, R32, R103.reuse, R44 ;  /* 0x0000006720377223 */ /* 0x080fe2000000002c */
[----:B------:R-:W-:Y:S01]  /*3200*/  FFMA R30, R30, R103, R50 ;  /* 0x000000671e1e7223 */ /* 0x000fe20000000032 */
[-C--:B------:R-:W-:Y:S01]  /*3210*/  FFMA R65, R101, R48.reuse, R66 ;  /* 0x0000003065417223 */ /* 0x080fe20000000042 */
[-C--:B------:R-:W-:Y:S01]  /*3220*/  FFMA R61, R99, R48.reuse, R64 ;  /* 0x00000030633d7223 */ /* 0x080fe20000000040 */
[-C--:B------:R-:W-:Y:S01]  /*3230*/  FFMA R69, R97, R48.reuse, R60 ;  /* 0x0000003061457223 */ /* 0x080fe2000000003c */
[----:B------:R-:W-:Y:S01]  /*3240*/  FFMA R79, R103, R48, R54 ;  /* 0x00000030674f7223 */ /* 0x000fe20000000036 */
[----:B------:R-:W-:Y:S01]  /*3250*/  IADD3.X R95, RZ, R95, RZ, P6, !PT ;  /* 0x0000005fff5f7210 */ /* 0x000fe200037fe4ff */
[-C--:B--2---:R-:W-:Y:S01]  /*3260*/  FFMA R101, R101, R46.reuse, R22 ;  /* 0x0000002e65657223 */ /* 0x084fe20000000016 */
[-C--:B------:R-:W-:Y:S01]  /*3270*/  FFMA R99, R99, R46.reuse, R24 ;  /* 0x0000002e63637223 */ /* 0x080fe20000000018 */
[-C--:B------:R-:W-:Y:S01]  /*3280*/  FFMA R97, R97, R46.reuse, R26 ;  /* 0x0000002e61617223 */ /* 0x080fe2000000001a */
[----:B------:R-:W-:Y:S01]  /*3290*/  FFMA R103, R103, R46, R28 ;  /* 0x0000002e67677223 */ /* 0x000fe2000000001c */
[----:B------:R-:W-:Y:S01]  /*32a0*/  @!P5 CALL.REL.NOINC `(.L_x_88) ;  /* 0x000000100000d944 */ /* 0x000fe20003c00000 */
[----:B------:R-:W-:Y:S05]  /*32b0*/  BRA `(.L_x_89) ;  /* 0xffffd67000007947 */ /* 0x000fea000383ffff */
.L_x_88:
[----:B------:R-:W0:Y:S01]  /*32c0*/  S2R R5, SR_CTAID.Z ;  /* 0x0000000000057919 */ /* 0x000e220000002700 */
[----:B------:R-:W-:-:S02]  /*32d0*/  MOV R10, 0x4 ;  /* 0x00000004000a7802 */ /* 0x000fc40000000f00 */
[----:B0-----:R-:W-:-:S05]  /*32e0*/  LEA R5, R5, R0, 0x6 ;  /* 0x0000000005057211 */ /* 0x001fca00078e30ff */
[----:B------:R-:W-:-:S05]  /*32f0*/  IMAD.WIDE R2, R5, R10, c[0x0][0x178] ;  /* 0x00005e0005027625 */ /* 0x000fca00078e020a */
[----:B------:R0:W2:Y:S04]  /*3300*/  LDG.E.CONSTANT R8, [R2.64] ;  /* 0x0000000402087981 */ /* 0x0000a8000c1e9900 */
[----:B------:R0:W3:Y:S04]  /*3310*/  LDG.E.CONSTANT R6, [R2.64+0x40] ;  /* 0x0000400402067981 */ /* 0x0000e8000c1e9900 */
[----:B------:R0:W4:Y:S04]  /*3320*/  LDG.E.CONSTANT R4, [R2.64+0x80] ;  /* 0x0000800402047981 */ /* 0x000128000c1e9900 */
[----:B------:R0:W5:Y:S01]  /*3330*/  LDG.E.CONSTANT R0, [R2.64+0xc0] ;  /* 0x0000c00402007981 */ /* 0x000162000c1e9900 */
[----:B------:R-:W1:Y:S03]  /*3340*/  S2UR UR6, SR_CTAID.X ;  /* 0x00000000000679c3 */ /* 0x000e660000002500 */
[----:B------:R-:W0:Y:S02]  /*3350*/  S2R R12, SR_TID.Y ;  /* 0x00000000000c7919 */ /* 0x000e240000002200 */
[----:B0-----:R-:W-:-:S05]  /*3360*/  IMAD R5, R5, 0xe, R12 ;  /* 0x0000000e05057824 */ /* 0x001fca00078e020c */
[----:B-1----:R-:W-:-:S04]  /*3370*/  LEA R5, R5, UR6, 0x1 ;  /* 0x0000000605057c11 */ /* 0x002fc8000f8e08ff */
[----:B------:R-:W-:-:S05]  /*3380*/  LEA R5, R5, -R5, 0x3 ;  /* 0x8000000505057211 */ /* 0x000fca00078e18ff */
        /* <DEDUP_REMOVED lines=20> */
[----:B------:R0:W-:Y:S01]  /*34d0*/  STG.E [R2.64+0xc], R5 ;  /* 0x00000c0502007986 */ /* 0x0001e2000c101904 */
[--C-:B----4-:R-:W-:Y:S01]  /*34e0*/  FADD R67, R67, R4.reuse ;  /* 0x0000000443437221 */ /* 0x110fe20000000000 */
        /* <DEDUP_REMOVED lines=10> */
[----:B0-----:R-:W-:Y:S01]  /*3590*/  FMNMX R5, RZ, R6, !PT ;  /* 0x00000006ff057209 */ /* 0x001fe20007800000 */
[--C-:B------:R-:W-:Y:S01]  /*35a0*/  FADD R59, R59, R4.reuse ;  /* 0x000000043b3b7221 */ /* 0x100fe20000000000 */
[--C-:B------:R-:W-:Y:S01]  /*35b0*/  FADD R69, R69, R4.reuse ;  /* 0x0000000445457221 */ /* 0x100fe20000000000 */
[----:B------:R-:W-:Y:S01]  /*35c0*/  FADD R4, R97, R4 ;  /* 0x0000000461047221 */ /* 0x000fe20000000000 */
[--C-:B------:R-:W-:Y:S01]  /*35d0*/  FADD R93, R93, R8.reuse ;  /* 0x000000085d5d7221 */ /* 0x100fe20000000000 */
        /* <DEDUP_REMOVED lines=10> */
[--C-:B-----5:R-:W-:Y:S01]  /*3680*/  FADD R34, R34, R0.reuse ;  /* 0x0000000022227221 */ /* 0x120fe20000000000 */
[----:B------:R-:W-:Y:S01]  /*3690*/  FMNMX R7, RZ, R40, !PT ;  /* 0x00000028ff077209 */ /* 0x000fe20007800000 */
[--C-:B------:R-:W-:Y:S01]  /*36a0*/  FADD R109, R109, R0.reuse ;  /* 0x000000006d6d7221 */ /* 0x100fe20000000000 */
[----:B0-----:R-:W-:Y:S01]  /*36b0*/  FMNMX R5, RZ, R4, !PT ;  /* 0x00000004ff057209 */ /* 0x001fe20007800000 */
[--C-:B------:R-:W-:Y:S01]  /*36c0*/  FADD R117, R117, R0.reuse ;  /* 0x0000000075757221 */ /* 0x100fe20000000000 */
[----:B------:R-:W-:Y:S01]  /*36d0*/  FMNMX R9, RZ, R8, !PT ;  /* 0x00000008ff097209 */ /* 0x000fe20007800000 */
[--C-:B------:R-:W-:Y:S01]  /*36e0*/  FADD R125, R125, R0.reuse ;  /* 0x000000007d7d7221 */ /* 0x100fe20000000000 */
        /* <DEDUP_REMOVED lines=12> */
[----:B------:R-:W-:-:S02]  /*37b0*/  FMNMX R107, RZ, R107, !PT ;  /* 0x0000006bff6b7209 */ /* 0x000fc40007800000 */
[----:B0-----:R-:W-:Y:S01]  /*37c0*/  FMNMX R5, RZ, R34, !PT ;  /* 0x00000022ff057209 */ /* 0x001fe20007800000 */
[----:B------:R0:W-:Y:S01]  /*37d0*/  STG.E [R2.64+0x1a0], R9 ;  /* 0x0001a00902007986 */ /* 0x0001e2000c101904 */
[----:B------:R-:W-:Y:S02]  /*37e0*/  FMNMX R115, RZ, R115, !PT ;  /* 0x00000073ff737209 */ /* 0x000fe40007800000 */
[----:B------:R-:W-:Y:S01]  /*37f0*/  FMNMX R123, RZ, R123, !PT ;  /* 0x0000007bff7b7209 */ /* 0x000fe20007800000 */
[----:B------:R2:W-:Y:S01]  /*3800*/  STG.E [R2.64+0x948c], R5 ;  /* 0x00948c0502007986 */ /* 0x0005e2000c101904 */
[----:B------:R-:W-:Y:S02]  /*3810*/  FMNMX R93, RZ, R93, !PT ;  /* 0x0000005dff5d7209 */ /* 0x000fe40007800000 */
[----:B------:R-:W-:Y:S01]  /*3820*/  FMNMX R83, RZ, R83, !PT ;  /* 0x00000053ff537209 */ /* 0x000fe20007800000 */
[----:B------:R-:W-:Y:S01]  /*3830*/  STG.E [R2.64], R107 ;  /* 0x0000006b02007986 */ /* 0x000fe2000c101904 */
[----:B------:R-:W-:-:S02]  /*3840*/  FMNMX R75, RZ, R75, !PT ;  /* 0x0000004bff4b7209 */ /* 0x000fc40007800000 */
[----:B------:R-:W-:Y:S01]  /*3850*/  FMNMX R39, RZ, R39, !PT ;  /* 0x00000027ff277209 */ /* 0x000fe20007800000 */
[----:B------:R-:W-:Y:S01]  /*3860*/  STG.E [R2.64+0x188], R115 ;  /* 0x0001887302007986 */ /* 0x000fe2000c101904 */
        /* <DEDUP_REMOVED lines=52> */
[----:B-1----:R-:W-:Y:S01]  /*3bb0*/  FMNMX R7, RZ, R38, !PT ;  /* 0x00000026ff077209 */ /* 0x002fe20007800000 */
[----:B------:R-:W-:Y:S01]  /*3bc0*/  STG.E [R2.64+0x3110], R35 ;  /* 0x0031102302007986 */ /* 0x000fe2000c101904 */
[----:B0-----:R-:W-:Y:S02]  /*3bd0*/  FMNMX R9, RZ, R62, !PT ;  /* 0x0000003eff097209 */ /* 0x001fe40007800000 */
[----:B------:R-:W-:Y:S01]  /*3be0*/  FMNMX R41, RZ, R41, !PT ;  /* 0x00000029ff297209 */ /* 0x000fe20007800000 */
[----:B------:R-:W-:Y:S01]  /*3bf0*/  STG.E [R2.64+0x3298], R43 ;  /* 0x0032982b02007986 */ /* 0x000fe2000c101904 */
[----:B------:R-:W-:Y:S02]  /*3c00*/  FMNMX R49, RZ, R49, !PT ;  /* 0x00000031ff317209 */ /* 0x000fe40007800000 */
[----:B------:R-:W-:Y:S01]  /*3c10*/  FMNMX R55, RZ, R55, !PT ;  /* 0x00000037ff377209 */ /* 0x000fe20007800000 */
[----:B------:R-:W-:Y:S01]  /*3c20*/  STG.E [R2.64+0x3114], R33 ;  /* 0x0031142102007986 */ /* 0x000fe2000c101904 */
[----:B--2---:R-:W-:-:S02]  /*3c30*/  FMNMX R5, RZ, R30, !PT ;  /* 0x0000001eff057209 */ /* 0x004fc40007800000 */
[----:B------:R-:W-:Y:S01]  /*3c40*/  FMNMX R79, RZ, R79, !PT ;  /* 0x0000004fff4f7209 */ /* 0x000fe20007800000 */
[----:B------:R-:W-:Y:S01]  /*3c50*/  STG.E [R2.64+0x329c], R57 ;  /* 0x00329c3902007986 */ /* 0x000fe2000c101904 */
[----:B------:R-:W-:-:S03]  /*3c60*/  FMNMX R11, RZ, R0, !PT ;  /* 0x00000000ff0b7209 */ /* 0x000fc60007800000 */
        /* <DEDUP_REMOVED lines=28> */
.L_x_90:
        /* <DEDUP_REMOVED lines=13> */
.L_x_137:


//--------------------- .text.tvmgen_default_fused_nn_conv2d_add_nn_relu_5_kernel --------------------------
	.section	.text.tvmgen_default_fused_nn_conv2d_add_nn_relu_5_kernel,"ax",@progbits
	.sectionflags	@"SHF_BARRIERS=1"
	.sectioninfo	@"SHI_REGISTERS=40"
	.align	128
        .global         tvmgen_default_fused_nn_conv2d_add_nn_relu_5_kernel
        .type           tvmgen_default_fused_nn_conv2d_add_nn_relu_5_kernel,@function
        .size           tvmgen_default_fused_nn_conv2d_add_nn_relu_5_kernel,(.L_x_138 - tvmgen_default_fused_nn_conv2d_add_nn_relu_5_kernel)
        .other          tvmgen_default_fused_nn_conv2d_add_nn_relu_5_kernel,@"STO_CUDA_ENTRY STV_DEFAULT"
tvmgen_default_fused_nn_conv2d_add_nn_relu_5_kernel:
.text.tvmgen_default_fused_nn_conv2d_add_nn_relu_5_kernel:
[----:B------:R-:W-:Y:S02]  /*0000*/  MOV R1, c[0x0][0x28] ;  /* 0x00000a0000017a02 */ /* 0x000fe40000000f00 */
[----:B------:R-:W0:Y:S01]  /*0010*/  S2R R0, SR_TID.X ;  /* 0x0000000000007919 */ /* 0x000e220000002100 */
[----:B------:R-:W-:Y:S01]  /*0020*/  MOV R22, 0x4 ;  /* 0x0000000400167802 */ /* 0x000fe20000000f00 */
[----:B------:R-:W-:Y:S01]  /*0030*/  ULDC.64 UR4, c[0x0][0x118] ;  /* 0x0000460000047ab9 */ /* 0x000fe20000000a00 */
[----:B------:R-:W-:Y:S01]  /*0040*/  MOV R30, RZ ;  /* 0x000000ff001e7202 */ /* 0x000fe20000000f00 */
[----:B------:R-:W1:Y:S01]  /*0050*/  S2R R3, SR_TID.Z ;  /* 0x0000000000037919 */ /* 0x000e620000002300 */
[----:B------:R-:W-:Y:S02]  /*0060*/  MOV R19, RZ ;  /* 0x000000ff00137202 */ /* 0x000fe40000000f00 */
[----:B------:R-:W-:Y:S01]  /*0070*/  MOV R17, RZ ;  /* 0x000000ff00117202 */ /* 0x000fe20000000f00 */
[----:B------:R-:W2:Y:S01]  /*0080*/  S2R R2, SR_CTAID.Z ;  /* 0x0000000000027919 */ /* 0x000ea20000002700 */
[----:B------:R-:W-:Y:S02]  /*0090*/  MOV R15, RZ ;  /* 0x000000ff000f7202 */ /* 0x000fe40000000f00 */
[----:B------:R-:W-:Y:S01]  /*00a0*/  MOV R13, RZ ;  /* 0x000000ff000d7202 */ /* 0x000fe20000000f00 */
[----:B------:R-:W3:Y:S01]  /*00b0*/  S2R R20, SR_CTAID.Y ;  /* 0x0000000000147919 */ /* 0x000ee20000002600 */
[----:B0-----:R-:W-:-:S04]  /*00c0*/  SHF.L.U32 R4, R0, 0x6, RZ ;  /* 0x0000000600047819 */ /* 0x001fc800000006ff */
[----:B------:R-:W-:Y:S01]  /*00d0*/  LOP3.LUT R4, R4, 0xfffffe00, RZ, 0xc0, !PT ;  /* 0xfffffe0004047812 */ /* 0x000fe200078ec0ff */
[C-C-:B-1----:R-:W-:Y:S01]  /*00e0*/  IMAD R28, R3.reuse, 0x1c, R0.reuse ;  /* 0x0000001c031c7824 */ /* 0x142fe200078e0200 */
[C---:B------:R-:W-:Y:S02]  /*00f0*/  LOP3.LUT R5, R3.reuse, 0x1, RZ, 0xc0, !PT ;  /* 0x0000000103057812 */ /* 0x040fe400078ec0ff */
[----:B--2---:R-:W-:Y:S02]  /*0100*/  LEA R7, R2, R3, 0x4 ;  /* 0x0000000302077211 */ /* 0x004fe400078e20ff */
[----:B------:R-:W-:Y:S02]  /*0110*/  LEA R21, R3, 0x700, 0x5 ;  /* 0x0000070003157811 */ /* 0x000fe400078e28ff */
[----:B------:R-:W-:Y:S01]  /*0120*/  LEA R6, R7, R4, 0xa ;  /* 0x0000000407067211 */ /* 0x000fe200078e50ff */
[----:B------:R-:W-:Y:S01]  /*0130*/  IMAD R7, R5, 0x1c, R0 ;  /* 0x0000001c05077824 */ /* 0x000fe200078e0200 */
[----:B------:R-:W-:-:S02]  /*0140*/  SHF.R.S32.HI R4, RZ, 0x1, R3 ;  /* 0x00000001ff047819 */ /* 0x000fc40000011403 */
[----:B------:R-:W-:-:S03]  /*0150*/  LOP3.LUT R5, R0, 0x7, RZ, 0xc0, !PT ;  /* 0x0000000700057812 */ /* 0x000fc600078ec0ff */
[----:B------:R-:W-:Y:S01]  /*0160*/  IMAD R7, R4, 0x310, R7 ;  /* 0x0000031004077824 */ /* 0x000fe200078e0207 */
[----:B------:R-:W-:Y:S02]  /*0170*/  IADD3 R5, R5, R6, RZ ;  /* 0x0000000605057210 */ /* 0x000fe40007ffe0ff */
[----:B------:R-:W-:Y:S01]  /*0180*/  LEA.HI.SX32 R4, R0, R3, 0x1c ;  /* 0x0000000300047211 */ /* 0x000fe200078fe2ff */
[----:B---3--:R-:W-:Y:S02]  /*0190*/  IMAD R7, R20, 0x38, R7 ;  /* 0x0000003814077824 */ /* 0x008fe400078e0207 */
[----:B------:R-:W-:Y:S01]  /*01a0*/  IMAD.WIDE R24, R5, R22, c[0x0][0x170] ;  /* 0x00005c0005187625 */ /* 0x000fe200078e0216 */
[----:B------:R-:W-:-:S03]  /*01b0*/  ISETP.GE.AND P0, PT, R4, 0x10, PT ;  /* 0x000000100400780c */ /* 0x000fc60003f06270 */
[----:B------:R-:W-:Y:S01]  /*01c0*/  IMAD.WIDE R22, R7, R22, c[0x0][0x168] ;  /* 0x00005a0007167625 */ /* 0x000fe200078e0216 */
[----:B------:R-:W-:Y:S02]  /*01d0*/  MOV R26, R24 ;  /* 0x00000018001a7202 */ /* 0x000fe40000000f00 */
[----:B------:R-:W-:-:S13]  /*01e0*/  ISETP.LT.AND P0, PT, R0, 0x10, !P0 ;  /* 0x000000100000780c */ /* 0x000fda0004701270 */
.L_x_91:
[----:B------:R-:W-:Y:S01]  /*01f0*/  @P0 MOV R24, R26 ;  /* 0x0000001a00180202 */ /* 0x000fe20000000f00 */
[----:B------:R0:W2:Y:S04]  /*0200*/  LDG.E.CONSTANT R31, [R22.64] ;  /* 0x00000004161f7981 */ /* 0x0000a8000c1e9900 */
[----:B------:R1:W3:Y:S01]  /*0210*/  @P0 LDG.E.CONSTANT R12, [R24.64] ;  /* 0x00000004180c0981 */ /* 0x0002e2000c1e9900 */
[----:B------:R-:W-:Y:S01]  /*0220*/  @P0 IMAD R33, R3, -0xc, R28 ;  /* 0xfffffff403210824 */ /* 0x000fe200078e021c */
[----:B------:R-:W-:-:S02]  /*0230*/  IADD3 R30, R30, 0x1, RZ ;  /* 0x000000011e1e7810 */ /* 0x000fc40007ffe0ff */
[----:B------:R-:W-:Y:S01]  /*0240*/  BAR.SYNC.DEFER_BLOCKING 0x0 ;  /* 0x0000000000007b1d */ /* 0x000fe20000010000 */
[----:B------:R-:W-:Y:S02]  /*0250*/  IADD3 R26, P2, R26, 0x20, RZ ;  /* 0x000000201a1a7810 */ /* 0x000fe40007f5e0ff */
[----:B------:R-:W-:Y:S02]  /*0260*/  ISETP.NE.AND P1, PT, R30, 0x40, PT ;  /* 0x000000401e00780c */ /* 0x000fe40003f25270 */
[----:B0-----:R-:W-:Y:S02]  /*0270*/  IADD3 R22, P3, R22, 0x6200, RZ ;  /* 0x0000620016167810 */ /* 0x001fe40007f7e0ff */
[----:B-1----:R-:W-:Y:S02]  /*0280*/  IADD3.X R25, RZ, R25, RZ, P2, !PT ;  /* 0x00000019ff197210 */ /* 0x002fe400017fe4ff */
[----:B------:R-:W-:Y:S01]  /*0290*/  IADD3.X R23, RZ, R23, RZ, P3, !PT ;  /* 0x00000017ff177210 */ /* 0x000fe20001ffe4ff */
[----:B--2---:R-:W-:Y:S04]  /*02a0*/  STS [R28.X4], R31 ;  /* 0x0000001f1c007388 */ /* 0x004fe80000004800 */
[----:B---3--:R-:W-:Y:S04]  /*02b0*/  @P0 STS [R33.X4+0x700], R12 ;  /* 0x0007000c21000388 */ /* 0x008fe80000004800 */
[----:B------:R-:W-:Y:S06]  /*02c0*/  BAR.SYNC.DEFER_BLOCKING 0x0 ;  /* 0x0000000000007b1d */ /* 0x000fec0000010000 */
[----:B------:R-:W-:Y:S04]  /*02d0*/  LDS R14, [R0.X4] ;  /* 0x00000000000e7984 */ /* 0x000fe80000004800 */
[----:B------:R-:W0:Y:S04]  /*02e0*/  LDS.128 R4, [R21] ;  /* 0x0000000015047984 */ /* 0x000e280000000c00 */
[----:B------:R-:W1:Y:S04]  /*02f0*/  LDS.128 R8, [R21+0x200] ;  /* 0x0002000015087984 */ /* 0x000e680000000c00 */
[----:B------:R-:W2:Y:S04]  /*0300*/  LDS R16, [R0.X4+0x70] ;  /* 0x0000700000107984 */ /* 0x000ea80000004800 */
[----:B------:R-:W3:Y:S04]  /*0310*/  LDS R35, [R0.X4+0xe0] ;  /* 0x0000e00000237984 */ /* 0x000ee80000004800 */
[----:B------:R-:W4:Y:S04]  /*0320*/  LDS R37, [R0.X4+0x150] ;  /* 0x0001500000257984 */ /* 0x000f280000004800 */
[----:B------:R-:W5:Y:S04]  /*0330*/  LDS R29, [R0.X4+0x1c0] ;  /* 0x0001c000001d7984 */ /* 0x000f680000004800 */
[----:B------:R-:W5:Y:S04]  /*0340*/  LDS R27, [R0.X4+0x230] ;  /* 0x00023000001b7984 */ /* 0x000f680000004800 */
[----:B------:R-:W5:Y:S04]  /*0350*/  LDS R24, [R0.X4+0x2a0] ;  /* 0x0002a00000187984 */ /* 0x000f680000004800 */
[----:B------:R-:W-:Y:S01]  /*0360*/  LDS R33, [R0.X4+0x540] ;  /* 0x0005400000217984 */ /* 0x000fe20000004800 */
[C---:B0-----:R-:W-:Y:S01]  /*0370*/  FFMA R12, R14.reuse, R4, R13 ;  /* 0x000000040e0c7223 */ /* 0x041fe2000000000d */
[----:B-1----:R-:W-:Y:S01]  /*0380*/  FFMA R14, R14, R8, R17 ;  /* 0x000000080e0e7223 */ /* 0x002fe20000000011 */
[-C--:B--2---:R-:W-:Y:S01]  /*0390*/  FFMA R4, R4, R16.reuse, R15 ;  /* 0x0000001004047223 */ /* 0x084fe2000000000f */
[----:B------:R-:W-:-:S02]  /*03a0*/  FFMA R8, R8, R16, R19 ;  /* 0x0000001008087223 */ /* 0x000fc40000000013 */
[----:B------:R-:W-:Y:S01]  /*03b0*/  LDS.128 R16, [R21+0x210] ;  /* 0x0002100015107984 */ /* 0x000fe20000000c00 */
[C---:B---3--:R-:W-:Y:S01]  /*03c0*/  FFMA R12, R35.reuse, R5, R12 ;  /* 0x00000005230c7223 */ /* 0x048fe2000000000c */
[----:B------:R-:W-:Y:S01]  /*03d0*/  FFMA R35, R35, R9, R14 ;  /* 0x0000000923237223 */ /* 0x000fe2000000000e */
[C---:B----4-:R-:W-:Y:S01]  /*03e0*/  FFMA R14, R37.reuse, R5, R4 ;  /* 0x00000005250e7223 */ /* 0x050fe20000000004 */
[----:B------:R-:W-:Y:S01]  /*03f0*/  FFMA R8, R37, R9, R8 ;  /* 0x0000000925087223 */ /* 0x000fe20000000008 */
[----:B------:R-:W-:Y:S01]  /*0400*/  LDS R5, [R0.X4+0x3f0] ;  /* 0x0003f00000057984 */ /* 0x000fe20000004800 */
[C---:B-----5:R-:W-:Y:S01]  /*0410*/  FFMA R31, R29.reuse, R6, R12 ;  /* 0x000000061d1f7223 */ /* 0x060fe2000000000c */
[----:B------:R-:W-:Y:S02]  /*0420*/  FFMA R4, R29, R10, R35 ;  /* 0x0000000a1d047223 */ /* 0x000fe40000000023 */
[----:B------:R-:W-:Y:S01]  /*0430*/  LDS R9, [R0.X4+0x380] ;  /* 0x0003800000097984 */ /* 0x000fe20000004800 */
[C---:B------:R-:W-:Y:S01]  /*0440*/  FFMA R6, R27.reuse, R6, R14 ;  /* 0x000000061b067223 */ /* 0x040fe2000000000e */
[----:B------:R-:W-:-:S02]  /*0450*/  FFMA R32, R27, R10, R8 ;  /* 0x0000000a1b207223 */ /* 0x000fc40000000008 */
[----:B------:R-:W0:Y:S01]  /*0460*/  LDS R29, [R0.X4+0x310] ;  /* 0x00031000001d7984 */ /* 0x000e220000004800 */
[C---:B------:R-:W-:Y:S01]  /*0470*/  FFMA R34, R24.reuse, R7, R31 ;  /* 0x0000000718227223 */ /* 0x040fe2000000001f */
[----:B------:R-:W-:Y:S02]  /*0480*/  FFMA R31, R24, R11, R4 ;  /* 0x0000000b181f7223 */ /* 0x000fe40000000004 */
[----:B------:R-:W1:Y:S04]  /*0490*/  LDS.128 R12, [R21+0x10] ;  /* 0x00001000150c7984 */ /* 0x000e680000000c00 */
[----:B------:R-:W2:Y:S04]  /*04a0*/  LDS R10, [R0.X4+0x460] ;  /* 0x00046000000a7984 */ /* 0x000ea80000004800 */
[----:B------:R-:W3:Y:S04]  /*04b0*/  LDS R8, [R0.X4+0x4d0] ;  /* 0x0004d00000087984 */ /* 0x000ee80000004800 */
[----:B------:R-:W4:Y:S04]  /*04c0*/  LDS R27, [R0.X4+0x5b0] ;  /* 0x0005b000001b7984 */ /* 0x000f280000004800 */
[----:B------:R-:W5:Y:S04]  /*04d0*/  LDS R24, [R0.X4+0x620] ;  /* 0x0006200000187984 */ /* 0x000f680000004800 */
[----:B------:R-:W5:Y:S01]  /*04e0*/  LDS R4, [R0.X4+0x690] ;  /* 0x0006900000047984 */ /* 0x000f620000004800 */
[C---:B0-----:R-:W-:Y:S01]  /*04f0*/  FFMA R7, R29.reuse, R7, R6 ;  /* 0x000000071d077223 */ /* 0x041fe20000000006 */
[----:B------:R-:W-:Y:S01]  /*0500*/  FFMA R11, R29, R11, R32 ;  /* 0x0000000b1d0b7223 */ /* 0x000fe20000000020 */
[C---:B------:R-:W-:Y:S01]  /*0510*/  FFMA R6, R9.reuse, R16, R31 ;  /* 0x0000001009067223 */ /* 0x040fe2000000001f */
[----:B-1----:R-:W-:Y:S01]  /*0520*/  FFMA R29, R9, R12, R34 ;  /* 0x0000000c091d7223 */ /* 0x002fe20000000022 */
[-C--:B------:R-:W-:Y:S01]  /*0530*/  FFMA R7, R12, R5.reuse, R7 ;  /* 0x000000050c077223 */ /* 0x080fe20000000007 */
[----:B------:R-:W-:-:S02]  /*0540*/  FFMA R11, R16, R5, R11 ;  /* 0x00000005100b7223 */ /* 0x000fc4000000000b */
[C---:B--2---:R-:W-:Y:S01]  /*0550*/  FFMA R12, R10.reuse, R13, R29 ;  /* 0x0000000d0a0c7223 */ /* 0x044fe2000000001d */
[----:B------:R-:W-:Y:S01]  /*0560*/  FFMA R5, R10, R17, R6 ;  /* 0x000000110a057223 */ /* 0x000fe20000000006 */
[C---:B---3--:R-:W-:Y:S01]  /*0570*/  FFMA R6, R8.reuse, R13, R7 ;  /* 0x0000000d08067223 */ /* 0x048fe20000000007 */
[----:B------:R-:W-:Y:S01]  /*0580*/  FFMA R11, R8, R17, R11 ;  /* 0x00000011080b7223 */ /* 0x000fe2000000000b */
[C---:B------:R-:W-:Y:S01]  /*0590*/  FFMA R13, R33.reuse, R14, R12 ;  /* 0x0000000e210d7223 */ /* 0x040fe2000000000c */
[----:B------:R-:W-:Y:S01]  /*05a0*/  FFMA R8, R33, R18, R5 ;  /* 0x0000001221087223 */ /* 0x000fe20000000005 */
[C---:B----4-:R-:W-:Y:S01]  /*05b0*/  FFMA R5, R27.reuse, R14, R6 ;  /* 0x0000000e1b057223 */ /* 0x050fe20000000006 */
[----:B------:R-:W-:Y:S01]  /*05c0*/  FFMA R11, R27, R18, R11 ;  /* 0x000000121b0b7223 */ /* 0x000fe2000000000b */
[C---:B-----5:R-:W-:Y:S01]  /*05d0*/  FFMA R13, R24.reuse, R15, R13 ;  /* 0x0000000f180d7223 */ /* 0x060fe2000000000d */
[----:B------:R-:W-:Y:S01]  /*05e0*/  FFMA R17, R24, R19, R8 ;  /* 0x0000001318117223 */ /* 0x000fe20000000008 */
[C---:B------:R-:W-:Y:S01]  /*05f0*/  FFMA R15, R4.reuse, R15, R5 ;  /* 0x0000000f040f7223 */ /* 0x040fe20000000005 */
[----:B------:R-:W-:Y:S01]  /*0600*/  FFMA R19, R4, R19, R11 ;  /* 0x0000001304137223 */ /* 0x000fe2000000000b */
[----:B------:R-:W-:Y:S05]  /*0610*/  @P1 BRA `(.L_x_91) ;  /* 0xfffffbd000001947 */ /* 0x000fea000383ffff */
[----:B------:R-:W-:Y:S02]  /*0620*/  LEA R4, R2, R3, 0x5 ;  /* 0x0000000302047211 */ /* 0x000fe400078e28ff */
[----:B------:R-:W-:-:S05]  /*0630*/  MOV R7, 0x4 ;  /* 0x0000000400077802 */ /* 0x000fca0000000f00 */
[----:B------:R-:W-:-:S05]  /*0640*/  IMAD.WIDE R4, R4, R7, c[0x0][0x178] ;  /* 0x00005e0004047625 */ /* 0x000fca00078e0207 */
[----:B------:R-:W2:Y:S04]  /*0650*/  LDG.E.CONSTANT R6, [R4.64+0x40] ;  /* 0x0000400404067981 */ /* 0x000ea8000c1e9900 */
[----:B------:R-:W3:Y:S01]  /*0660*/  LDG.E.CONSTANT R8, [R4.64] ;  /* 0x0000000404087981 */ /* 0x000ee2000c1e9900 */
[----:B------:R-:W-:-:S04]  /*0670*/  IMAD R3, R3, 0x310, R0 ;  /* 0x0000031003037824 */ /* 0x000fc800078e0200 */
[----:B------:R-:W-:-:S04]  /*0680*/  IMAD R3, R2, 0x6200, R3 ;  /* 0x0000620002037824 */ /* 0x000fc800078e0203 */
[----:B------:R-:W-:-:S04]  /*0690*/  IMAD R3, R20, 0x38, R3 ;  /* 0x0000003814037824 */ /* 0x000fc800078e0203 */
[----:B------:R-:W-:Y:S01]  /*06a0*/  IMAD.WIDE R2, R3, R7, c[0x0][0x160] ;  /* 0x0000580003027625 */ /* 0x000fe200078e0207 */
[--C-:B--2---:R-:W-:Y:S01]  /*06b0*/  FADD R17, R17, R6.reuse ;  /* 0x0000000611117221 */ /* 0x104fe20000000000 */
[----:B------:R-:W-:Y:S01]  /*06c0*/  FADD R6, R19, R6 ;  /* 0x0000000613067221 */ /* 0x000fe20000000000 */
[--C-:B---3--:R-:W-:Y:S01]  /*06d0*/  FADD R13, R13, R8.reuse ;  /* 0x000000080d0d7221 */ /* 0x108fe20000000000 */
[----:B------:R-:W-:Y:S02]  /*06e0*/  FADD R8, R15, R8 ;  /* 0x000000080f087221 */ /* 0x000fe40000000000 */
[----:B------:R-:W-:Y:S02]  /*06f0*/  FMNMX R17, RZ, R17, !PT ;  /* 0x00000011ff117209 */ /* 0x000fe40007800000 */
[----:B------:R-:W-:Y:S02]  /*0700*/  FMNMX R7, RZ, R6, !PT ;  /* 0x00000006ff077209 */ /* 0x000fe40007800000 */
[----:B------:R-:W-:Y:S01]  /*0710*/  FMNMX R13, RZ, R13, !PT ;  /* 0x0000000dff0d7209 */ /* 0x000fe20007800000 */
[----:B------:R-:W-:Y:S01]  /*0720*/  STG.E [R2.64+0xc400], R17 ;  /* 0x00c4001102007986 */ /* 0x000fe2000c101904 */
[----:B------:R-:W-:-:S03]  /*0730*/  FMNMX R5, RZ, R8, !PT ;  /* 0x00000008ff057209 */ /* 0x000fc60007800000 */
[----:B------:R-:W-:Y:S04]  /*0740*/  STG.E [R2.64+0xc470], R7 ;  /* 0x00c4700702007986 */ /* 0x000fe8000c101904 */
[----:B------:R-:W-:Y:S04]  /*0750*/  STG.E [R2.64], R13 ;  /* 0x0000000d02007986 */ /* 0x000fe8000c101904 */
[----:B------:R-:W-:Y:S01]  /*0760*/  STG.E [R2.64+0x70], R5 ;  /* 0x0000700502007986 */ /* 0x000fe2000c101904 */
[----:B------:R-:W-:Y:S05]  /*0770*/  EXIT ;  /* 0x000000000000794d */ /* 0x000fea0003800000 */
.L_x_92:
        /* <DEDUP_REMOVED lines=16> */
.L_x_138:


//--------------------- .text.tvmgen_default_fused_nn_conv2d_add_nn_relu_11_kernel --------------------------
	.section	.text.tvmgen_default_fused_nn_conv2d_add_nn_relu_11_kernel,"ax",@progbits
	.sectionflags	@"SHF_BARRIERS=1"
	.sectioninfo	@"SHI_REGISTERS=40"
	.align	128
        .global         tvmgen_default_fused_nn_conv2d_add_nn_relu_11_kernel
        .type           tvmgen_default_fused_nn_conv2d_add_nn_relu_11_kernel,@function
        .size           tvmgen_default_fused_nn_conv2d_add_nn_relu_11_kernel,(.L_x_139 - tvmgen_default_fused_nn_conv2d_add_nn_relu_11_kernel)
        .other          tvmgen_default_fused_nn_conv2d_add_nn_relu_11_kernel,@"STO_CUDA_ENTRY STV_DEFAULT"
tvmgen_default_fused_nn_conv2d_add_nn_relu_11_kernel:
.text.tvmgen_default_fused_nn_conv2d_add_nn_relu_11_kernel:
[----:B------:R-:W-:Y:S02]  /*0000*/  MOV R1, c[0x0][0x28] ;  /* 0x00000a0000017a02 */ /* 0x000fe40000000f00 */
[----:B------:R-:W0:Y:S01]  /*0010*/  S2R R4, SR_TID.X ;  /* 0x0000000000047919 */ /* 0x000e220000002100 */
[----:B------:R-:W-:Y:S01]  /*0020*/  MOV R20, RZ ;  /* 0x000000ff00147202 */ /* 0x000fe20000000f00 */
[----:B------:R-:W-:Y:S01]  /*0030*/  ULDC.64 UR4, c[0x0][0x118] ;  /* 0x0000460000047ab9 */ /* 0x000fe20000000a00 */
[----:B------:R-:W-:Y:S01]  /*0040*/  MOV R10, 0x4 ;  /* 0x00000004000a7802 */ /* 0x000fe20000000f00 */
[----:B------:R-:W1:Y:S01]  /*0050*/  S2R R5, SR_TID.Z ;  /* 0x0000000000057919 */ /* 0x000e620000002300 */
[----:B------:R-:W-:Y:S01]  /*0060*/  MOV R17, RZ ;  /* 0x000000ff00117202 */ /* 0x000fe20000000f00 */
[----:B------:R-:W-:Y:S02]  /*0070*/  ULDC.64 UR6, c[0x0][0x170] ;  /* 0x00005c0000067ab9 */ /* 0x000fe40000000a00 */
[----:B------:R-:W2:Y:S04]  /*0080*/  S2R R3, SR_CTAID.Y ;  /* 0x0000000000037919 */ /* 0x000ea80000002600 */
[----:B------:R-:W3:Y:S01]  /*0090*/  S2R R2, SR_CTAID.Z ;  /* 0x0000000000027919 */ /* 0x000ee20000002700 */
[----:B0-----:R-:W-:-:S02]  /*00a0*/  ISETP.GE.AND P0, PT, R4, 0x5, PT ;  /* 0x000000050400780c */ /* 0x001fc40003f06270 */
[----:B-1----:R-:W-:Y:S02]  /*00b0*/  LEA R21, R5, R4, 0x2 ;  /* 0x0000000405157211 */ /* 0x002fe400078e10ff */
[----:B------:R-:W-:-:S03]  /*00c0*/  LEA.HI.SX32 R9, R4, R5, 0x1e ;  /* 0x0000000504097211 */ /* 0x000fc600078ff2ff */
[----:B------:R-:W-:Y:S01]  /*00d0*/  IMAD.HI R0, R21, -0x6db6db6d, R20 ;  /* 0x9249249315007827 */ /* 0x000fe200078e0214 */
[----:B------:R-:W-:Y:S02]  /*00e0*/  LEA R20, R4, R4, 0x1 ;  /* 0x0000000404147211 */ /* 0x000fe400078e08ff */
[----:B------:R-:W-:Y:S02]  /*00f0*/  ISETP.GE.AND P1, PT, R9, 0x1c, PT ;  /* 0x0000001c0900780c */ /* 0x000fe40003f26270 */
[----:B------:R-:W-:Y:S02]  /*0100*/  SHF.R.U32.HI R7, RZ, 0x1f, R0 ;  /* 0x0000001fff077819 */ /* 0x000fe40000011600 */
[----:B------:R-:W-:Y:S02]  /*0110*/  IADD3 R6, R20, 0x2, RZ ;  /* 0x0000000214067810 */ /* 0x000fe40007ffe0ff */
[----:B------:R-:W-:Y:S02]  /*0120*/  LEA.HI.SX32 R0, R0, R7, 0x1e ;  /* 0x0000000700007211 */ /* 0x000fe400078ff2ff */
[----:B------:R-:W-:-:S02]  /*0130*/  LEA.HI.SX32 R11, R20, R5, 0x1c ;  /* 0x00000005140b7211 */ /* 0x000fc400078fe2ff */
[-C--:B---3--:R-:W-:Y:S01]  /*0140*/  LEA R9, R2, R5.reuse, 0x5 ;  /* 0x0000000502097211 */ /* 0x088fe200078e28ff */
[----:B------:R-:W-:Y:S01]  /*0150*/  IMAD R7, R0, -0x7, R21 ;  /* 0xfffffff900077824 */ /* 0x000fe200078e0215 */
[----:B------:R-:W-:Y:S02]  /*0160*/  ISETP.GE.AND P2, PT, R11, 0x20, PT ;  /* 0x000000200b00780c */ /* 0x000fe40003f46270 */
[----:B------:R-:W-:Y:S01]  /*0170*/  ISETP.LT.AND P1, PT, R4, 0x4, !P1 ;  /* 0x000000040400780c */ /* 0x000fe20004f21270 */
[----:B------:R-:W-:Y:S01]  /*0180*/  IMAD R8, R0, 0x31, R7 ;  /* 0x0000003100087824 */ /* 0x000fe200078e0207 */
[----:B------:R-:W-:Y:S02]  /*0190*/  IADD3 R0, R20, 0x1, RZ ;  /* 0x0000000114007810 */ /* 0x000fe40007ffe0ff */
[----:B------:R-:W-:Y:S01]  /*01a0*/  ISETP.LT.AND P2, PT, R4, 0x6, !P2 ;  /* 0x000000060400780c */ /* 0x000fe20005741270 */
[----:B--2---:R-:W-:Y:S01]  /*01b0*/  IMAD R7, R3, 0x7, R8 ;  /* 0x0000000703077824 */ /* 0x004fe200078e0208 */
[----:B------:R-:W-:-:S02]  /*01c0*/  LEA.HI.SX32 R8, R6, R5, 0x1c ;  /* 0x0000000506087211 */ /* 0x000fc400078fe2ff */
[----:B------:R-:W-:Y:S01]  /*01d0*/  LEA.HI.SX32 R0, R0, R5, 0x1c ;  /* 0x0000000500007211 */ /* 0x000fe200078fe2ff */
[----:B------:R-:W-:-:S03]  /*01e0*/  IMAD.WIDE R6, R7, R10, c[0x0][0x168] ;  /* 0x00005a0007067625 */ /* 0x000fc600078e020a */
[----:B------:R-:W-:Y:S02]  /*01f0*/  ISETP.LT.AND P3, PT, R0, 0x20, !P0 ;  /* 0x000000200000780c */ /* 0x000fe40004761270 */
[----:B------:R-:W-:Y:S02]  /*0200*/  MOV R22, R6 ;  /* 0x0000000600167202 */ /* 0x000fe40000000f00 */
[----:B------:R-:W-:Y:S02]  /*0210*/  MOV R23, R7 ;  /* 0x0000000700177202 */ /* 0x000fe40000000f00 */
[----:B------:R-:W-:Y:S02]  /*0220*/  LEA R6, R9, R20, 0xb ;  /* 0x0000001409067211 */ /* 0x000fe400078e58ff */
[----:B------:R-:W-:Y:S02]  /*0230*/  ISETP.LT.AND P0, PT, R8, 0x20, !P0 ;  /* 0x000000200800780c */ /* 0x000fe40004701270 */
[----:B------:R-:W-:-:S02]  /*0240*/  MOV R0, RZ ;  /* 0x000000ff00007202 */ /* 0x000fc40000000f00 */
[C---:B------:R-:W-:Y:S02]  /*0250*/  LEA R7, R5.reuse, 0x1c0, 0x6 ;  /* 0x000001c005077811 */ /* 0x040fe400078e30ff */
[----:B------:R-:W-:Y:S02]  /*0260*/  LEA R20, R5, R20, 0x4 ;  /* 0x0000001405147211 */ /* 0x000fe400078e20ff */
.L_x_93:
[----:B------:R-:W-:Y:S01]  /*0270*/  MOV R12, UR6 ;  /* 0x00000006000c7c02 */ /* 0x000fe20008000f00 */
[----:B------:R0:W2:Y:S01]  /*0280*/  @P1 LDG.E.CONSTANT R14, [R22.64] ;  /* 0x00000004160e1981 */ /* 0x0000a2000c1e9900 */
[----:B------:R-:W-:-:S03]  /*0290*/  MOV R13, UR7 ;  /* 0x00000007000d7c02 */ /* 0x000fc60008000f00 */
[----:B------:R0:W3:Y:S02]  /*02a0*/  @P1 LDG.E.CONSTANT R36, [R22.64+0xc40] ;  /* 0x000c400416241981 */ /* 0x0000e4000c1e9900 */
[----:B------:R-:W-:Y:S02]  /*02b0*/  IMAD.WIDE R12, R6, 0x4, R12 ;  /* 0x00000004060c7825 */ /* 0x000fe400078e020c */
[----:B------:R-:W-:Y:S06]  /*02c0*/  BAR.SYNC.DEFER_BLOCKING 0x0 ;  /* 0x0000000000007b1d */ /* 0x000fec0000010000 */
[----:B------:R-:W4:Y:S04]  /*02d0*/  @P2 LDG.E.CONSTANT R19, [R12.64] ;  /* 0x000000040c132981 */ /* 0x000f28000c1e9900 */
[----:B------:R-:W5:Y:S04]  /*02e0*/  @P3 LDG.E.CONSTANT R27, [R12.64+0x4] ;  /* 0x000004040c1b3981 */ /* 0x000f68000c1e9900 */
[----:B------:R-:W3:Y:S04]  /*02f0*/  @P0 LDG.E.CONSTANT R33, [R12.64+0x8] ;  /* 0x000008040c210981 */ /* 0x000ee8000c1e9900 */
[----:B------:R1:W3:Y:S04]  /*0300*/  @P2 LDG.E.CONSTANT R35, [R12.64+0x40] ;  /* 0x000040040c232981 */ /* 0x0002e8000c1e9900 */
[----:B------:R1:W3:Y:S04]  /*0310*/  @P3 LDG.E.CONSTANT R37, [R12.64+0x44] ;  /* 0x000044040c253981 */ /* 0x0002e8000c1e9900 */
[----:B------:R1:W3:Y:S01]  /*0320*/  @P0 LDG.E.CONSTANT R34, [R12.64+0x48] ;  /* 0x000048040c220981 */ /* 0x0002e2000c1e9900 */
[----:B------:R-:W-:-:S04]  /*0330*/  IADD3 R0, R0, 0x2, RZ ;  /* 0x0000000200007810 */ /* 0x000fc80007ffe0ff */
[----:B------:R-:W-:Y:S01]  /*0340*/  ISETP.NE.AND P4, PT, R0, 0x80, PT ;  /* 0x000000800000780c */ /* 0x000fe20003f85270 */
[----:B------:R-:W-:Y:S01]  /*0350*/  UIADD3 UR6, UP0, UR6, 0x80, URZ ;  /* 0x0000008006067890 */ /* 0x000fe2000ff1e03f */
[----:B0-----:R-:W-:-:S03]  /*0360*/  IADD3 R22, P5, R22, 0x1880, RZ ;  /* 0x0000188016167810 */ /* 0x001fc60007fbe0ff */
[----:B------:R-:W-:Y:S01]  /*0370*/  UIADD3.X UR7, URZ, UR7, URZ, UP0, !UPT ;  /* 0x000000073f077290 */ /* 0x000fe200087fe43f */
[----:B--2---:R-:W-:Y:S04]  /*0380*/  @P1 STS [R21.X4], R14 ;  /* 0x0000000e15001388 */ /* 0x004fe80000004800 */
[----:B----4-:R-:W-:Y:S04]  /*0390*/  @P2 STS [R20.X4+0x1c0], R19 ;  /* 0x0001c01314002388 */ /* 0x010fe80000004800 */
[----:B-----5:R-:W-:Y:S04]  /*03a0*/  @P3 STS [R20.X4+0x1c4], R27 ;  /* 0x0001c41b14003388 */ /* 0x020fe80000004800 */
[----:B---3--:R-:W-:Y:S04]  /*03b0*/  @P0 STS [R20.X4+0x1c8], R33 ;  /* 0x0001c82114000388 */ /* 0x008fe80000004800 */
[----:B------:R-:W-:Y:S06]  /*03c0*/  BAR.SYNC.DEFER_BLOCKING 0x0 ;  /* 0x0000000000007b1d */ /* 0x000fec0000010000 */
[----:B------:R-:W-:Y:S04]  /*03d0*/  LDS R16, [R4.X4] ;  /* 0x0000000004107984 */ /* 0x000fe80000004800 */
[----:B------:R-:W0:Y:S04]  /*03e0*/  LDS.128 R8, [R7] ;  /* 0x0000000007087984 */ /* 0x000e280000000c00 */
[----:B------:R-:W2:Y:S04]  /*03f0*/  LDS R18, [R4.X4+0x1c] ;  /* 0x00001c0004127984 */ /* 0x000ea80000004800 */
[----:B------:R-:W3:Y:S04]  /*0400*/  LDS R25, [R4.X4+0x38] ;  /* 0x0000380004197984 */ /* 0x000ee80000004800 */
[----:B------:R-:W4:Y:S04]  /*0410*/  LDS R30, [R4.X4+0x54] ;  /* 0x00005400041e7984 */ /* 0x000f280000004800 */
[----:B------:R-:W-:Y:S04]  /*0420*/  LDS R31, [R4.X4+0x70] ;  /* 0x00007000041f7984 */ /* 0x000fe80000004800 */
[----:B-1----:R-:W1:Y:S04]  /*0430*/  LDS.128 R12, [R7+0x10] ;  /* 0x00001000070c7984 */ /* 0x002e680000000c00 */
[----:B------:R-:W5:Y:S04]  /*0440*/  LDS R28, [R4.X4+0x8c] ;  /* 0x00008c00041c7984 */ /* 0x000f680000004800 */
[----:B------:R-:W5:Y:S04]  /*0450*/  LDS R29, [R4.X4+0xa8] ;  /* 0x0000a800041d7984 */ /* 0x000f680000004800 */
[----:B------:R-:W5:Y:S04]  /*0460*/  LDS R26, [R4.X4+0xc4] ;  /* 0x0000c400041a7984 */ /* 0x000f680000004800 */
[----:B------:R-:W-:Y:S01]  /*0470*/  LDS R27, [R4.X4+0xe0] ;  /* 0x0000e000041b7984 */ /* 0x000fe20000004800 */
[----:B0-----:R-:W-:-:S03]  /*0480*/  FFMA R8, R8, R16, R17 ;  /* 0x0000001008087223 */ /* 0x001fc60000000011 */
[----:B------:R-:W-:Y:S01]  /*0490*/  LDS R24, [R4.X4+0xfc] ;  /* 0x0000fc0004187984 */ /* 0x000fe20000004800 */
[----:B--2---:R-:W-:-:S03]  /*04a0*/  FFMA R8, R18, R9, R8 ;  /* 0x0000000912087223 */ /* 0x004fc60000000008 */
[----:B------:R-:W-:Y:S01]  /*04b0*/  LDS R32, [R4.X4+0x134] ;  /* 0x0001340004207984 */ /* 0x000fe20000004800 */
[----:B---3--:R-:W-:-:S03]  /*04c0*/  FFMA R25, R25, R10, R8 ;  /* 0x0000000a19197223 */ /* 0x008fc60000000008 */
[----:B------:R-:W0:Y:S01]  /*04d0*/  LDS.128 R16, [R7+0x20] ;  /* 0x0000200007107984 */ /* 0x000e220000000c00 */
[----:B----4-:R-:W-:-:S03]  /*04e0*/  FFMA R11, R30, R11, R25 ;  /* 0x0000000b1e0b7223 */ /* 0x010fc60000000019 */
[----:B------:R-:W-:Y:S04]  /*04f0*/  LDS R33, [R4.X4+0x150] ;  /* 0x0001500004217984 */ /* 0x000fe80000004800 */
[----:B------:R-:W2:Y:S01]  /*0500*/  LDS R25, [R4.X4+0x118] ;  /* 0x0001180004197984 */ /* 0x000ea20000004800 */
[----:B-1----:R-:W-:-:S03]  /*0510*/  FFMA R11, R12, R31, R11 ;  /* 0x0000001f0c0b7223 */ /* 0x002fc6000000000b */
[----:B------:R-:W-:Y:S01]  /*0520*/  LDS R30, [R4.X4+0x1a4] ;  /* 0x0001a400041e7984 */ /* 0x000fe20000004800 */
[----:B-----5:R-:W-:-:S03]  /*0530*/  FFMA R28, R28, R13, R11 ;  /* 0x0000000d1c1c7223 */ /* 0x020fc6000000000b */
[----:B------:R-:W1:Y:S01]  /*0540*/  LDS.128 R8, [R7+0x30] ;  /* 0x0000300007087984 */ /* 0x000e620000000c00 */
[----:B------:R-:W-:-:S03]  /*0550*/  FFMA R29, R29, R14, R28 ;  /* 0x0000000e1d1d7223 */ /* 0x000fc6000000001c */
[----:B------:R-:W3:Y:S01]  /*0560*/  LDS R28, [R4.X4+0x16c] ;  /* 0x00016c00041c7984 */ /* 0x000ee20000004800 */
[----:B------:R-:W-:-:S03]  /*0570*/  FFMA R15, R26, R15, R29 ;  /* 0x0000000f1a0f7223 */ /* 0x000fc6000000001d */
[----:B------:R-:W4:Y:S04]  /*0580*/  LDS R29, [R4.X4+0x188] ;  /* 0x00018800041d7984 */ /* 0x000f280000004800 */
[----:B------:R-:W-:Y:S06]  /*0590*/  BAR.SYNC.DEFER_BLOCKING 0x0 ;  /* 0x0000000000007b1d */ /* 0x000fec0000010000 */
[----:B------:R-:W-:Y:S04]  /*05a0*/  @P1 STS [R21.X4], R36 ;  /* 0x0000002415001388 */ /* 0x000fe80000004800 */
[----:B------:R-:W-:Y:S04]  /*05b0*/  @P2 STS [R20.X4+0x1c0], R35 ;  /* 0x0001c02314002388 */ /* 0x000fe80000004800 */
[----:B------:R-:W-:Y:S04]  /*05c0*/  @P3 STS [R20.X4+0x1c4], R37 ;  /* 0x0001c42514003388 */ /* 0x000fe80000004800 */
[----:B------:R-:W-:Y:S04]  /*05d0*/  @P0 STS [R20.X4+0x1c8], R34 ;  /* 0x0001c82214000388 */ /* 0x000fe80000004800 */
[----:B------:R-:W-:Y:S01]  /*05e0*/  BAR.SYNC.DEFER_BLOCKING 0x0 ;  /* 0x0000000000007b1d */ /* 0x000fe20000010000 */
[----:B0-----:R-:W-:-:S04]  /*05f0*/  FFMA R27, R16, R27, R15 ;  /* 0x0000001b101b7223 */ /* 0x001fc8000000000f */
[----:B------:R-:W-:-:S04]  /*0600*/  FFMA R24, R24, R17, R27 ;  /* 0x0000001118187223 */ /* 0x000fc8000000001b */
[----:B--2---:R-:W-:Y:S01]  /*0610*/  FFMA R25, R25, R18, R24 ;  /* 0x0000001219197223 */ /* 0x004fe20000000018 */
[----:B------:R-:W-:Y:S04]  /*0620*/  LDS R31, [R4.X4] ;  /* 0x00000000041f7984 */ /* 0x000fe80000004800 */
[----:B------:R-:W0:Y:S04]  /*0630*/  LDS.128 R12, [R7] ;  /* 0x00000000070c7984 */ /* 0x000e280000000c00 */
[----:B------:R-:W2:Y:S01]  /*0640*/  LDS R26, [R4.X4+0x1c] ;  /* 0x00001c00041a7984 */ /* 0x000ea20000004800 */
[----:B------:R-:W-:-:S03]  /*0650*/  FFMA R19, R32, R19, R25 ;  /* 0x0000001320137223 */ /* 0x000fc60000000019 */
[----:B------:R-:W5:Y:S01]  /*0660*/  LDS R27, [R4.X4+0x38] ;  /* 0x00003800041b7984 */ /* 0x000f620000004800 */
[----:B-1----:R-:W-:-:S03]  /*0670*/  FFMA R33, R8, R33, R19 ;  /* 0x0000002108217223 */ /* 0x002fc60000000013 */
[----:B------:R-:W1:Y:S04]  /*0680*/  LDS R32, [R4.X4+0x54] ;  /* 0x0000540004207984 */ /* 0x000e680000004800 */
[----:B------:R-:W-:Y:S04]  /*0690*/  LDS R25, [R4.X4+0x70] ;  /* 0x0000700004197984 */ /* 0x000fe80000004800 */
[----:B------:R-:W1:Y:S01]  /*06a0*/  LDS.128 R16, [R7+0x10] ;  /* 0x0000100007107984 */ /* 0x000e620000000c00 */
[----:B---3--:R-:W-:-:S03]  /*06b0*/  FFMA R28, R28, R9, R33 ;  /* 0x000000091c1c7223 */ /* 0x008fc60000000021 */
[----:B------:R-:W3:Y:S01]  /*06c0*/  LDS R24, [R4.X4+0x8c] ;  /* 0x00008c0004187984 */ /* 0x000ee20000004800 */
[----:B----4-:R-:W-:-:S03]  /*06d0*/  FFMA R9, R29, R10, R28 ;  /* 0x0000000a1d097223 */ /* 0x010fc6000000001c */
[----:B------:R-:W4:Y:S01]  /*06e0*/  LDS R29, [R4.X4+0xa8] ;  /* 0x0000a800041d7984 */ /* 0x000f220000004800 */
[----:B------:R-:W-:-:S03]  /*06f0*/  FFMA R9, R30, R11, R9 ;  /* 0x0000000b1e097223 */ /* 0x000fc60000000009 */
[----:B------:R-:W4:Y:S04]  /*0700*/  LDS R28, [R4.X4+0xc4] ;  /* 0x0000c400041c7984 */ /* 0x000f280000004800 */
[----:B------:R-:W-:Y:S01]  /*0710*/  LDS R30, [R4.X4+0xfc] ;  /* 0x0000fc00041e7984 */ /* 0x000fe20000004800 */
[----:B0-----:R-:W-:-:S03]  /*0720*/  FFMA R33, R12, R31, R9 ;  /* 0x0000001f0c217223 */ /* 0x001fc60000000009 */
[----:B------:R-:W-:Y:S04]  /*0730*/  LDS R31, [R4.X4+0xe0] ;  /* 0x0000e000041f7984 */ /* 0x000fe80000004800 */
[----:B------:R-:W0:Y:S01]  /*0740*/  LDS.128 R8, [R7+0x20] ;  /* 0x0000200007087984 */ /* 0x000e220000000c00 */
[----:B--2---:R-:W-:-:S03]  /*0750*/  FFMA R26, R26, R13, R33 ;  /* 0x0000000d1a1a7223 */ /* 0x004fc60000000021 */
[----:B------:R-:W2:Y:S01]  /*0760*/  LDS R33, [R4.X4+0x118] ;  /* 0x0001180004217984 */ /* 0x000ea20000004800 */
[----:B-----5:R-:W-:-:S03]  /*0770*/  FFMA R27, R27, R14, R26 ;  /* 0x0000000e1b1b7223 */ /* 0x020fc6000000001a */
[----:B------:R-:W5:Y:S01]  /*0780*/  LDS R26, [R4.X4+0x134] ;  /* 0x00013400041a7984 */ /* 0x000f620000004800 */
[----:B-1----:R-:W-:-:S03]  /*0790*/  FFMA R35, R32, R15, R27 ;  /* 0x0000000f20237223 */ /* 0x002fc6000000001b */
[----:B------:R-:W-:Y:S04]  /*07a0*/  LDS R27, [R4.X4+0x150] ;  /* 0x00015000041b7984 */ /* 0x000fe80000004800 */
[----:B------:R-:W1:Y:S01]  /*07b0*/  LDS.128 R12, [R7+0x30] ;  /* 0x00003000070c7984 */ /* 0x000e620000000c00 */
[----:B------:R-:W-:-:S03]  /*07c0*/  FFMA R25, R16, R25, R35 ;  /* 0x0000001910197223 */ /* 0x000fc60000000023 */
[----:B------:R-:W1:Y:S01]  /*07d0*/  LDS R16, [R4.X4+0x16c] ;  /* 0x00016c0004107984 */ /* 0x000e620000004800 */
[----:B---3--:R-:W-:-:S03]  /*07e0*/  FFMA R32, R24, R17, R25 ;  /* 0x0000001118207223 */ /* 0x008fc60000000019 */
[----:B------:R-:W3:Y:S04]  /*07f0*/  LDS R17, [R4.X4+0x188] ;  /* 0x0001880004117984 */ /* 0x000ee80000004800 */
[----:B------:R-:W3:Y:S01]  /*0800*/  LDS R24, [R4.X4+0x1a4] ;  /* 0x0001a40004187984 */ /* 0x000ee20000004800 */
[----:B----4-:R-:W-:-:S04]  /*0810*/  FFMA R29, R29, R18, R32 ;  /* 0x000000121d1d7223 */ /* 0x010fc80000000020 */
[----:B------:R-:W-:-:S04]  /*0820*/  FFMA R19, R28, R19, R29 ;  /* 0x000000131c137223 */ /* 0x000fc8000000001d */
[----:B0-----:R-:W-:-:S04]  /*0830*/  FFMA R19, R8, R31, R19 ;  /* 0x0000001f08137223 */ /* 0x001fc80000000013 */
[----:B------:R-:W-:-:S04]  /*0840*/  FFMA R30, R30, R9, R19 ;  /* 0x000000091e1e7223 */ /* 0x000fc80000000013 */
[----:B--2---:R-:W-:-:S04]  /*0850*/  FFMA R33, R33, R10, R30 ;  /* 0x0000000a21217223 */ /* 0x004fc8000000001e */
[----:B-----5:R-:W-:-:S04]  /*0860*/  FFMA R11, R26, R11, R33 ;  /* 0x0000000b1a0b7223 */ /* 0x020fc80000000021 */
[----:B-1----:R-:W-:-:S04]  /*0870*/  FFMA R11, R12, R27, R11 ;  /* 0x0000001b0c0b7223 */ /* 0x002fc8000000000b */
[----:B------:R-:W-:-:S04]  /*0880*/  FFMA R16, R16, R13, R11 ;  /* 0x0000000d10107223 */ /* 0x000fc8000000000b */
[----:B---3--:R-:W-:Y:S01]  /*0890*/  FFMA R17, R17, R14, R16 ;  /* 0x0000000e11117223 */ /* 0x008fe20000000010 */
[----:B------:R-:W-:-:S03]  /*08a0*/  IADD3.X R23, RZ, R23, RZ, P5, !PT ;  /* 0x00000017ff177210 */ /* 0x000fc60002ffe4ff */
[----:B------:R-:W-:Y:S01]  /*08b0*/  FFMA R17, R24, R15, R17 ;  /* 0x0000000f18117223 */ /* 0x000fe20000000011 */
[----:B------:R-:W-:Y:S05]  /*08c0*/  @P4 BRA `(.L_x_93) ;  /* 0xfffff9a000004947 */ /* 0x000fea000383ffff */
[----:B------:R-:W-:Y:S02]  /*08d0*/  LEA R6, R2, R5, 0x5 ;  /* 0x0000000502067211 */ /* 0x000fe400078e28ff */
[----:B------:R-:W-:-:S05]  /*08e0*/  MOV R9, 0x4 ;  /* 0x0000000400097802 */ /* 0x000fca0000000f00 */
[----:B------:R-:W-:-:S06]  /*08f0*/  IMAD.WIDE R6, R6, R9, c[0x0][0x178] ;  /* 0x00005e0006067625 */ /* 0x000fcc00078e0209 */
[----:B------:R-:W2:Y:S01]  /*0900*/  LDG.E.CONSTANT R6, [R6.64] ;  /* 0x0000000406067981 */ /* 0x000ea2000c1e9900 */
[----:B------:R-:W-:-:S04]  /*0910*/  IMAD R5, R5, 0x31, R4 ;  /* 0x0000003105057824 */ /* 0x000fc800078e0204 */
[----:B------:R-:W-:-:S04]  /*0920*/  IMAD R2, R2, 0x620, R5 ;  /* 0x0000062002027824 */ /* 0x000fc800078e0205 */
[----:B------:R-:W-:-:S04]  /*0930*/  IMAD R2, R3, 0x7, R2 ;  /* 0x0000000703027824 */ /* 0x000fc800078e0202 */
[----:B------:R-:W-:Y:S01]  /*0940*/  IMAD.WIDE R2, R2, R9, c[0x0][0x160] ;  /* 0x0000580002027625 */ /* 0x000fe200078e0209 */
[----:B--2---:R-:W-:-:S05]  /*0950*/  FADD R17, R17, R6 ;  /* 0x0000000611117221 */ /* 0x004fca0000000000 */
[----:B------:R-:W-:-:S05]  /*0960*/  FMNMX R17, RZ, R17, !PT ;  /* 0x00000011ff117209 */ /* 0x000fca0007800000 */
[----:B------:R-:W-:Y:S01]  /*0970*/  STG.E [R2.64], R17 ;  /* 0x0000001102007986 */ /* 0x000fe2000c101904 */
[----:B------:R-:W-:Y:S05]  /*0980*/  EXIT ;  /* 0x000000000000794d */ /* 0x000fea0003800000 */
.L_x_94:
        /* <DEDUP_REMOVED lines=15> */
.L_x_139:


//--------------------- .text.tvmgen_default_fused_nn_conv2d_add_add_nn_relu_2_kernel --------------------------
	.section	.text.tvmgen_default_fused_nn_conv2d_add_add_nn_relu_2_kernel,"ax",@progbits
	.sectionflags	@"SHF_BARRIERS=1"
	.sectioninfo	@"SHI_REGISTERS=56"
	.align	128
        .global         tvmgen_default_fused_nn_conv2d_add_add_nn_relu_2_kernel
        .type           tvmgen_default_fused_nn_conv2d_add_add_nn_relu_2_kernel,@function
        .size           tvmgen_default_fused_nn_conv2d_add_add_nn_relu_2_kernel,(.L_x_140 - tvmgen_default_fused_nn_conv2d_add_add_nn_relu_2_kernel)
        .other          tvmgen_default_fused_nn_conv2d_add_add_nn_relu_2_kernel,@"STO_CUDA_ENTRY STV_DEFAULT"
tvmgen_default_fused_nn_conv2d_add_add_nn_relu_2_kernel:
.text.tvmgen_default_fused_nn_conv2d_add_add_nn_relu_2_kernel:
[----:B------:R-:W-:Y:S02]  /*0000*/  MOV R1, c[0x0][0x28] ;  /* 0x00000a0000017a02 */ /* 0x000fe40000000f00 */
[----:B------:R-:W0:Y:S01]  /*0010*/  S2R R0, SR_TID.Z ;  /* 0x0000000000007919 */ /* 0x000e220000002300 */
[----:B------:R-:W-:Y:S01]  /*0020*/  MOV R12, 0x4 ;  /* 0x00000004000c7802 */ /* 0x000fe20000000f00 */
[----:B------:R-:W-:Y:S01]  /*0030*/  CS2R R26, SRZ ;  /* 0x00000000001a7805 */ /* 0x000fe2000001ff00 */
[----:B------:R-:W-:Y:S01]  /*0040*/  MOV R45, RZ ;  /* 0x000000ff002d7202 */ /* 0x000fe20000000f00 */
[----:B------:R-:W1:Y:S01]  /*0050*/  S2R R3, SR_CTAID.Z ;  /* 0x0000000000037919 */ /* 0x000e620000002700 */
[----:B------:R-:W-:Y:S01]  /*0060*/  CS2R R30, SRZ ;  /* 0x00000000001e7805 */ /* 0x000fe2000001ff00 */
[----:B------:R-:W-:Y:S01]  /*0070*/  CS2R R36, SRZ ;  /* 0x0000000000247805 */ /* 0x000fe2000001ff00 */
[----:B------:R-:W-:Y:S01]  /*0080*/  MOV R39, RZ ;  /* 0x000000ff00277202 */ /* 0x000fe20000000f00 */
[----:B------:R-:W2:Y:S01]  /*0090*/  S2R R9, SR_TID.X ;  /* 0x0000000000097919 */ /* 0x000ea20000002100 */
[----:B------:R-:W-:Y:S01]  /*00a0*/  MOV R53, RZ ;  /* 0x000000ff00357202 */ /* 0x000fe20000000f00 */
[----:B------:R-:W-:-:S02]  /*00b0*/  ULDC.64 UR4, c[0x0][0x118] ;  /* 0x0000460000047ab9 */ /* 0x000fc40000000a00 */
[----:B------:R-:W3:Y:S04]  /*00c0*/  S2R R2, SR_TID.Y ;  /* 0x0000000000027919 */ /* 0x000ee80000002200 */
[----:B------:R-:W4:Y:S01]  /*00d0*/  S2R R4, SR_CTAID.Y ;  /* 0x0000000000047919 */ /* 0x000f220000002600 */
[C---:B0-----:R-:W-:Y:S02]  /*00e0*/  LOP3.LUT R6, R0.reuse, 0x1, RZ, 0xc0, !PT ;  /* 0x0000000100067812 */ /* 0x041fe400078ec0ff */
[----:B------:R-:W-:Y:S02]  /*00f0*/  SHF.R.S32.HI R5, RZ, 0x1, R0 ;  /* 0x00000001ff057819 */ /* 0x000fe40000011400 */
[----:B-1----:R-:W-:Y:S02]  /*0100*/  LEA R11, R3, R0, 0x4 ;  /* 0x00000000030b7211 */ /* 0x002fe400078e20ff */
[----:B------:R-:W-:Y:S01]  /*0110*/  SHF.L.U32 R43, R0, 0x5, RZ ;  /* 0x00000005002b7819 */ /* 0x000fe200000006ff */
[C---:B--2---:R-:W-:Y:S01]  /*0120*/  IMAD R7, R9.reuse, 0x60, RZ ;  /* 0x0000006009077824 */ /* 0x044fe200078e02ff */
[----:B------:R-:W-:Y:S01]  /*0130*/  LEA R51, R9, R9, 0x1 ;  /* 0x0000000909337211 */ /* 0x000fe200078e08ff */
[--C-:B------:R-:W-:Y:S01]  /*0140*/  IMAD R8, R6, 0xe, R9.reuse ;  /* 0x0000000e06087824 */ /* 0x100fe200078e0209 */
[----:B---3--:R-:W-:Y:S01]  /*0150*/  LEA R10, R11, R2, 0x1 ;  /* 0x000000020b0a7211 */ /* 0x008fe200078e08ff */
[----:B------:R-:W-:Y:S01]  /*0160*/  IMAD R9, R2, 0x7, R9 ;  /* 0x0000000702097824 */ /* 0x000fe200078e0209 */
[----:B------:R-:W-:Y:S01]  /*0170*/  LOP3.LUT R7, R7, 0xffffff00, RZ, 0xc0, !PT ;  /* 0xffffff0007077812 */ /* 0x000fe200078ec0ff */
[----:B------:R-:W-:Y:S01]  /*0180*/  IMAD R11, R5, 0xc4, R8 ;  /* 0x000000c4050b7824 */ /* 0x000fe200078e0208 */
[C---:B------:R-:W-:Y:S01]  /*0190*/  LOP3.LUT R6, R51.reuse, 0x7, RZ, 0xc0, !PT ;  /* 0x0000000733067812 */ /* 0x040fe200078ec0ff */
[----:B------:R-:W-:Y:S01]  /*01a0*/  IMAD R44, R0, 0xe, R9 ;  /* 0x0000000e002c7824 */ /* 0x000fe200078e0209 */
[----:B------:R-:W-:Y:S01]  /*01b0*/  SHF.L.U32 R10, R10, 0x9, RZ ;  /* 0x000000090a0a7819 */ /* 0x000fe200000006ff */
[----:B----4-:R-:W-:Y:S01]  /*01c0*/  IMAD R11, R4, 0x1c, R11 ;  /* 0x0000001c040b7824 */ /* 0x010fe200078e020b */
[----:B------:R-:W-:-:S02]  /*01d0*/  IADD3 R47, R51, 0x2, RZ ;  /* 0x00000002332f7810 */ /* 0x000fc40007ffe0ff */
[C---:B------:R-:W-:Y:S01]  /*01e0*/  IADD3 R49, R51.reuse, 0x1, RZ ;  /* 0x0000000133317810 */ /* 0x040fe20007ffe0ff */
[C---:B------:R-:W-:Y:S01]  /*01f0*/  IMAD R11, R2.reuse, 0x7, R11 ;  /* 0x00000007020b7824 */ /* 0x040fe200078e020b */
[----:B------:R-:W-:Y:S02]  /*0200*/  LEA.HI.SX32 R13, R51, R2, 0x1c ;  /* 0x00000002330d7211 */ /* 0x000fe400078fe2ff */
[----:B------:R-:W-:Y:S02]  /*0210*/  LEA R42, R2, R43, 0x4 ;  /* 0x0000002b022a7211 */ /* 0x000fe400078e20ff */
[----:B------:R-:W-:Y:S02]  /*0220*/  IADD3 R40, R6, R10, R7 ;  /* 0x0000000a06287210 */ /* 0x000fe40007ffe007 */
[----:B------:R-:W-:Y:S02]  /*0230*/  SHF.L.U32 R7, R47, 0x5, RZ ;  /* 0x000000052f077819 */ /* 0x000fe400000006ff */
[----:B------:R-:W-:Y:S01]  /*0240*/  SHF.L.U32 R5, R49, 0x5, RZ ;  /* 0x0000000531057819 */ /* 0x000fe200000006ff */
[----:B------:R-:W-:Y:S01]  /*0250*/  IMAD.WIDE R40, R40, R12, c[0x0][0x170] ;  /* 0x00005c0028287625 */ /* 0x000fe200078e020c */
[----:B------:R-:W-:-:S02]  /*0260*/  ISETP.GT.AND P0, PT, R13, 0x1, PT ;  /* 0x000000010d00780c */ /* 0x000fc40003f04270 */
[----:B------:R-:W-:Y:S02]  /*0270*/  IADD3 R42, R51, R42, RZ ;  /* 0x0000002a332a7210 */ /* 0x000fe40007ffe0ff */
[----:B------:R-:W-:Y:S02]  /*0280*/  LOP3.LUT R8, R47, 0x7, RZ, 0xc0, !PT ;  /* 0x000000072f087812 */ /* 0x000fe400078ec0ff */
[----:B------:R-:W-:Y:S02]  /*0290*/  LOP3.LUT R6, R49, 0x7, RZ, 0xc0, !PT ;  /* 0x0000000731067812 */ /* 0x000fe400078ec0ff */
[----:B------:R-:W-:Y:S02]  /*02a0*/  LOP3.LUT R7, R7, 0xffffff00, RZ, 0xc0, !PT ;  /* 0xffffff0007077812 */ /* 0x000fe400078ec0ff */
[----:B------:R-:W-:Y:S02]  /*02b0*/  LOP3.LUT R5, R5, 0xffffff00, RZ, 0xc0, !PT ;  /* 0xffffff0005057812 */ /* 0x000fe400078ec0ff */
[----:B------:R-:W-:-:S02]  /*02c0*/  ISETP.GT.OR P0, PT, R42, 0x1ff, P0 ;  /* 0x000001ff2a00780c */ /* 0x000fc40000704670 */
[-C--:B------:R-:W-:Y:S02]  /*02d0*/  IADD3 R7, R8, R10.reuse, R7 ;  /* 0x0000000a08077210 */ /* 0x080fe40007ffe007 */
[----:B------:R-:W-:Y:S02]  /*02e0*/  IADD3 R6, R6, R10, R5 ;  /* 0x0000000a06067210 */ /* 0x000fe40007ffe005 */
[----:B------:R-:W-:Y:S01]  /*02f0*/  LEA.HI.SX32 R13, R13, R0, 0x1f ;  /* 0x000000000d0d7211 */ /* 0x000fe200078ffaff */
[-C--:B------:R-:W-:Y:S01]  /*0300*/  IMAD.WIDE R34, R7, R12.reuse, c[0x0][0x170] ;  /* 0x00005c0007227625 */ /* 0x080fe200078e020c */
[----:B------:R-:W-:Y:S02]  /*0310*/  ISETP.GT.OR P0, PT, R51, 0xf, P0 ;  /* 0x0000000f3300780c */ /* 0x000fe40000704670 */
[----:B------:R-:W-:Y:S01]  /*0320*/  MOV R5, R41 ;  /* 0x0000002900057202 */ /* 0x000fe20000000f00 */
[----:B------:R-:W-:Y:S01]  /*0330*/  IMAD.WIDE R32, R6, R12, c[0x0][0x170] ;  /* 0x00005c0006207625 */ /* 0x000fe200078e020c */
[----:B------:R-:W-:-:S02]  /*0340*/  ISETP.GT.OR P0, PT, R13, 0xf, P0 ;  /* 0x0000000f0d00780c */ /* 0x000fc40000704670 */
[----:B------:R-:W-:Y:S01]  /*0350*/  SHF.L.U32 R41, R9, 0x1, RZ ;  /* 0x0000000109297819 */ /* 0x000fe200000006ff */
[----:B------:R-:W-:-:S04]  /*0360*/  IMAD.WIDE R6, R11, R12, c[0x0][0x168] ;  /* 0x00005a000b067625 */ /* 0x000fc800078e020c */
.L_x_95:
[-C--:B------:R-:W-:Y:S01]  /*0370*/  LEA.HI.SX32 R9, R49, R2.reuse, 0x1c ;  /* 0x0000000231097211 */ /* 0x080fe200078fe2ff */
[----:B------:R0:W2:Y:S01]  /*0380*/  LDG.E.CONSTANT R38, [R6.64] ;  /* 0x0000000406267981 */ /* 0x0000a2000c1e9900 */
[----:B------:R-:W-:-:S03]  /*0390*/  LEA.HI.SX32 R11, R47, R2, 0x1c ;  /* 0x000000022f0b7211 */ /* 0x000fc600078fe2ff */
[----:B------:R-:W-:Y:S01]  /*03a0*/  BAR.SYNC.DEFER_BLOCKING 0x0 ;  /* 0x0000000000007b1d */ /* 0x000fe20000010000 */
[----:B------:R-:W-:Y:S02]  /*03b0*/  ISETP.GT.AND P1, PT, R9, 0x1, PT ;  /* 0x000000010900780c */ /* 0x000fe40003f24270 */
[----:B------:R-:W-:Y:S02]  /*03c0*/  ISETP.GT.AND P2, PT, R11, 0x1, PT ;  /* 0x000000010b00780c */ /* 0x000fe40003f44270 */
[C---:B------:R-:W-:Y:S02]  /*03d0*/  ISETP.GT.OR P1, PT, R42.reuse, 0x1fe, P1 ;  /* 0x000001fe2a00780c */ /* 0x040fe40000f24670 */
[----:B------:R-:W-:Y:S02]  /*03e0*/  ISETP.GT.OR P2, PT, R42, 0x1fd, P2 ;  /* 0x000001fd2a00780c */ /* 0x000fe40001744670 */
[----:B------:R-:W-:Y:S02]  /*03f0*/  LEA.HI.SX32 R9, R9, R0, 0x1f ;  /* 0x0000000009097211 */ /* 0x000fe400078ffaff */
[----:B------:R-:W-:-:S02]  /*0400*/  ISETP.GT.OR P1, PT, R51, 0xe, P1 ;  /* 0x0000000e3300780c */ /* 0x000fc40000f24670 */
[----:B------:R-:W-:Y:S02]  /*0410*/  LEA.HI.SX32 R11, R11, R0, 0x1f ;  /* 0x000000000b0b7211 */ /* 0x000fe400078ffaff */
[----:B------:R-:W-:Y:S02]  /*0420*/  ISETP.GT.OR P2, PT, R51, 0xd, P2 ;  /* 0x0000000d3300780c */ /* 0x000fe40001744670 */
[----:B------:R-:W-:Y:S02]  /*0430*/  ISETP.GT.OR P1, PT, R9, 0xf, P1 ;  /* 0x0000000f0900780c */ /* 0x000fe40000f24670 */
[----:B------:R-:W-:Y:S02]  /*0440*/  ISETP.GT.OR P2, PT, R11, 0xf, P2 ;  /* 0x0000000f0b00780c */ /* 0x000fe40001744670 */
[----:B------:R-:W-:Y:S02]  /*0450*/  @!P0 MOV R8, R40 ;  /* 0x0000002800088202 */ /* 0x000fe40000000f00 */
[----:B------:R-:W-:-:S05]  /*0460*/  @!P0 MOV R9, R5 ;  /* 0x0000000500098202 */ /* 0x000fca0000000f00 */
[----:B------:R-:W3:Y:S04]  /*0470*/  @!P0 LDG.E.CONSTANT R46, [R8.64] ;  /* 0x00000004082e8981 */ /* 0x000ee8000c1e9900 */
[----:B------:R1:W4:Y:S04]  /*0480*/  @!P1 LDG.E.CONSTANT R48, [R32.64] ;  /* 0x0000000420309981 */ /* 0x000328000c1e9900 */
[----:B------:R-:W5:Y:S01]  /*0490*/  @!P2 LDG.E.CONSTANT R50, [R34.64] ;  /* 0x000000042232a981 */ /* 0x000f62000c1e9900 */
[----:B------:R-:W-:Y:S02]  /*04a0*/  IADD3 R45, R45, 0x1, RZ ;  /* 0x000000012d2d7810 */ /* 0x000fe40007ffe0ff */
[----:B------:R-:W-:-:S02]  /*04b0*/  IADD3 R40, P4, R40, 0x20, RZ ;  /* 0x0000002028287810 */ /* 0x000fc40007f9e0ff */
[----:B0-----:R-:W-:Y:S02]  /*04c0*/  IADD3 R6, P5, R6, 0x1880, RZ ;  /* 0x0000188006067810 */ /* 0x001fe40007fbe0ff */
[----:B-1----:R-:W-:Y:S02]  /*04d0*/  IADD3 R32, P3, R32, 0x20, RZ ;  /* 0x0000002020207810 */ /* 0x002fe40007f7e0ff */
[----:B------:R-:W-:Y:S02]  /*04e0*/  IADD3.X R5, RZ, R5, RZ, P4, !PT ;  /* 0x00000005ff057210 */ /* 0x000fe400027fe4ff */
[----:B------:R-:W-:Y:S02]  /*04f0*/  IADD3.X R7, RZ, R7, RZ, P5, !PT ;  /* 0x00000007ff077210 */ /* 0x000fe40002ffe4ff */
[----:B------:R-:W-:Y:S01]  /*0500*/  IADD3.X R33, RZ, R33, RZ, P3, !PT ;  /* 0x00000021ff217210 */ /* 0x000fe20001ffe4ff */
[----:B--2---:R-:W-:Y:S04]  /*0510*/  STS [R44.X4], R38 ;  /* 0x000000262c007388 */ /* 0x004fe80000004800 */
[----:B---3--:R-:W-:Y:S04]  /*0520*/  @!P0 STS [R42.X4+0x380], R46 ;  /* 0x0003802e2a008388 */ /* 0x008fe80000004800 */
[----:B----4-:R-:W-:Y:S04]  /*0530*/  @!P1 STS [R42.X4+0x384], R48 ;  /* 0x000384302a009388 */ /* 0x010fe80000004800 */
[----:B-----5:R-:W-:Y:S04]  /*0540*/  @!P2 STS [R42.X4+0x388], R50 ;  /* 0x000388322a00a388 */ /* 0x020fe80000004800 */
[----:B------:R-:W-:Y:S06]  /*0550*/  BAR.SYNC.DEFER_BLOCKING 0x0 ;  /* 0x0000000000007b1d */ /* 0x000fec0000010000 */
[----:B------:R-:W-:Y:S04]  /*0560*/  LDS.64 R24, [R41.X4] ;  /* 0x0000000029187984 */ /* 0x000fe80000004a00 */
[----:B------:R-:W0:Y:S04]  /*0570*/  LDS.128 R8, [R43+0x380] ;  /* 0x000380002b087984 */ /* 0x000e280000000c00 */
[----:B------:R-:W1:Y:S04]  /*0580*/  LDS.128 R12, [R43+0x580] ;  /* 0x000580002b0c7984 */ /* 0x000e680000000c00 */
[----:B------:R-:W2:Y:S04]  /*0590*/  LDS.64 R28, [R41.X4+0x70] ;  /* 0x00007000291c7984 */ /* 0x000ea80000004a00 */
[----:B------:R-:W3:Y:S04]  /*05a0*/  LDS.128 R16, [R43+0x780] ;  /* 0x000780002b107984 */ /* 0x000ee80000000c00 */
[----:B------:R-:W4:Y:S01]  /*05b0*/  LDS.128 R20, [R43+0x980] ;  /* 0x000980002b147984 */ /* 0x000f220000000c00 */
[----:B0-----:R-:W-:Y:S01]  /*05c0*/  FFMA R37, R24, R8, R37 ;  /* 0x0000000818257223 */ /* 0x001fe20000000025 */
[----:B------:R-:W-:Y:S01]  /*05d0*/  FFMA R46, R8, R25, R53 ;  /* 0x00000019082e7223 */ /* 0x000fe20000000035 */
[----:B-1----:R-:W-:-:S02]  /*05e0*/  FFMA R8, R24, R12, R39 ;  /* 0x0000000c18087223 */ /* 0x002fc40000000027 */
[----:B------:R-:W0:Y:S01]  /*05f0*/  LDS.64 R38, [R41.X4+0xe0] ;  /* 0x0000e00029267984 */ /* 0x000e220000004a00 */
[----:B------:R-:W-:Y:S01]  /*0600*/  FFMA R12, R12, R25, R36 ;  /* 0x000000190c0c7223 */ /* 0x000fe20000000024 */
[----:B--2---:R-:W-:Y:S02]  /*0610*/  FFMA R53, R28, R9, R37 ;  /* 0x000000091c357223 */ /* 0x004fe40000000025 */
[----:B------:R-:W1:Y:S01]  /*0620*/  LDS.64 R36, [R41.X4+0x150] ;  /* 0x0001500029247984 */ /* 0x000e620000004a00 */
[----:B------:R-:W-:Y:S01]  /*0630*/  FFMA R9, R9, R29, R46 ;  /* 0x0000001d09097223 */ /* 0x000fe2000000002e */
[----:B---3--:R-:W-:Y:S01]  /*0640*/  FFMA R30, R24, R16, R30 ;  /* 0x00000010181e7223 */ /* 0x008fe2000000001e */
[----:B------:R-:W-:Y:S01]  /*0650*/  FFMA R46, R16, R25, R31 ;  /* 0x00000019102e7223 */ /* 0x000fe2000000001f */
[C---:B------:R-:W-:Y:S01]  /*0660*/  FFMA R8, R28.reuse, R13, R8 ;  /* 0x0000000d1c087223 */ /* 0x040fe20000000008 */
[----:B------:R-:W-:Y:S01]  /*0670*/  FFMA R13, R13, R29, R12 ;  /* 0x0000001d0d0d7223 */ /* 0x000fe2000000000c */
[----:B------:R-:W-:Y:S01]  /*0680*/  FFMA R12, R28, R17, R30 ;  /* 0x000000111c0c7223 */ /* 0x000fe2000000001e */
[----:B------:R-:W-:Y:S01]  /*0690*/  FFMA R46, R17, R29, R46 ;  /* 0x0000001d112e7223 */ /* 0x000fe2000000002e */
[----:B----4-:R-:W-:Y:S01]  /*06a0*/  FFMA R31, R24, R20, R26 ;  /* 0x00000014181f7223 */ /* 0x010fe2000000001a */
[----:B------:R-:W-:Y:S01]  /*06b0*/  FFMA R30, R20, R25, R27 ;  /* 0x00000019141e7223 */ /* 0x000fe2000000001b */
[----:B------:R-:W-:Y:S04]  /*06c0*/  LDS.64 R16, [R41.X4+0x1c0] ;  /* 0x0001c00029107984 */ /* 0x000fe80000004a00 */
[----:B------:R-:W2:Y:S01]  /*06d0*/  LDS.128 R24, [R43+0x390] ;  /* 0x000390002b187984 */ /* 0x000ea20000000c00 */
[----:B------:R-:W-:Y:S01]  /*06e0*/  FFMA R20, R28, R21, R31 ;  /* 0x000000151c147223 */ /* 0x000fe2000000001f */
[----:B------:R-:W-:-:S02]  /*06f0*/  FFMA R21, R21, R29, R30 ;  /* 0x0000001d15157223 */ /* 0x000fc4000000001e */
[----:B------:R-:W3:Y:S01]  /*0700*/  LDS.128 R28, [R43+0x590] ;  /* 0x000590002b1c7984 */ /* 0x000ee20000000c00 */
[C---:B0-----:R-:W-:Y:S01]  /*0710*/  FFMA R53, R38.reuse, R10, R53 ;  /* 0x0000000a26357223 */ /* 0x041fe20000000035 */
[----:B------:R-:W-:Y:S01]  /*0720*/  FFMA R8, R38, R14, R8 ;  /* 0x0000000e26087223 */ /* 0x000fe20000000008 */
[-C--:B------:R-:W-:Y:S01]  /*0730*/  FFMA R10, R10, R39.reuse, R9 ;  /* 0x000000270a0a7223 */ /* 0x080fe20000000009 */
[C---:B------:R-:W-:Y:S01]  /*0740*/  FFMA R12, R38.reuse, R18, R12 ;  /* 0x00000012260c7223 */ /* 0x040fe2000000000c */
[----:B------:R-:W-:Y:S01]  /*0750*/  FFMA R20, R38, R22, R20 ;  /* 0x0000001626147223 */ /* 0x000fe20000000014 */
[-C--:B------:R-:W-:Y:S01]  /*0760*/  FFMA R14, R14, R39.reuse, R13 ;  /* 0x000000270e0e7223 */ /* 0x080fe2000000000d */
[-C--:B------:R-:W-:Y:S01]  /*0770*/  FFMA R46, R18, R39.reuse, R46 ;  /* 0x00000027122e7223 */ /* 0x080fe2000000002e */
[----:B------:R-:W-:Y:S01]  /*0780*/  FFMA R38, R22, R39, R21 ;  /* 0x0000002716267223 */ /* 0x000fe20000000015 */
[C---:B-1----:R-:W-:Y:S01]  /*0790*/  FFMA R18, R36.reuse, R11, R53 ;  /* 0x0000000b24127223 */ /* 0x042fe20000000035 */
[C---:B------:R-:W-:Y:S01]  /*07a0*/  FFMA R22, R36.reuse, R15, R8 ;  /* 0x0000000f24167223 */ /* 0x040fe20000000008 */
[C---:B------:R-:W-:Y:S01]  /*07b0*/  FFMA R39, R36.reuse, R19, R12 ;  /* 0x0000001324277223 */ /* 0x040fe2000000000c */
[----:B------:R-:W-:Y:S01]  /*07c0*/  FFMA R53, R36, R23, R20 ;  /* 0x0000001724357223 */ /* 0x000fe20000000014 */
[-C--:B------:R-:W-:Y:S01]  /*07d0*/  FFMA R48, R11, R37.reuse, R10 ;  /* 0x000000250b307223 */ /* 0x080fe2000000000a */
[-C--:B------:R-:W-:Y:S01]  /*07e0*/  FFMA R36, R15, R37.reuse, R14 ;  /* 0x000000250f247223 */ /* 0x080fe2000000000e */
[----:B------:R-:W0:Y:S04]  /*07f0*/  LDS.128 R8, [R43+0x790] ;  /* 0x000790002b087984 */ /* 0x000e280000000c00 */
[----:B------:R-:W1:Y:S01]  /*0800*/  LDS.128 R12, [R43+0x990] ;  /* 0x000990002b0c7984 */ /* 0x000e620000000c00 */
[-C--:B------:R-:W-:Y:S01]  /*0810*/  FFMA R46, R19, R37.reuse, R46 ;  /* 0x00000025132e7223 */ /* 0x080fe2000000002e */
[----:B------:R-:W-:-:S02]  /*0820*/  FFMA R37, R23, R37, R38 ;  /* 0x0000002517257223 */ /* 0x000fc40000000026 */
[----:B------:R-:W4:Y:S01]  /*0830*/  LDS.64 R20, [R41.X4+0x230] ;  /* 0x0002300029147984 */ /* 0x000f220000004a00 */
[----:B--2---:R-:W-:-:S03]  /*0840*/  FFMA R38, R16, R24, R18 ;  /* 0x0000001810267223 */ /* 0x004fc60000000012 */
[----:B------:R-:W2:Y:S01]  /*0850*/  LDS.64 R18, [R41.X4+0x2a0] ;  /* 0x0002a00029127984 */ /* 0x000ea20000004a00 */
[-C--:B------:R-:W-:Y:S01]  /*0860*/  FFMA R48, R24, R17.reuse, R48 ;  /* 0x0000001118307223 */ /* 0x080fe20000000030 */
[----:B---3--:R-:W-:Y:S02]  /*0870*/  FFMA R24, R16, R28, R22 ;  /* 0x0000001c10187223 */ /* 0x008fe40000000016 */
[----:B------:R-:W3:Y:S01]  /*0880*/  LDS.64 R22, [R41.X4+0x310] ;  /* 0x0003100029167984 */ /* 0x000ee20000004a00 */
[----:B------:R-:W-:Y:S01]  /*0890*/  ISETP.NE.AND P1, PT, R45, 0x20, PT ;  /* 0x000000202d00780c */ /* 0x000fe20003f25270 */
[----:B------:R-:W-:Y:S01]  /*08a0*/  FFMA R36, R28, R17, R36 ;  /* 0x000000111c247223 */ /* 0x000fe20000000024 */
[----:B------:R-:W-:-:S04]  /*08b0*/  IADD3 R34, P2, R34, 0x20, RZ ;  /* 0x0000002022227810 */ /* 0x000fc80007f5e0ff */
[----:B------:R-:W-:Y:S01]  /*08c0*/  IADD3.X R35, RZ, R35, RZ, P2, !PT ;  /* 0x00000023ff237210 */ /* 0x000fe200017fe4ff */
[----:B0-----:R-:W-:Y:S01]  /*08d0*/  FFMA R39, R16, R8, R39 ;  /* 0x0000000810277223 */ /* 0x001fe20000000027 */
[-C--:B------:R-:W-:Y:S01]  /*08e0*/  FFMA R46, R8, R17.reuse, R46 ;  /* 0x00000011082e7223 */ /* 0x080fe2000000002e */
[----:B-1----:R-:W-:Y:S01]  /*08f0*/  FFMA R16, R16, R12, R53 ;  /* 0x0000000c10107223 */ /* 0x002fe20000000035 */
[----:B------:R-:W-:Y:S01]  /*0900*/  FFMA R12, R12, R17, R37 ;  /* 0x000000110c0c7223 */ /* 0x000fe20000000025 */
[C---:B----4-:R-:W-:Y:S01]  /*0910*/  FFMA R38, R20.reuse, R25, R38 ;  /* 0x0000001914267223 */ /* 0x050fe20000000026 */
[C---:B------:R-:W-:Y:S01]  /*0920*/  FFMA R24, R20.reuse, R29, R24 ;  /* 0x0000001d14187223 */ /* 0x040fe20000000018 */
[C---:B------:R-:W-:Y:S01]  /*0930*/  FFMA R39, R20.reuse, R9, R39 ;  /* 0x0000000914277223 */ /* 0x040fe20000000027 */
[-C--:B------:R-:W-:Y:S01]  /*0940*/  FFMA R17, R9, R21.reuse, R46 ;  /* 0x0000001509117223 */ /* 0x080fe2000000002e */
[-C--:B------:R-:W-:Y:S01]  /*0950*/  FFMA R25, R25, R21.reuse, R48 ;  /* 0x0000001519197223 */ /* 0x080fe20000000030 */
[----:B------:R-:W-:Y:S01]  /*0960*/  FFMA R29, R29, R21, R36 ;  /* 0x000000151d1d7223 */ /* 0x000fe20000000024 */
[----:B------:R-:W-:Y:S01]  /*0970*/  FFMA R9, R20, R13, R16 ;  /* 0x0000000d14097223 */ /* 0x000fe20000000010 */
[----:B------:R-:W-:Y:S01]  /*0980*/  FFMA R13, R13, R21, R12 ;  /* 0x000000150d0d7223 */ /* 0x000fe2000000000c */
[C---:B--2---:R-:W-:Y:S01]  /*0990*/  FFMA R37, R18.reuse, R26, R38 ;  /* 0x0000001a12257223 */ /* 0x044fe20000000026 */
[C---:B------:R-:W-:Y:S01]  /*09a0*/  FFMA R24, R18.reuse, R30, R24 ;  /* 0x0000001e12187223 */ /* 0x040fe20000000018 */
[C---:B------:R-:W-:Y:S01]  /*09b0*/  FFMA R8, R18.reuse, R10, R39 ;  /* 0x0000000a12087223 */ /* 0x040fe20000000027 */
[----:B------:R-:W-:Y:S01]  /*09c0*/  FFMA R18, R18, R14, R9 ;  /* 0x0000000e12127223 */ /* 0x000fe20000000009 */
[-C--:B------:R-:W-:Y:S01]  /*09d0*/  FFMA R12, R26, R19.reuse, R25 ;  /* 0x000000131a0c7223 */ /* 0x080fe20000000019 */
[-C--:B------:R-:W-:Y:S01]  /*09e0*/  FFMA R36, R30, R19.reuse, R29 ;  /* 0x000000131e247223 */ /* 0x080fe2000000001d */
[-C--:B------:R-:W-:Y:S01]  /*09f0*/  FFMA R10, R10, R19.reuse, R17 ;  /* 0x000000130a0a7223 */ /* 0x080fe20000000011 */
[----:B------:R-:W-:Y:S01]  /*0a00*/  FFMA R14, R14, R19, R13 ;  /* 0x000000130e0e7223 */ /* 0x000fe2000000000d */
[C---:B---3--:R-:W-:Y:S01]  /*0a10*/  FFMA R37, R22.reuse, R27, R37 ;  /* 0x0000001b16257223 */ /* 0x048fe20000000025 */
[C---:B------:R-:W-:Y:S01]  /*0a20*/  FFMA R39, R22.reuse, R31, R24 ;  /* 0x0000001f16277223 */ /* 0x040fe20000000018 */
[-C--:B------:R-:W-:Y:S01]  /*0a30*/  FFMA R53, R27, R23.reuse, R12 ;  /* 0x000000171b357223 */ /* 0x080fe2000000000c */
[----:B------:R-:W-:Y:S01]  /*0a40*/  FFMA R36, R31, R23, R36 ;  /* 0x000000171f247223 */ /* 0x000fe20000000024 */
[C---:B------:R-:W-:Y:S01]  /*0a50*/  FFMA R30, R22.reuse, R11, R8 ;  /* 0x0000000b161e7223 */ /* 0x040fe20000000008 */
[----:B------:R-:W-:Y:S01]  /*0a60*/  FFMA R26, R22, R15, R18 ;  /* 0x0000000f161a7223 */ /* 0x000fe20000000012 */
[-C--:B------:R-:W-:Y:S01]  /*0a70*/  FFMA R31, R11, R23.reuse, R10 ;  /* 0x000000170b1f7223 */ /* 0x080fe2000000000a */
[----:B------:R-:W-:Y:S01]  /*0a80*/  FFMA R27, R15, R23, R14 ;  /* 0x000000170f1b7223 */ /* 0x000fe2000000000e */
[----:B------:R-:W-:Y:S05]  /*0a90*/  @P1 BRA `(.L_x_95) ;  /* 0xfffff8d000001947 */ /* 0x000fea000383ffff */
[----:B------:R-:W-:Y:S02]  /*0aa0*/  LEA R3, R3, R0, 0x6 ;  /* 0x0000000003037211 */ /* 0x000fe400078e30ff */
[----:B------:R-:W-:-:S03]  /*0ab0*/  MOV R16, 0x4 ;  /* 0x0000000400107802 */ /* 0x000fc60000000f00 */
[C---:B------:R-:W-:Y:S02]  /*0ac0*/  IMAD R4, R3.reuse, 0x7, R4 ;  /* 0x0000000703047824 */ /* 0x040fe400078e0204 */
[----:B------:R-:W-:-:S04]  /*0ad0*/  IMAD.WIDE R2, R3, R16, c[0x0][0x178] ;  /* 0x00005e0003027625 */ /* 0x000fc800078e0210 */
[----:B------:R-:W-:Y:S01]  /*0ae0*/  IMAD R41, R4, 0x1c, R41 ;  /* 0x0000001c04297824 */ /* 0x000fe200078e0229 */
[----:B------:R0:W2:Y:S03]  /*0af0*/  LDG.E.CONSTANT R0, [R2.64+0x40] ;  /* 0x0000400402007981 */ /* 0x0000a6000c1e9900 */
[CC--:B------:R-:W-:Y:S01]  /*0b00*/  IMAD.WIDE R4, R41.reuse, R16.reuse, c[0x0][0x180] ;  /* 0x0000600029047625 */ /* 0x0c0fe200078e0210 */
[----:B------:R0:W3:Y:S04]  /*0b10*/  LDG.E.CONSTANT R8, [R2.64] ;  /* 0x0000000402087981 */ /* 0x0000e8000c1e9900 */
[----:B------:R0:W4:Y:S04]  /*0b20*/  LDG.E.CONSTANT R6, [R2.64+0x80] ;  /* 0x0000800402067981 */ /* 0x000128000c1e9900 */
[----:B------:R-:W5:Y:S04]  /*0b30*/  LDG.E.CONSTANT R10, [R4.64] ;  /* 0x00000004040a7981 */ /* 0x000f68000c1e9900 */
[----:B------:R-:W5:Y:S04]  /*0b40*/  LDG.E.CONSTANT R12, [R4.64+0x3100] ;  /* 0x00310004040c7981 */ /* 0x000f68000c1e9900 */
[----:B------:R0:W5:Y:S04]  /*0b50*/  LDG.E.CONSTANT R7, [R2.64+0xc0] ;  /* 0x0000c00402077981 */ /* 0x000168000c1e9900 */
[----:B------:R1:W5:Y:S04]  /*0b60*/  LDG.E.CONSTANT R9, [R4.64+0x6200] ;  /* 0x0062000404097981 */ /* 0x000368000c1e9900 */
[----:B------:R1:W5:Y:S04]  /*0b70*/  LDG.E.CONSTANT R13, [R4.64+0x9300] ;  /* 0x00930004040d7981 */ /* 0x000368000c1e9900 */
[----:B------:R1:W5:Y:S04]  /*0b80*/  LDG.E.CONSTANT R15, [R4.64+0x4] ;  /* 0x00000404040f7981 */ /* 0x000368000c1e9900 */
[----:B------:R1:W5:Y:S04]  /*0b90*/  LDG.E.CONSTANT R17, [R4.64+0x3104] ;  /* 0x0031040404117981 */ /* 0x000368000c1e9900 */
[----:B------:R1:W5:Y:S04]  /*0ba0*/  LDG.E.CONSTANT R19, [R4.64+0x6204] ;  /* 0x0062040404137981 */ /* 0x000368000c1e9900 */
[----:B------:R1:W5:Y:S01]  /*0bb0*/  LDG.E.CONSTANT R14, [R4.64+0x9304] ;  /* 0x00930404040e7981 */ /* 0x000362000c1e9900 */
[----:B0-----:R-:W-:Y:S01]  /*0bc0*/  IMAD.WIDE R2, R41, R16, c[0x0][0x160] ;  /* 0x0000580029027625 */ /* 0x001fe200078e0210 */
[----:B--2---:R-:W-:Y:S01]  /*0bd0*/  FADD R39, R39, R0 ;  /* 0x0000000027277221 */ /* 0x004fe20000000000 */
[----:B---3--:R-:W-:Y:S01]  /*0be0*/  FADD R37, R37, R8 ;  /* 0x0000000825257221 */ /* 0x008fe20000000000 */
[----:B------:R-:W-:Y:S01]  /*0bf0*/  FADD R0, R36, R0 ;  /* 0x0000000024007221 */ /* 0x000fe20000000000 */
[----:B------:R-:W-:Y:S01]  /*0c00*/  FADD R8, R53, R8 ;  /* 0x0000000835087221 */ /* 0x000fe20000000000 */
[--C-:B----4-:R-:W-:Y:S01]  /*0c10*/  FADD R30, R30, R6.reuse ;  /* 0x000000061e1e7221 */ /* 0x110fe20000000000 */
[----:B------:R-:W-:Y:S01]  /*0c20*/  FADD R6, R31, R6 ;  /* 0x000000061f067221 */ /* 0x000fe20000000000 */
[----:B-----5:R-:W-:Y:S01]  /*0c30*/  FADD R10, R37, R10 ;  /* 0x0000000a250a7221 */ /* 0x020fe20000000000 */
[----:B------:R-:W-:Y:S01]  /*0c40*/  FADD R12, R39, R12 ;  /* 0x0000000c270c7221 */ /* 0x000fe20000000000 */
[--C-:B------:R-:W-:Y:S01]  /*0c50*/  FADD R26, R26, R7.reuse ;  /* 0x000000071a1a7221 */ /* 0x100fe20000000000 */
[----:B------:R-:W-:-:S02]  /*0c60*/  FADD R7, R27, R7 ;  /* 0x000000071b077221 */ /* 0x000fc40000000000 */
[----:B-1----:R-:W-:Y:S01]  /*0c70*/  FMNMX R5, RZ, R10, !PT ;  /* 0x0000000aff057209 */ /* 0x002fe20007800000 */
[----:B------:R-:W-:Y:S01]  /*0c80*/  FADD R30, R30, R9 ;  /* 0x000000091e1e7221 */ /* 0x000fe20000000000 */
[----:B------:R-:W-:Y:S01]  /*0c90*/  FMNMX R9, RZ, R12, !PT ;  /* 0x0000000cff097209 */ /* 0x000fe20007800000 */
        /* <DEDUP_REMOVED lines=8> */
[----:B------:R1:W-:Y:S01]  /*0d20*/  STG.E [R2.64+0x3100], R9 ;  /* 0x0031000902007986 */ /* 0x0003e2000c101904 */
[----:B------:R-:W-:-:S02]  /*0d30*/  FMNMX R7, RZ, R8, !PT ;  /* 0x00000008ff077209 */ /* 0x000fc40007800000 */
[----:B------:R-:W-:Y:S02]  /*0d40*/  FMNMX R15, RZ, R0, !PT ;  /* 0x00000000ff0f7209 */ /* 0x000fe40007800000 */
[----:B0-----:R-:W-:Y:S02]  /*0d50*/  FMNMX R5, RZ, R6, !PT ;  /* 0x00000006ff057209 */ /* 0x001fe40007800000 */
[----:B-1----:R-:W-:Y:S01]  /*0d60*/  FMNMX R9, RZ, R14, !PT ;  /* 0x0000000eff097209 */ /* 0x002fe20007800000 */
[----:B------:R-:W-:Y:S04]  /*0d70*/  STG.E [R2.64+0x6200], R11 ;  /* 0x0062000b02007986 */ /* 0x000fe8000c101904 */
[----:B------:R-:W-:Y:S04]  /*0d80*/  STG.E [R2.64+0x9300], R13 ;  /* 0x0093000d02007986 */ /* 0x000fe8000c101904 */
[----:B------:R-:W-:Y:S04]  /*0d90*/  STG.E [R2.64+0x4], R7 ;  /* 0x0000040702007986 */ /* 0x000fe8000c101904 */
[----:B------:R-:W-:Y:S04]  /*0da0*/  STG.E [R2.64+0x3104], R15 ;  /* 0x0031040f02007986 */ /* 0x000fe8000c101904 */
[----:B------:R-:W-:Y:S04]  /*0db0*/  STG.E [R2.64+0x6204], R5 ;  /* 0x0062040502007986 */ /* 0x000fe8000c101904 */
[----:B------:R-:W-:Y:S01]  /*0dc0*/  STG.E [R2.64+0x9304], R9 ;  /* 0x0093040902007986 */ /* 0x000fe2000c101904 */
[----:B------:R-:W-:Y:S05]  /*0dd0*/  EXIT ;  /* 0x000000000000794d */ /* 0x000fea0003800000 */
.L_x_96:
        /* <DEDUP_REMOVED lines=10> */
.L_x_140:


//--------------------- .text.tvmgen_default_fused_nn_conv2d_add_1_kernel --------------------------
	.section	.text.tvmgen_default_fused_nn_conv2d_add_1_kernel,"ax",@progbits
	.sectionflags	@"SHF_BARRIERS=1"
	.sectioninfo	@"SHI_REGISTERS=71"
	.align	128
        .global         tvmgen_default_fused_nn_conv2d_add_1_kernel
        .type           tvmgen_default_fused_nn_conv2d_add_1_kernel,@function
        .size           tvmgen_default_fused_nn_conv2d_add_1_kernel,(.L_x_141 - tvmgen_default_fused_nn_conv2d_add_1_kernel)
        .other          tvmgen_default_fused_nn_conv2d_add_1_kernel,@"STO_CUDA_ENTRY STV_DEFAULT"
tvmgen_default_fused_nn_conv2d_add_1_kernel:
.text.tvmgen_default_fused_nn_conv2d_add_1_kernel:
[----:B------:R-:W-:Y:S02]  /*0000*/  MOV R1, c[0x0][0x28] ;  /* 0x00000a0000017a02 */ /* 0x000fe40000000f00 */
[----:B------:R-:W0:Y:S01]  /*0010*/  S2R R7, SR_TID.X ;  /* 0x0000000000077919 */ /* 0x000e220000002100 */
[----:B------:R-:W-:Y:S01]  /*0020*/  CS2R R40, SRZ ;  /* 0x0000000000287805 */ /* 0x000fe2000001ff00 */
[----:B------:R-:W-:Y:S01]  /*0030*/  CS2R R38, SRZ ;  /* 0x0000000000267805 */ /* 0x000fe2000001ff00 */
[----:B------:R-:W-:Y:S01]  /*0040*/  CS2R R28, SRZ ;  /* 0x00000000001c7805 */ /* 0x000fe2000001ff00 */
[----:B------:R-:W1:Y:S01]  /*0050*/  S2R R6, SR_TID.Z ;  /* 0x0000000000067919 */ /* 0x000e620000002300 */
[----:B------:R-:W-:Y:S01]  /*0060*/  CS2R R30, SRZ ;  /* 0x00000000001e7805 */ /* 0x000fe2000001ff00 */
[----:B------:R-:W-:Y:S01]  /*0070*/  CS2R R32, SRZ ;  /* 0x0000000000207805 */ /* 0x000fe2000001ff00 */
[----:B------:R-:W-:Y:S01]  /*0080*/  CS2R R34, SRZ ;  /* 0x0000000000227805 */ /* 0x000fe2000001ff00 */
[----:B------:R-:W-:Y:S01]  /*0090*/  CS2R R42, SRZ ;  /* 0x00000000002a7805 */ /* 0x000fe2000001ff00 */
[----:B------:R-:W-:Y:S01]  /*00a0*/  CS2R R36, SRZ ;  /* 0x0000000000247805 */ /* 0x000fe2000001ff00 */
[----:B------:R-:W-:-:S02]  /*00b0*/  MOV R45, RZ ;  /* 0x000000ff002d7202 */ /* 0x000fc40000000f00 */
[----:B------:R-:W-:Y:S02]  /*00c0*/  MOV R47, RZ ;  /* 0x000000ff002f7202 */ /* 0x000fe40000000f00 */
[----:B------:R-:W-:Y:S02]  /*00d0*/  MOV R49, RZ ;  /* 0x000000ff00317202 */ /* 0x000fe40000000f00 */
[----:B------:R-:W-:Y:S02]  /*00e0*/  MOV R51, RZ ;  /* 0x000000ff00337202 */ /* 0x000fe40000000f00 */
[----:B------:R-:W-:Y:S02]  /*00f0*/  MOV R53, RZ ;  /* 0x000000ff00357202 */ /* 0x000fe40000000f00 */
[----:B------:R-:W-:Y:S02]  /*0100*/  MOV R55, RZ ;  /* 0x000000ff00377202 */ /* 0x000fe40000000f00 */
[----:B------:R-:W-:-:S02]  /*0110*/  MOV R57, RZ ;  /* 0x000000ff00397202 */ /* 0x000fc40000000f00 */
[C---:B0-----:R-:W-:Y:S02]  /*0120*/  SHF.L.U32 R3, R7.reuse, 0x2, RZ ;  /* 0x0000000207037819 */ /* 0x041fe400000006ff */
[C---:B------:R-:W-:Y:S02]  /*0130*/  SHF.L.U32 R9, R7.reuse, 0x1, RZ ;  /* 0x0000000107097819 */ /* 0x040fe400000006ff */
[----:B------:R-:W-:Y:S01]  /*0140*/  ISETP.GT.AND P0, PT, R7, 0x3, PT ;  /* 0x000000030700780c */ /* 0x000fe20003f04270 */
[C---:B-1----:R-:W-:Y:S01]  /*0150*/  IMAD R3, R6.reuse, 0xe, R3 ;  /* 0x0000000e06037824 */ /* 0x042fe200078e0203 */
[----:B------:R-:W-:Y:S01]  /*0160*/  MOV R59, RZ ;  /* 0x000000ff003b7202 */ /* 0x000fe20000000f00 */
[----:B------:R-:W-:Y:S01]  /*0170*/  IMAD R9, R6, 0x7, R9 ;  /* 0x0000000706097824 */ /* 0x000fe200078e0209 */
[----:B------:R-:W-:Y:S02]  /*0180*/  MOV R61, RZ ;  /* 0x000000ff003d7202 */ /* 0x000fe40000000f00 */
[----:B------:R-:W-:-:S02]  /*0190*/  IADD3 R2, R3, 0x2, RZ ;  /* 0x0000000203027810 */ /* 0x000fc40007ffe0ff */
[C---:B------:R-:W-:Y:S02]  /*01a0*/  IADD3 R5, R3.reuse, 0x3, RZ ;  /* 0x0000000303057810 */ /* 0x040fe40007ffe0ff */
[C---:B------:R-:W-:Y:S01]  /*01b0*/  IADD3 R0, R3.reuse, 0x1, RZ ;  /* 0x0000000103007810 */ /* 0x040fe20007ffe0ff */
[----:B------:R-:W-:Y:S01]  /*01c0*/  IMAD.HI R3, R3, 0x94f2095, RZ ;  /* 0x094f209503037827 */ /* 0x000fe200078e02ff */
[----:B------:R-:W-:-:S03]  /*01d0*/  ISETP.GT.OR P0, PT, R9, 0xdb, P0 ;  /* 0x000000db0900780c */ /* 0x000fc60000704670 */
[----:B------:R-:W-:-:S04]  /*01e0*/  IMAD.HI R2, R2, 0x94f2095, RZ ;  /* 0x094f209502027827 */ /* 0x000fc800078e02ff */
[----:B------:R-:W-:Y:S01]  /*01f0*/  IMAD.HI R8, R5, 0x94f2095, RZ ;  /* 0x094f209505087827 */ /* 0x000fe200078e02ff */
[----:B------:R-:W-:-:S03]  /*0200*/  SHF.R.S32.HI R11, RZ, 0x1, R2 ;  /* 0x00000001ff0b7819 */ /* 0x000fc60000011402 */
[----:B------:R-:W-:Y:S01]  /*0210*/  IMAD.HI R4, R0, 0x94f2095, RZ ;  /* 0x094f209500047827 */ /* 0x000fe200078e02ff */
[----:B------:R-:W-:Y:S02]  /*0220*/  SHF.R.S32.HI R0, RZ, 0x1, R3 ;  /* 0x00000001ff007819 */ /* 0x000fe40000011403 */
[----:B------:R-:W-:Y:S02]  /*0230*/  SHF.R.S32.HI R13, RZ, 0x1, R8 ;  /* 0x00000001ff0d7819 */ /* 0x000fe40000011408 */
[----:B------:R-:W-:Y:S02]  /*0240*/  SHF.R.S32.HI R9, RZ, 0x1, R4 ;  /* 0x00000001ff097819 */ /* 0x000fe40000011404 */
[----:B------:R-:W-:Y:S02]  /*0250*/  LEA.HI R5, R3, R0, RZ, 0x1 ;  /* 0x0000000003057211 */ /* 0x000fe400078f08ff */
[----:B------:R-:W-:Y:S02]  /*0260*/  LEA.HI R3, R2, R11, RZ, 0x1 ;  /* 0x0000000b02037211 */ /* 0x000fe400078f08ff */
[----:B------:R-:W-:Y:S01]  /*0270*/  LEA.HI R2, R8, R13, RZ, 0x1 ;  /* 0x0000000d08027211 */ /* 0x000fe200078f08ff */
[----:B------:R-:W-:Y:S01]  /*0280*/  CS2R R10, SRZ ;  /* 0x00000000000a7805 */ /* 0x000fe2000001ff00 */
[----:B------:R-:W-:-:S02]  /*0290*/  LEA.HI R4, R4, R9, RZ, 0x1 ;  /* 0x0000000904047211 */ /* 0x000fc400078f08ff */
[----:B------:R-:W-:Y:S02]  /*02a0*/  MOV R0, RZ ;  /* 0x000000ff00007202 */ /* 0x000fe40000000f00 */
[----:B------:R-:W-:Y:S02]  /*02b0*/  MOV R8, RZ ;  /* 0x000000ff00087202 */ /* 0x000fe40000000f00 */
.L_x_98:
[C---:B------:R-:W-:Y:S01]  /*02c0*/  SHF.L.U32 R9, R7.reuse, 0x1, RZ ;  /* 0x0000000107097819 */ /* 0x040fe200000006ff */
[----:B------:R-:W0:Y:S04]  /*02d0*/  @!P0 S2R R13, SR_CTAID.Y ;  /* 0x00000000000d8919 */ /* 0x000e280000002600 */
[----:B------:R-:W-:Y:S01]  /*02e0*/  BAR.SYNC.DEFER_BLOCKING 0x0 ;  /* 0x0000000000007b1d */ /* 0x000fe20000010000 */
[----:B------:R-:W-:Y:S01]  /*02f0*/  IMAD R9, R6, 0x7, R9 ;  /* 0x0000000706097824 */ /* 0x000fe200078e0209 */
[C---:B------:R-:W-:Y:S02]  /*0300*/  ISETP.GT.AND P1, PT, R7.reuse, 0x2, PT ;  /* 0x000000020700780c */ /* 0x040fe40003f24270 */
[----:B------:R-:W-:-:S02]  /*0310*/  SHF.L.U32 R17, R7, 0x2, RZ ;  /* 0x0000000207117819 */ /* 0x000fc400000006ff */
[----:B------:R-:W-:Y:S01]  /*0320*/  ISETP.GT.OR P1, PT, R9, 0xda, P1 ;  /* 0x000000da0900780c */ /* 0x000fe20000f24670 */
[----:B------:R-:W-:Y:S01]  /*0330*/  ULDC.64 UR4, c[0x0][0x118] ;  /* 0x0000460000047ab9 */ /* 0x000fe20000000a00 */
[----:B------:R-:W1:Y:S01]  /*0340*/  S2R R9, SR_CTAID.Z ;  /* 0x0000000000097919 */ /* 0x000e620000002700 */
[----:B------:R-:W-:-:S05]  /*0350*/  IMAD R44, R6, 0xe, R17 ;  /* 0x0000000e062c7824 */ /* 0x000fca00078e0211 */
[C---:B------:R-:W-:Y:S02]  /*0360*/  IADD3 R17, R44.reuse, 0x1, RZ ;  /* 0x000000012c117810 */ /* 0x040fe40007ffe0ff */
[C---:B------:R-:W-:Y:S02]  /*0370*/  IADD3 R16, R44.reuse, 0x2, RZ ;  /* 0x000000022c107810 */ /* 0x040fe40007ffe0ff */
[----:B------:R-:W-:Y:S01]  /*0380*/  IADD3 R21, R44, 0x3, RZ ;  /* 0x000000032c157810 */ /* 0x000fe20007ffe0ff */
[----:B------:R-:W2:Y:S01]  /*0390*/  @!P1 S2R R15, SR_CTAID.Y ;  /* 0x00000000000f9919 */ /* 0x000ea20000002600 */
[----:B0-----:R-:W-:Y:S02]  /*03a0*/  @!P0 IMAD R12, R0, 0xe0, R13 ;  /* 0x000000e0000c8824 */ /* 0x001fe400078e020d */
[----:B------:R-:W-:Y:S02]  /*03b0*/  IMAD R13, R5, -0x37, R44 ;  /* 0xffffffc9050d7824 */ /* 0x000fe400078e022c */
[----:B------:R-:W-:-:S02]  /*03c0*/  @!P0 IMAD R12, R12, 0x70, RZ ;  /* 0x000000700c0c8824 */ /* 0x000fc400078e02ff */
[----:B------:R-:W-:Y:S02]  /*03d0*/  IMAD R19, R4, -0x37, R17 ;  /* 0xffffffc904137824 */ /* 0x000fe400078e0211 */
[----:B------:R-:W-:Y:S02]  /*03e0*/  IMAD R16, R3, -0x37, R16 ;  /* 0xffffffc903107824 */ /* 0x000fe400078e0210 */
[----:B------:R-:W-:Y:S01]  /*03f0*/  IMAD R18, R2, -0x37, R21 ;  /* 0xffffffc902127824 */ /* 0x000fe200078e0215 */
[----:B-1----:R-:W-:-:S04]  /*0400*/  LEA R14, R9, R6, 0x5 ;  /* 0x00000006090e7211 */ /* 0x002fc800078e28ff */
[----:B------:R-:W-:Y:S02]  /*0410*/  LEA R17, R14, R7, 0x2 ;  /* 0x000000070e117211 */ /* 0x000fe400078e10ff */
[-C--:B------:R-:W-:Y:S02]  /*0420*/  @!P0 IADD3 R14, R13, R12.reuse, RZ ;  /* 0x0000000c0d0e8210 */ /* 0x080fe40007ffe0ff */
[----:B------:R-:W-:Y:S01]  /*0430*/  @!P0 IADD3 R13, R19, R12, RZ ;  /* 0x0000000c130d8210 */ /* 0x000fe20007ffe0ff */
[----:B--2---:R-:W-:Y:S02]  /*0440*/  @!P1 IMAD R15, R0, 0xe0, R15 ;  /* 0x000000e0000f9824 */ /* 0x004fe400078e020f */
[----:B------:R-:W-:Y:S02]  /*0450*/  @!P0 IMAD R14, R5, 0xc40, R14 ;  /* 0x00000c40050e8824 */ /* 0x000fe400078e020e */
[----:B------:R-:W-:Y:S02]  /*0460*/  @!P1 IMAD R15, R15, 0x70, RZ ;  /* 0x000000700f0f9824 */ /* 0x000fe400078e02ff */
[----:B------:R-:W-:-:S03]  /*0470*/  @!P0 IMAD R13, R4, 0xc40, R13 ;  /* 0x00000c40040d8824 */ /* 0x000fc600078e020d */
[-C--:B------:R-:W-:Y:S02]  /*0480*/  @!P1 IADD3 R12, R16, R15.reuse, RZ ;  /* 0x0000000f100c9210 */ /* 0x080fe40007ffe0ff */
[----:B------:R-:W-:Y:S02]  /*0490*/  @!P1 IADD3 R15, R18, R15, RZ ;  /* 0x0000000f120f9210 */ /* 0x000fe40007ffe0ff */
[----:B------:R-:W-:Y:S01]  /*04a0*/  LEA R16, R17, R0, 0x5 ;  /* 0x0000000011107211 */ /* 0x000fe200078e28ff */
[----:B------:R-:W-:Y:S01]  /*04b0*/  @!P1 IMAD R12, R3, 0xc40, R12 ;  /* 0x00000c40030c9824 */ /* 0x000fe200078e020c */
[----:B------:R-:W-:Y:S01]  /*04c0*/  MOV R17, 0x4 ;  /* 0x0000000400117802 */ /* 0x000fe20000000f00 */
[----:B------:R-:W-:Y:S01]  /*04d0*/  @!P1 IMAD R15, R2, 0xc40, R15 ;  /* 0x00000c40020f9824 */ /* 0x000fe200078e020f */
[----:B------:R-:W-:-:S03]  /*04e0*/  SHF.L.U32 R16, R16, 0x3, RZ ;  /* 0x0000000310107819 */ /* 0x000fc600000006ff */
[----:B------:R-:W-:-:S04]  /*04f0*/  @!P0 IMAD.WIDE R66, R14, R17, c[0x0][0x168] ;  /* 0x00005a000e428625 */ /* 0x000fc800078e0211 */
[-C--:B------:R-:W-:Y:S01]  /*0500*/  @!P0 IMAD.WIDE R64, R13, R17.reuse, c[0x0][0x168] ;  /* 0x00005a000d408625 */ /* 0x080fe200078e0211 */
[----:B------:R-:W2:Y:S03]  /*0510*/  @!P0 LDG.E.CONSTANT R24, [R66.64] ;  /* 0x0000000442188981 */ /* 0x000ea6000c1e9900 */
[-C--:B------:R-:W-:Y:S01]  /*0520*/  @!P1 IMAD.WIDE R62, R12, R17.reuse, c[0x0][0x168] ;  /* 0x00005a000c3e9625 */ /* 0x080fe200078e0211 */
[----:B------:R-:W2:Y:S03]  /*0530*/  @!P0 LDG.E.CONSTANT R25, [R64.64] ;  /* 0x0000000440198981 */ /* 0x000ea6000c1e9900 */
[-C--:B------:R-:W-:Y:S01]  /*0540*/  @!P1 IMAD.WIDE R14, R15, R17.reuse, c[0x0][0x168] ;  /* 0x00005a000f0e9625 */ /* 0x080fe200078e0211 */
[----:B------:R0:W3:Y:S03]  /*0550*/  @!P1 LDG.E.CONSTANT R26, [R62.64] ;  /* 0x000000043e1a9981 */ /* 0x0000e6000c1e9900 */
[----:B------:R-:W-:Y:S01]  /*0560*/  IMAD.WIDE R12, R16, R17, c[0x0][0x170] ;  /* 0x00005c00100c7625 */ /* 0x000fe200078e0211 */
[----:B------:R-:W3:Y:S04]  /*0570*/  @!P1 LDG.E.CONSTANT R27, [R14.64] ;  /* 0x000000040e1b9981 */ /* 0x000ee8000c1e9900 */
[----:B------:R-:W4:Y:S04]  /*0580*/  LDG.E.CONSTANT R16, [R12.64] ;  /* 0x000000040c107981 */ /* 0x000f28000c1e9900 */
[----:B------:R-:W4:Y:S04]  /*0590*/  LDG.E.CONSTANT R17, [R12.64+0x4] ;  /* 0x000004040c117981 */ /* 0x000f28000c1e9900 */
[----:B------:R-:W4:Y:S04]  /*05a0*/  LDG.E.CONSTANT R18, [R12.64+0x8] ;  /* 0x000008040c127981 */ /* 0x000f28000c1e9900 */
[----:B------:R-:W4:Y:S04]  /*05b0*/  LDG.E.CONSTANT R19, [R12.64+0xc] ;  /* 0x00000c040c137981 */ /* 0x000f28000c1e9900 */
[----:B------:R-:W5:Y:S04]  /*05c0*/  LDG.E.CONSTANT R20, [R12.64+0x10] ;  /* 0x000010040c147981 */ /* 0x000f68000c1e9900 */
[----:B------:R-:W5:Y:S04]  /*05d0*/  LDG.E.CONSTANT R21, [R12.64+0x14] ;  /* 0x000014040c157981 */ /* 0x000f68000c1e9900 */
[----:B------:R-:W5:Y:S04]  /*05e0*/  LDG.E.CONSTANT R22, [R12.64+0x18] ;  /* 0x000018040c167981 */ /* 0x000f68000c1e9900 */
[----:B------:R-:W5:Y:S01]  /*05f0*/  LDG.E.CONSTANT R23, [R12.64+0x1c] ;  /* 0x00001c040c177981 */ /* 0x000f62000c1e9900 */
[----:B------:R-:W-:-:S02]  /*0600*/  SHF.L.U32 R46, R7, 0x3, RZ ;  /* 0x00000003072e7819 */ /* 0x000fc400000006ff */
[----:B0-----:R-:W-:-:S04]  /*0610*/  SHF.L.U32 R63, R6, 0x5, RZ ;  /* 0x00000005063f7819 */ /* 0x001fc800000006ff */
[----:B------:R-:W-:Y:S02]  /*0620*/  IADD3 R63, R46, R63, RZ ;  /* 0x0000003f2e3f7210 */ /* 0x000fe40007ffe0ff */
[----:B------:R-:W-:Y:S01]  /*0630*/  SHF.L.U32 R60, R6, 0x5, RZ ;  /* 0x00000005063c7819 */ /* 0x000fe200000006ff */
[----:B--2---:R-:W-:Y:S04]  /*0640*/  @!P0 STS.64 [R44.X4], R24 ;  /* 0x000000182c008388 */ /* 0x004fe80000004a00 */
[----:B---3--:R-:W-:Y:S04]  /*0650*/  @!P1 STS.64 [R44.X4+0x8], R26 ;  /* 0x0000081a2c009388 */ /* 0x008fe80000004a00 */
[----:B----4-:R-:W-:Y:S04]  /*0660*/  STS.128 [R63.X4+0x6e0], R16 ;  /* 0x0006e0103f007388 */ /* 0x010fe80000004c00 */
[----:B-----5:R-:W-:Y:S04]  /*0670*/  STS.128 [R63.X4+0x6f0], R20 ;  /* 0x0006f0143f007388 */ /* 0x020fe80000004c00 */
[----:B------:R-:W-:Y:S06]  /*0680*/  BAR.SYNC.DEFER_BLOCKING 0x0 ;  /* 0x0000000000007b1d */ /* 0x000fec0000010000 */
[----:B------:R-:W-:Y:S04]  /*0690*/  LDS R52, [R7.X8] ;  /* 0x0000000007347984 */ /* 0x000fe80000008800 */
[----:B------:R-:W0:Y:S04]  /*06a0*/  LDS.128 R12, [R60+0x6e0] ;  /* 0x0006e0003c0c7984 */ /* 0x000e280000000c00 */
[----:B------:R-:W1:Y:S04]  /*06b0*/  LDS R46, [R7.X8+0x20] ;  /* 0x00002000072e7984 */ /* 0x000e680000008800 */
[----:B------:R-:W2:Y:S04]  /*06c0*/  LDS R48, [R7.X8+0x40] ;  /* 0x0000400007307984 */ /* 0x000ea80000008800 */
[----:B------:R-:W3:Y:S04]  /*06d0*/  LDS R54, [R7.X8+0x60] ;  /* 0x0000600007367984 */ /* 0x000ee80000008800 */
[----:B------:R-:W4:Y:S04]  /*06e0*/  LDS R50, [R7.X8+0x80] ;  /* 0x0000800007327984 */ /* 0x000f280000008800 */
[----:B------:R-:W5:Y:S04]  /*06f0*/  LDS R44, [R7.X8+0xa0] ;  /* 0x0000a000072c7984 */ /* 0x000f680000008800 */
[----:B------:R-:W5:Y:S04]  /*0700*/  LDS R56, [R7.X8+0xc0] ;  /* 0x0000c00007387984 */ /* 0x000f680000008800 */
[----:B------:R-:W5:Y:S04]  /*0710*/  LDS.128 R16, [R60+0xae0] ;  /* 0x000ae0003c107984 */ /* 0x000f680000000c00 */
[----:B------:R-:W5:Y:S04]  /*0720*/  LDS.128 R20, [R60+0xee0] ;  /* 0x000ee0003c147984 */ /* 0x000f680000000c00 */
[----:B------:R1:W5:Y:S01]  /*0730*/  LDS.128 R24, [R60+0x12e0] ;  /* 0x0012e0003c187984 */ /* 0x0003620000000c00 */
[----:B0-----:R-:W-:-:S03]  /*0740*/  FFMA R40, R12, R52, R40 ;  /* 0x000000340c287223 */ /* 0x001fc60000000028 */
[----:B------:R-:W-:Y:S01]  /*0750*/  LDS R63, [R7.X8+0x19c] ;  /* 0x00019c00073f7984 */ /* 0x000fe20000008800 */
[C---:B-1----:R-:W-:Y:S01]  /*0760*/  FFMA R38, R12.reuse, R46, R38 ;  /* 0x0000002e0c267223 */ /* 0x042fe20000000026 */
[C---:B--2---:R-:W-:Y:S01]  /*0770*/  FFMA R28, R12.reuse, R48, R28 ;  /* 0x000000300c1c7223 */ /* 0x044fe2000000001c */
[C---:B---3--:R-:W-:Y:S01]  /*0780*/  FFMA R30, R12.reuse, R54, R30 ;  /* 0x000000360c1e7223 */ /* 0x048fe2000000001e */
[C---:B----4-:R-:W-:Y:S01]  /*0790*/  FFMA R32, R12.reuse, R50, R32 ;  /* 0x000000320c207223 */ /* 0x050fe20000000020 */
[C---:B-----5:R-:W-:Y:S01]  /*07a0*/  FFMA R34, R12.reuse, R44, R34 ;  /* 0x0000002c0c227223 */ /* 0x060fe20000000022 */
[----:B------:R-:W-:Y:S01]  /*07b0*/  FFMA R12, R12, R56, R42 ;  /* 0x000000380c0c7223 */ /* 0x000fe2000000002a */
[C---:B------:R-:W-:Y:S01]  /*07c0*/  FFMA R64, R16.reuse, R46, R29 ;  /* 0x0000002e10407223 */ /* 0x040fe2000000001d */
[----:B------:R-:W-:Y:S01]  /*07d0*/  FFMA R42, R16, R56, R31 ;  /* 0x00000038102a7223 */ /* 0x000fe2000000001f */
[----:B------:R-:W-:Y:S01]  /*07e0*/  FFMA R65, R52, R16, R11 ;  /* 0x0000001034417223 */ /* 0x000fe2000000000b */
[----:B------:R-:W0:Y:S01]  /*07f0*/  LDS R31, [R7.X8+0x11c] ;  /* 0x00011c00071f7984 */ /* 0x000e220000008800 */
[C---:B------:R-:W-:Y:S01]  /*0800*/  FFMA R68, R20.reuse, R48, R45 ;  /* 0x0000003014447223 */ /* 0x040fe2000000002d */
[C---:B------:R-:W-:Y:S01]  /*0810*/  FFMA R29, R20.reuse, R50, R49 ;  /* 0x00000032141d7223 */ /* 0x040fe20000000031 */
[----:B------:R-:W-:Y:S01]  /*0820*/  FFMA R60, R20, R56, R10 ;  /* 0x00000038143c7223 */ /* 0x000fe2000000000a */
[----:B------:R-:W1:Y:S01]  /*0830*/  LDS R45, [R7.X8+0xdc] ;  /* 0x0000dc00072d7984 */ /* 0x000e620000008800 */
[C---:B------:R-:W-:Y:S01]  /*0840*/  FFMA R33, R16.reuse, R48, R33 ;  /* 0x0000003010217223 */ /* 0x040fe20000000021 */
[----:B------:R-:W-:-:S02]  /*0850*/  FFMA R11, R16, R54, R35 ;  /* 0x00000036100b7223 */ /* 0x000fc40000000023 */
[----:B------:R-:W2:Y:S01]  /*0860*/  LDS R49, [R7.X8+0xfc] ;  /* 0x0000fc0007317984 */ /* 0x000ea20000008800 */
[C---:B------:R-:W-:Y:S01]  /*0870*/  FFMA R37, R16.reuse, R50, R37 ;  /* 0x0000003210257223 */ /* 0x040fe20000000025 */
[----:B------:R-:W-:Y:S02]  /*0880*/  FFMA R58, R16, R44, R39 ;  /* 0x0000002c103a7223 */ /* 0x000fe40000000027 */
[----:B------:R-:W3:Y:S01]  /*0890*/  LDS R10, [R7.X8+0x13c] ;  /* 0x00013c00070a7984 */ /* 0x000ee20000008800 */
[----:B------:R-:W-:Y:S01]  /*08a0*/  FFMA R35, R52, R20, R41 ;  /* 0x0000001434237223 */ /* 0x000fe20000000029 */
[C---:B------:R-:W-:Y:S01]  /*08b0*/  FFMA R43, R20.reuse, R46, R43 ;  /* 0x0000002e142b7223 */ /* 0x040fe2000000002b */
[C---:B------:R-:W-:Y:S01]  /*08c0*/  FFMA R47, R20.reuse, R54, R47 ;  /* 0x00000036142f7223 */ /* 0x040fe2000000002f */
[----:B------:R-:W-:Y:S01]  /*08d0*/  FFMA R16, R20, R44, R51 ;  /* 0x0000002c14107223 */ /* 0x000fe20000000033 */
[----:B------:R-:W-:Y:S01]  /*08e0*/  FFMA R53, R52, R24, R53 ;  /* 0x0000001834357223 */ /* 0x000fe20000000035 */
[----:B------:R-:W4:Y:S01]  /*08f0*/  LDS R20, [R7.X8+0x15c] ;  /* 0x00015c0007147984 */ /* 0x000f220000008800 */
[C---:B------:R-:W-:Y:S01]  /*0900*/  FFMA R39, R24.reuse, R54, R59 ;  /* 0x0000003618277223 */ /* 0x040fe2000000003b */
[C---:B------:R-:W-:Y:S01]  /*0910*/  FFMA R46, R24.reuse, R46, R55 ;  /* 0x0000002e182e7223 */ /* 0x040fe20000000037 */
[C---:B------:R-:W-:Y:S01]  /*0920*/  FFMA R62, R24.reuse, R56, R36 ;  /* 0x00000038183e7223 */ /* 0x040fe20000000024 */
[C---:B------:R-:W-:Y:S01]  /*0930*/  FFMA R48, R24.reuse, R48, R57 ;  /* 0x0000003018307223 */ /* 0x040fe20000000039 */
[C---:B------:R-:W-:Y:S01]  /*0940*/  FFMA R59, R24.reuse, R50, R61 ;  /* 0x00000032183b7223 */ /* 0x040fe2000000003d */
[----:B------:R-:W-:Y:S01]  /*0950*/  FFMA R66, R24, R44, R8 ;  /* 0x0000002c18427223 */ /* 0x000fe20000000008 */
[----:B------:R-:W5:Y:S04]  /*0960*/  LDS R41, [R7.X8+0x17c] ;  /* 0x00017c0007297984 */ /* 0x000f680000008800 */
[----:B------:R-:W5:Y:S01]  /*0970*/  LDS R50, [R7.X8+0x218] ;  /* 0x0002180007327984 */ /* 0x000f620000008800 */
[-C--:B0-----:R-:W-:Y:S01]  /*0980*/  FFMA R8, R31, R13.reuse, R28 ;  /* 0x0000000d1f087223 */ /* 0x081fe2000000001c */
[C---:B-1----:R-:W-:Y:S01]  /*0990*/  FFMA R56, R45.reuse, R13, R40 ;  /* 0x0000000d2d387223 */ /* 0x042fe20000000028 */
[C---:B------:R-:W-:Y:S01]  /*09a0*/  FFMA R40, R45.reuse, R25, R53 ;  /* 0x000000192d287223 */ /* 0x040fe20000000035 */
[----:B------:R-:W-:Y:S01]  /*09b0*/  FFMA R55, R45, R21, R35 ;  /* 0x000000152d377223 */ /* 0x000fe20000000023 */
[----:B------:R-:W0:Y:S01]  /*09c0*/  LDS R53, [R7.X8+0x1d8] ;  /* 0x0001d80007357984 */ /* 0x000e220000008800 */
[C---:B--2---:R-:W-:Y:S01]  /*09d0*/  FFMA R24, R49.reuse, R13, R38 ;  /* 0x0000000d31187223 */ /* 0x044fe20000000026 */
[C---:B------:R-:W-:Y:S01]  /*09e0*/  FFMA R57, R49.reuse, R17, R64 ;  /* 0x0000001131397223 */ /* 0x040fe20000000040 */
[C---:B------:R-:W-:Y:S01]  /*09f0*/  FFMA R51, R49.reuse, R21, R43 ;  /* 0x0000001531337223 */ /* 0x040fe2000000002b */
[----:B------:R-:W1:Y:S01]  /*0a00*/  LDS R38, [R7.X8+0x1b8] ;  /* 0x0001b80007267984 */ /* 0x000e620000008800 */
[CC--:B---3--:R-:W-:Y:S01]  /*0a10*/  FFMA R28, R10.reuse, R25.reuse, R39 ;  /* 0x000000190a1c7223 */ /* 0x0c8fe20000000027 */
[----:B------:R-:W-:Y:S01]  /*0a20*/  FFMA R49, R49, R25, R46 ;  /* 0x0000001931317223 */ /* 0x000fe2000000002e */
[C---:B------:R-:W-:Y:S01]  /*0a30*/  FFMA R36, R10.reuse, R13, R30 ;  /* 0x0000000d0a247223 */ /* 0x040fe2000000001e */
[----:B------:R-:W2:Y:S01]  /*0a40*/  LDS R39, [R7.X8+0x238] ;  /* 0x0002380007277984 */ /* 0x000ea20000008800 */
[C---:B------:R-:W-:Y:S01]  /*0a50*/  FFMA R46, R10.reuse, R17, R11 ;  /* 0x000000110a2e7223 */ /* 0x040fe2000000000b */
[----:B------:R-:W-:Y:S01]  /*0a60*/  FFMA R30, R10, R21, R47 ;  /* 0x000000150a1e7223 */ /* 0x000fe2000000002f */
[C---:B----4-:R-:W-:Y:S01]  /*0a70*/  FFMA R10, R20.reuse, R13, R32 ;  /* 0x0000000d140a7223 */ /* 0x050fe20000000020 */
[----:B------:R-:W3:Y:S01]  /*0a80*/  LDS R35, [R7.X8+0x1f8] ;  /* 0x0001f80007237984 */ /* 0x000ee20000008800 */
[C---:B------:R-:W-:Y:S01]  /*0a90*/  FFMA R54, R31.reuse, R17, R33 ;  /* 0x000000111f367223 */ /* 0x040fe20000000021 */
[C---:B------:R-:W-:Y:S01]  /*0aa0*/  FFMA R44, R31.reuse, R21, R68 ;  /* 0x000000151f2c7223 */ /* 0x040fe20000000044 */
[----:B------:R-:W-:Y:S01]  /*0ab0*/  FFMA R48, R31, R25, R48 ;  /* 0x000000191f307223 */ /* 0x000fe20000000030 */
[C---:B------:R-:W-:Y:S01]  /*0ac0*/  FFMA R32, R20.reuse, R21, R29 ;  /* 0x0000001514207223 */ /* 0x040fe2000000001d */
[----:B------:R-:W4:Y:S04]  /*0ad0*/  LDS R31, [R7.X8+0x258] ;  /* 0x00025800071f7984 */ /* 0x000f280000008800 */
[----:B------:R-:W4:Y:S01]  /*0ae0*/  LDS R29, [R7.X8+0x278] ;  /* 0x00027800071d7984 */ /* 0x000f220000008800 */
[----:B------:R-:W-:Y:S01]  /*0af0*/  FFMA R52, R45, R17, R65 ;  /* 0x000000112d347223 */ /* 0x000fe20000000041 */
[C---:B------:R-:W-:Y:S01]  /*0b00*/  FFMA R59, R20.reuse, R25, R59 ;  /* 0x00000019143b7223 */ /* 0x040fe2000000003b */
[----:B------:R-:W-:Y:S01]  /*0b10*/  FFMA R61, R20, R17, R37 ;  /* 0x00000011143d7223 */ /* 0x000fe20000000025 */
[-C--:B------:R-:W-:Y:S01]  /*0b20*/  FFMA R33, R63, R21.reuse, R60 ;  /* 0x000000153f217223 */ /* 0x080fe2000000003c */
[C---:B-----5:R-:W-:Y:S01]  /*0b30*/  FFMA R43, R41.reuse, R21, R16 ;  /* 0x00000015292b7223 */ /* 0x060fe20000000010 */
[C---:B------:R-:W-:Y:S01]  /*0b40*/  FFMA R20, R41.reuse, R13, R34 ;  /* 0x0000000d29147223 */ /* 0x040fe20000000022 */
[----:B------:R-:W-:Y:S01]  /*0b50*/  FFMA R47, R41, R17, R58 ;  /* 0x00000011292f7223 */ /* 0x000fe2000000003a */
[----:B------:R-:W-:Y:S01]  /*0b60*/  FFMA R16, R63, R13, R12 ;  /* 0x0000000d3f107223 */ /* 0x000fe2000000000c */
[----:B------:R-:W-:Y:S01]  /*0b70*/  FFMA R41, R41, R25, R66 ;  /* 0x0000001929297223 */ /* 0x000fe20000000042 */
[C---:B------:R-:W-:Y:S01]  /*0b80*/  FFMA R45, R63.reuse, R17, R42 ;  /* 0x000000113f2d7223 */ /* 0x040fe2000000002a */
[----:B------:R-:W-:Y:S01]  /*0b90*/  FFMA R37, R63, R25, R62 ;  /* 0x000000193f257223 */ /* 0x000fe2000000003e */
[----:B------:R-:W5:Y:S01]  /*0ba0*/  LDS R12, [R7.X8+0x334] ;  /* 0x00033400070c7984 */ /* 0x000f620000008800 */
[C---:B------:R-:W-:Y:S01]  /*0bb0*/  FFMA R42, R50.reuse, R14, R36 ;  /* 0x0000000e322a7223 */ /* 0x040fe20000000024 */
[----:B------:R-:W-:-:S02]  /*0bc0*/  FFMA R46, R50, R18, R46 ;  /* 0x00000012322e7223 */ /* 0x000fc4000000002e */
[----:B------:R-:W-:Y:S01]  /*0bd0*/  LDS R34, [R7.X8+0x294] ;  /* 0x0002940007227984 */ /* 0x000fe20000008800 */
[C---:B0-----:R-:W-:Y:S01]  /*0be0*/  FFMA R24, R53.reuse, R14, R24 ;  /* 0x0000000e35187223 */ /* 0x041fe20000000018 */
[C---:B------:R-:W-:Y:S01]  /*0bf0*/  FFMA R57, R53.reuse, R18, R57 ;  /* 0x0000001235397223 */ /* 0x040fe20000000039 */
[C---:B------:R-:W-:Y:S01]  /*0c00*/  FFMA R51, R53.reuse, R22, R51 ;  /* 0x0000001635337223 */ /* 0x040fe20000000033 */
[----:B------:R-:W-:Y:S01]  /*0c10*/  FFMA R53, R53, R26, R49 ;  /* 0x0000001a35357223 */ /* 0x000fe20000000031 */
[C---:B-1----:R-:W-:Y:S01]  /*0c20*/  FFMA R60, R38.reuse, R18, R52 ;  /* 0x00000012263c7223 */ /* 0x042fe20000000034 */
[----:B------:R-:W-:Y:S01]  /*0c30*/  FFMA R11, R38, R14, R56 ;  /* 0x0000000e260b7223 */ /* 0x000fe20000000038 */
[----:B------:R-:W0:Y:S01]  /*0c40*/  LDS R49, [R7.X8+0x2b4] ;  /* 0x0002b40007317984 */ /* 0x000e220000008800 */
[C---:B--2---:R-:W-:Y:S01]  /*0c50*/  FFMA R52, R39.reuse, R26, R59 ;  /* 0x0000001a27347223 */ /* 0x044fe2000000003b */
[C---:B------:R-:W-:Y:S01]  /*0c60*/  FFMA R10, R39.reuse, R14, R10 ;  /* 0x0000000e270a7223 */ /* 0x040fe2000000000a */
[C---:B------:R-:W-:Y:S01]  /*0c70*/  FFMA R61, R39.reuse, R18, R61 ;  /* 0x00000012273d7223 */ /* 0x040fe2000000003d */
[----:B------:R-:W-:Y:S01]  /*0c80*/  FFMA R32, R39, R22, R32 ;  /* 0x0000001627207223 */ /* 0x000fe20000000020 */
[C---:B---3--:R-:W-:Y:S01]  /*0c90*/  FFMA R8, R35.reuse, R14, R8 ;  /* 0x0000000e23087223 */ /* 0x048fe20000000008 */
[C---:B------:R-:W-:Y:S01]  /*0ca0*/  FFMA R54, R35.reuse, R18, R54 ;  /* 0x0000001223367223 */ /* 0x040fe20000000036 */
[C---:B------:R-:W-:Y:S01]  /*0cb0*/  FFMA R44, R35.reuse, R22, R44 ;  /* 0x00000016232c7223 */ /* 0x040fe2000000002c */
[-C--:B------:R-:W-:Y:S01]  /*0cc0*/  FFMA R48, R35, R26.reuse, R48 ;  /* 0x0000001a23307223 */ /* 0x080fe20000000030 */
[----:B------:R-:W-:Y:S01]  /*0cd0*/  SHF.L.U32 R59, R6, 0x5, RZ ;  /* 0x00000005063b7819 */ /* 0x000fe200000006ff */
[----:B------:R-:W1:Y:S01]  /*0ce0*/  LDS R35, [R7.X8+0x2d4] ;  /* 0x0002d40007237984 */ /* 0x000e620000008800 */
[C---:B------:R-:W-:Y:S01]  /*0cf0*/  FFMA R25, R38.reuse, R26, R40 ;  /* 0x0000001a26197223 */ /* 0x040fe20000000028 */
[----:B------:R-:W-:-:S02]  /*0d00*/  FFMA R55, R38, R22, R55 ;  /* 0x0000001626377223 */ /* 0x000fc40000000037 */
[----:B------:R-:W2:Y:S01]  /*0d10*/  LDS R21, [R7.X8+0x2f4] ;  /* 0x0002f40007157984 */ /* 0x000ea20000008800 */
[C---:B------:R-:W-:Y:S01]  /*0d20*/  FFMA R58, R50.reuse, R22, R30 ;  /* 0x00000016323a7223 */ /* 0x040fe2000000001e */
[C---:B----4-:R-:W-:Y:S02]  /*0d30*/  FFMA R17, R31.reuse, R14, R20 ;  /* 0x0000000e1f117223 */ /* 0x050fe40000000014 */
[----:B------:R-:W3:Y:S01]  /*0d40*/  LDS R39, [R7.X8+0x314] ;  /* 0x0003140007277984 */ /* 0x000ee20000008800 */
[----:B------:R-:W-:Y:S01]  /*0d50*/  FFMA R40, R31, R22, R43 ;  /* 0x000000161f287223 */ /* 0x000fe2000000002b */
[----:B------:R-:W-:Y:S02]  /*0d60*/  FFMA R13, R29, R14, R16 ;  /* 0x0000000e1d0d7223 */ /* 0x000fe40000000010 */
[----:B------:R-:W4:Y:S01]  /*0d70*/  LDS R56, [R7.X8+0x354] ;  /* 0x0003540007387984 */ /* 0x000f220000008800 */
[----:B------:R-:W-:Y:S01]  /*0d80*/  FFMA R50, R50, R26, R28 ;  /* 0x0000001a32327223 */ /* 0x000fe2000000001c */
[C---:B------:R-:W-:Y:S01]  /*0d90*/  FFMA R38, R31.reuse, R18, R47 ;  /* 0x000000121f267223 */ /* 0x040fe2000000002f */
[----:B------:R-:W-:Y:S01]  /*0da0*/  FFMA R20, R31, R26, R41 ;  /* 0x0000001a1f147223 */ /* 0x000fe20000000029 */
[C---:B------:R-:W-:Y:S01]  /*0db0*/  FFMA R36, R29.reuse, R18, R45 ;  /* 0x000000121d247223 */ /* 0x040fe2000000002d */
[C---:B------:R-:W-:Y:S01]  /*0dc0*/  FFMA R22, R29.reuse, R22, R33 ;  /* 0x000000161d167223 */ /* 0x040fe20000000021 */
[----:B------:R-:W-:Y:S01]  /*0dd0*/  FFMA R16, R29, R26, R37 ;  /* 0x0000001a1d107223 */ /* 0x000fe20000000025 */
[----:B------:R-:W-:Y:S04]  /*0de0*/  LDS R47, [R7.X8+0x370] ;  /* 0x00037000072f7984 */ /* 0x000fe80000008800 */
[----:B------:R-:W4:Y:S04]  /*0df0*/  LDS.128 R28, [R59+0x6f0] ;  /* 0x0006f0003b1c7984 */ /* 0x000f280000000c00 */
[----:B------:R-:W4:Y:S01]  /*0e00*/  LDS R33, [R7.X8+0x430] ;  /* 0x0004300007217984 */ /* 0x000f220000008800 */
[----:B-----5:R-:W-:Y:S01]  /*0e10*/  FFMA R26, R12, R27, R20 ;  /* 0x0000001b0c1a7223 */ /* 0x020fe20000000014 */
[C---:B0-----:R-:W-:Y:S01]  /*0e20*/  FFMA R24, R49.reuse, R15, R24 ;  /* 0x0000000f31187223 */ /* 0x041fe20000000018 */
        /* <DEDUP_REMOVED lines=8> */
[----:B------:R-:W-:Y:S01]  /*0eb0*/  FFMA R40, R12, R23, R40 ;  /* 0x000000170c287223 */ /* 0x000fe20000000028 */
[----:B------:R-:W-:Y:S01]  /*0ec0*/  FFMA R34, R34, R27, R25 ;  /* 0x0000001b22227223 */ /* 0x000fe20000000019 */
[C---:B-1----:R-:W-:Y:S01]  /*0ed0*/  FFMA R8, R35.reuse, R15, R8 ;  /* 0x0000000f23087223 */ /* 0x042fe20000000008 */
[----:B------:R-:W-:Y:S01]  /*0ee0*/  LDS R41, [R7.X8+0x390] ;  /* 0x0003900007297984 */ /* 0x000fe20000008800 */
[----:B------:R-:W-:Y:S01]  /*0ef0*/  FFMA R54, R35, R19, R54 ;  /* 0x0000001323367223 */ /* 0x000fe20000000036 */
[----:B--2---:R-:W-:-:S02]  /*0f00*/  FFMA R42, R21, R15, R42 ;  /* 0x0000000f152a7223 */ /* 0x004fc4000000002a */
[----:B------:R-:W-:Y:S01]  /*0f10*/  LDS R43, [R7.X8+0x3b0] ;  /* 0x0003b000072b7984 */ /* 0x000fe20000008800 */
[----:B------:R-:W-:Y:S01]  /*0f20*/  FFMA R46, R21, R19, R46 ;  /* 0x00000013152e7223 */ /* 0x000fe2000000002e */
[C---:B---3--:R-:W-:Y:S02]  /*0f30*/  FFMA R10, R39.reuse, R15, R10 ;  /* 0x0000000f270a7223 */ /* 0x048fe4000000000a */
[----:B------:R-:W-:Y:S01]  /*0f40*/  LDS R45, [R7.X8+0x3d0] ;  /* 0x0003d000072d7984 */ /* 0x000fe20000008800 */
[C---:B------:R-:W-:Y:S01]  /*0f50*/  FFMA R61, R39.reuse, R19, R61 ;  /* 0x00000013273d7223 */ /* 0x040fe2000000003d */
[C---:B----4-:R-:W-:Y:S01]  /*0f60*/  FFMA R20, R56.reuse, R15, R13 ;  /* 0x0000000f38147223 */ /* 0x050fe2000000000d */
[C---:B------:R-:W-:Y:S01]  /*0f70*/  FFMA R36, R56.reuse, R19, R36 ;  /* 0x0000001338247223 */ /* 0x040fe20000000024 */
[----:B------:R-:W0:Y:S01]  /*0f80*/  LDS.128 R12, [R59+0xaf0] ;  /* 0x000af0003b0c7984 */ /* 0x000e220000000c00 */
[CC--:B------:R-:W-:Y:S01]  /*0f90*/  FFMA R53, R56.reuse, R23.reuse, R22 ;  /* 0x0000001738357223 */ /* 0x0c0fe20000000016 */
[C---:B------:R-:W-:Y:S01]  /*0fa0*/  FFMA R32, R39.reuse, R23, R32 ;  /* 0x0000001727207223 */ /* 0x040fe20000000020 */
[-C--:B------:R-:W-:Y:S01]  /*0fb0*/  FFMA R56, R56, R27.reuse, R16 ;  /* 0x0000001b38387223 */ /* 0x080fe20000000010 */
[----:B------:R-:W1:Y:S01]  /*0fc0*/  LDS R37, [R7.X8+0x3f0] ;  /* 0x0003f00007257984 */ /* 0x000e620000008800 */
[----:B------:R-:W-:-:S03]  /*0fd0*/  FFMA R39, R39, R27, R52 ;  /* 0x0000001b27277223 */ /* 0x000fc60000000034 */
[----:B------:R-:W2:Y:S01]  /*0fe0*/  LDS R25, [R7.X8+0x410] ;  /* 0x0004100007197984 */ /* 0x000ea20000008800 */
[C---:B------:R-:W-:Y:S01]  /*0ff0*/  FFMA R52, R28.reuse, R47, R11 ;  /* 0x0000002f1c347223 */ /* 0x040fe2000000000b */
[-C--:B------:R-:W-:Y:S02]  /*1000*/  FFMA R44, R35, R23.reuse, R44 ;  /* 0x00000017232c7223 */ /* 0x080fe4000000002c */
[----:B------:R-:W3:Y:S01]  /*1010*/  LDS.128 R16, [R59+0xef0] ;  /* 0x000ef0003b107984 */ /* 0x000ee20000000c00 */
[C---:B------:R-:W-:Y:S01]  /*1020*/  FFMA R58, R21.reuse, R23, R58 ;  /* 0x00000017153a7223 */ /* 0x040fe2000000003a */
[----:B------:R-:W-:Y:S01]  /*1030*/  FFMA R50, R21, R27, R50 ;  /* 0x0000001b15327223 */ /* 0x000fe20000000032 */
[----:B------:R-:W-:Y:S01]  /*1040*/  FFMA R11, R28, R33, R20 ;  /* 0x000000211c0b7223 */ /* 0x000fe20000000014 */
[----:B------:R-:W-:Y:S04]  /*1050*/  LDS R66, [R7.X8+0x4cc] ;  /* 0x0004cc0007427984 */ /* 0x000fe80000008800 */
[----:B------:R-:W4:Y:S01]  /*1060*/  LDS.128 R20, [R59+0x12f0] ;  /* 0x0012f0003b147984 */ /* 0x000f220000000c00 */
[----:B------:R-:W-:-:S03]  /*1070*/  FFMA R48, R35, R27, R48 ;  /* 0x0000001b23307223 */ /* 0x000fc60000000030 */
[----:B------:R-:W5:Y:S01]  /*1080*/  LDS R27, [R7.X8+0x46c] ;  /* 0x00046c00071b7984 */ /* 0x000f620000008800 */
[----:B0-----:R-:W-:Y:S01]  /*1090*/  FFMA R64, R47, R12, R60 ;  /* 0x0000000c2f407223 */ /* 0x001fe2000000003c */
[C---:B------:R-:W-:Y:S01]  /*10a0*/  FFMA R60, R12.reuse, R41, R57 ;  /* 0x000000290c3c7223 */ /* 0x040fe20000000039 */
[C---:B------:R-:W-:Y:S01]  /*10b0*/  FFMA R54, R12.reuse, R43, R54 ;  /* 0x0000002b0c367223 */ /* 0x040fe20000000036 */
[C---:B------:R-:W-:Y:S01]  /*10c0*/  FFMA R46, R12.reuse, R45, R46 ;  /* 0x0000002d0c2e7223 */ /* 0x040fe2000000002e */
[C---:B-1----:R-:W-:Y:S01]  /*10d0*/  FFMA R61, R12.reuse, R37, R61 ;  /* 0x000000250c3d7223 */ /* 0x042fe2000000003d */
[C---:B------:R-:W-:Y:S01]  /*10e0*/  FFMA R36, R12.reuse, R33, R36 ;  /* 0x000000210c247223 */ /* 0x040fe20000000024 */
[----:B--2---:R-:W-:Y:S01]  /*10f0*/  FFMA R38, R12, R25, R38 ;  /* 0x000000190c267223 */ /* 0x004fe20000000026 */
[C---:B---3--:R-:W-:Y:S01]  /*1100*/  FFMA R12, R16.reuse, R43, R44 ;  /* 0x0000002b100c7223 */ /* 0x048fe2000000002c */
[----:B------:R-:W-:Y:S02]  /*1110*/  FFMA R44, R16, R45, R58 ;  /* 0x0000002d102c7223 */ /* 0x000fe4000000003a */
[----:B------:R-:W0:Y:S01]  /*1120*/  LDS R58, [R7.X8+0x44c] ;  /* 0x00044c00073a7984 */ /* 0x000e220000008800 */
[----:B----4-:R-:W-:-:S03]  /*1130*/  FFMA R63, R20, R41, R49 ;  /* 0x00000029143f7223 */ /* 0x010fc60000000031 */
[----:B------:R-:W1:Y:S01]  /*1140*/  LDS R49, [R7.X8+0x48c] ;  /* 0x00048c0007317984 */ /* 0x000e620000008800 */
[C---:B------:R-:W-:Y:S01]  /*1150*/  FFMA R59, R16.reuse, R37, R32 ;  /* 0x00000025103b7223 */ /* 0x040fe20000000020 */
[----:B------:R-:W-:Y:S01]  /*1160*/  FFMA R32, R16, R33, R53 ;  /* 0x0000002110207223 */ /* 0x000fe20000000035 */
[-C--:B------:R-:W-:Y:S01]  /*1170*/  FFMA R8, R28, R43.reuse, R8 ;  /* 0x0000002b1c087223 */ /* 0x080fe20000000008 */
[C---:B------:R-:W-:Y:S01]  /*1180*/  FFMA R55, R47.reuse, R16, R55 ;  /* 0x000000102f377223 */ /* 0x040fe20000000037 */
[----:B------:R-:W-:Y:S01]  /*1190*/  FFMA R53, R47, R20, R34 ;  /* 0x000000142f357223 */ /* 0x000fe20000000022 */
[----:B------:R-:W-:Y:S01]  /*11a0*/  FFMA R57, R20, R43, R48 ;  /* 0x0000002b14397223 */ /* 0x000fe20000000030 */
[-C--:B------:R-:W-:Y:S01]  /*11b0*/  FFMA R24, R28, R41.reuse, R24 ;  /* 0x000000291c187223 */ /* 0x080fe20000000018 */
[----:B------:R-:W-:Y:S01]  /*11c0*/  FFMA R51, R16, R41, R51 ;  /* 0x0000002910337223 */ /* 0x000fe20000000033 */
[----:B------:R-:W2:Y:S01]  /*11d0*/  LDS R43, [R7.X8+0x4ac] ;  /* 0x0004ac00072b7984 */ /* 0x000ea20000008800 */
[C---:B------:R-:W-:Y:S01]  /*11e0*/  FFMA R42, R28.reuse, R45, R42 ;  /* 0x0000002d1c2a7223 */ /* 0x040fe2000000002a */
[C---:B------:R-:W-:Y:S01]  /*11f0*/  FFMA R10, R28.reuse, R37, R10 ;  /* 0x000000251c0a7223 */ /* 0x040fe2000000000a */
[----:B------:R-:W-:Y:S01]  /*1200*/  FFMA R35, R28, R25, R62 ;  /* 0x000000191c237223 */ /* 0x000fe2000000003e */
[----:B------:R-:W3:Y:S01]  /*1210*/  LDS R48, [R7.X8+0x4ec] ;  /* 0x0004ec0007307984 */ /* 0x000ee20000008800 */
[----:B------:R-:W-:Y:S01]  /*1220*/  FFMA R34, R20, R33, R56 ;  /* 0x0000002114227223 */ /* 0x000fe20000000038 */
[----:B------:R-:W-:Y:S01]  /*1230*/  FFMA R40, R16, R25, R40 ;  /* 0x0000001910287223 */ /* 0x000fe20000000028 */
[C---:B------:R-:W-:Y:S01]  /*1240*/  FFMA R16, R20.reuse, R45, R50 ;  /* 0x0000002d14107223 */ /* 0x040fe20000000032 */
[----:B------:R-:W4:Y:S01]  /*1250*/  LDS R28, [R7.X8+0x50c] ;  /* 0x00050c00071c7984 */ /* 0x000f220000008800 */
[C---:B------:R-:W-:Y:S01]  /*1260*/  FFMA R68, R20.reuse, R37, R39 ;  /* 0x0000002514447223 */ /* 0x040fe20000000027 */
[----:B------:R-:W-:Y:S01]  /*1270*/  FFMA R62, R20, R25, R26 ;  /* 0x00000019143e7223 */ /* 0x000fe2000000001a */
[C---:B-----5:R-:W-:Y:S01]  /*1280*/  FFMA R24, R27.reuse, R29, R24 ;  /* 0x0000001d1b187223 */ /* 0x060fe20000000018 */
[C---:B------:R-:W-:Y:S01]  /*1290*/  FFMA R60, R27.reuse, R13, R60 ;  /* 0x0000000d1b3c7223 */ /* 0x040fe2000000003c */
[C---:B------:R-:W-:Y:S01]  /*12a0*/  FFMA R56, R27.reuse, R21, R63 ;  /* 0x000000151b387223 */ /* 0x040fe2000000003f */
[----:B------:R-:W5:Y:S04]  /*12b0*/  LDS R20, [R7.X8+0x548] ;  /* 0x0005480007147984 */ /* 0x000f680000008800 */
[----:B------:R-:W-:Y:S04]  /*12c0*/  LDS R26, [R7.X8+0x528] ;  /* 0x00052800071a7984 */ /* 0x000fe80000008800 */
[----:B------:R-:W-:Y:S01]  /*12d0*/  LDS R37, [R7.X8+0x5c8] ;  /* 0x0005c80007257984 */ /* 0x000fe20000008800 */
[C---:B0-----:R-:W-:Y:S01]  /*12e0*/  FFMA R47, R58.reuse, R29, R52 ;  /* 0x0000001d3a2f7223 */ /* 0x041fe20000000034 */
[C---:B------:R-:W-:Y:S01]  /*12f0*/  FFMA R33, R58.reuse, R13, R64 ;  /* 0x0000000d3a217223 */ /* 0x040fe20000000040 */
[C---:B------:R-:W-:Y:S01]  /*1300*/  FFMA R41, R58.reuse, R17, R55 ;  /* 0x000000113a297223 */ /* 0x040fe20000000037 */
[----:B------:R-:W-:Y:S01]  /*1310*/  FFMA R53, R58, R21, R53 ;  /* 0x000000153a357223 */ /* 0x000fe20000000035 */
[----:B------:R-:W-:Y:S01]  /*1320*/  FFMA R58, R27, R17, R51 ;  /* 0x000000111b3a7223 */ /* 0x000fe20000000033 */
[----:B-1----:R-:W-:-:S02]  /*1330*/  FFMA R27, R49, R29, R8 ;  /* 0x0000001d311b7223 */ /* 0x002fc40000000008 */
[----:B------:R-:W0:Y:S01]  /*1340*/  LDS R8, [R7.X8+0x568] ;  /* 0x0005680007087984 */ /* 0x000e220000008800 */
[C---:B------:R-:W-:Y:S01]  /*1350*/  FFMA R54, R49.reuse, R13, R54 ;  /* 0x0000000d31367223 */ /* 0x040fe20000000036 */
[C---:B------:R-:W-:Y:S01]  /*1360*/  FFMA R52, R49.reuse, R17, R12 ;  /* 0x0000001131347223 */ /* 0x040fe2000000000c */
[----:B------:R-:W-:Y:S01]  /*1370*/  FFMA R50, R49, R21, R57 ;  /* 0x0000001531327223 */ /* 0x000fe20000000039 */
[-C--:B------:R-:W-:Y:S01]  /*1380*/  FFMA R12, R66, R29.reuse, R10 ;  /* 0x0000001d420c7223 */ /* 0x080fe2000000000a */
[----:B------:R-:W-:Y:S01]  /*1390*/  LDS R57, [R7.X8+0x5a8] ;  /* 0x0005a80007397984 */ /* 0x000fe20000008800 */
[C---:B--2---:R-:W-:Y:S01]  /*13a0*/  FFMA R25, R43.reuse, R29, R42 ;  /* 0x0000001d2b197223 */ /* 0x044fe2000000002a */
[C---:B------:R-:W-:Y:S02]  /*13b0*/  FFMA R42, R43.reuse, R21, R16 ;  /* 0x000000152b2a7223 */ /* 0x040fe40000000010 */
[----:B------:R-:W1:Y:S01]  /*13c0*/  LDS R16, [R7.X8+0x588] ;  /* 0x0005880007107984 */ /* 0x000e620000008800 */
[C---:B---3--:R-:W-:Y:S01]  /*13d0*/  FFMA R49, R48.reuse, R17, R40 ;  /* 0x0000001130317223 */ /* 0x048fe20000000028 */
[C---:B------:R-:W-:Y:S01]  /*13e0*/  FFMA R46, R43.reuse, R13, R46 ;  /* 0x0000000d2b2e7223 */ /* 0x040fe2000000002e */
[----:B------:R-:W-:Y:S01]  /*13f0*/  FFMA R44, R43, R17, R44 ;  /* 0x000000112b2c7223 */ /* 0x000fe2000000002c */
[-C--:B------:R-:W-:Y:S01]  /*1400*/  FFMA R10, R48, R29.reuse, R35 ;  /* 0x0000001d300a7223 */ /* 0x080fe20000000023 */
[----:B----4-:R-:W-:Y:S01]  /*1410*/  FFMA R40, R28, R29, R11 ;  /* 0x0000001d1c287223 */ /* 0x010fe2000000000b */
[-C--:B------:R-:W-:Y:S01]  /*1420*/  FFMA R51, R48, R13.reuse, R38 ;  /* 0x0000000d30337223 */ /* 0x080fe20000000026 */
[----:B------:R-:W2:Y:S01]  /*1430*/  LDS R11, [R7.X8+0x5e8] ;  /* 0x0005e800070b7984 */ /* 0x000ea20000008800 */
[C---:B------:R-:W-:Y:S01]  /*1440*/  FFMA R39, R28.reuse, R13, R36 ;  /* 0x0000000d1c277223 */ /* 0x040fe20000000024 */
[C---:B------:R-:W-:Y:S01]  /*1450*/  FFMA R43, R28.reuse, R17, R32 ;  /* 0x000000111c2b7223 */ /* 0x040fe20000000020 */
[-C--:B------:R-:W-:Y:S01]  /*1460*/  FFMA R45, R28, R21.reuse, R34 ;  /* 0x000000151c2d7223 */ /* 0x080fe20000000022 */
[----:B------:R-:W3:Y:S01]  /*1470*/  LDS R38, [R7.X8+0x604] ;  /* 0x0006040007267984 */ /* 0x000ee20000008800 */
[C---:B-----5:R-:W-:Y:S01]  /*1480*/  FFMA R29, R20.reuse, R30, R24 ;  /* 0x0000001e141d7223 */ /* 0x060fe20000000018 */
[C---:B------:R-:W-:Y:S01]  /*1490*/  FFMA R60, R20.reuse, R14, R60 ;  /* 0x0000000e143c7223 */ /* 0x040fe2000000003c */
[C---:B------:R-:W-:Y:S01]  /*14a0*/  FFMA R58, R20.reuse, R18, R58 ;  /* 0x00000012143a7223 */ /* 0x040fe2000000003a */
[----:B------:R-:W-:Y:S01]  /*14b0*/  FFMA R56, R20, R22, R56 ;  /* 0x0000001614387223 */ /* 0x000fe20000000038 */
[----:B------:R-:W4:Y:S01]  /*14c0*/  LDS R28, [R7.X8+0x624] ;  /* 0x00062400071c7984 */ /* 0x000f220000008800 */
[----:B------:R-:W-:-:S03]  /*14d0*/  FFMA R35, R48, R21, R62 ;  /* 0x0000001530237223 */ /* 0x000fc6000000003e */
[----:B------:R-:W5:Y:S04]  /*14e0*/  LDS R20, [R7.X8+0x684] ;  /* 0x0006840007147984 */ /* 0x000f680000008800 */
[----:B------:R-:W3:Y:S04]  /*14f0*/  LDS R32, [R7.X8+0x664] ;  /* 0x0006640007207984 */ /* 0x000ee80000008800 */
[----:B------:R-:W-:Y:S01]  /*1500*/  LDS R48, [R7.X8+0x644] ;  /* 0x0006440007307984 */ /* 0x000fe20000008800 */
[C---:B0-----:R-:W-:Y:S01]  /*1510*/  FFMA R27, R8.reuse, R30, R27 ;  /* 0x0000001e081b7223 */ /* 0x041fe2000000001b */
[C---:B------:R-:W-:Y:S01]  /*1520*/  FFMA R54, R8.reuse, R14, R54 ;  /* 0x0000000e08367223 */ /* 0x040fe20000000036 */
[C---:B------:R-:W-:Y:S01]  /*1530*/  FFMA R52, R8.reuse, R18, R52 ;  /* 0x0000001208347223 */ /* 0x040fe20000000034 */
[----:B------:R-:W-:Y:S01]  /*1540*/  FFMA R50, R8, R22, R50 ;  /* 0x0000001608327223 */ /* 0x000fe20000000032 */
[----:B------:R-:W-:Y:S04]  /*1550*/  LDS R36, [R7.X8+0x6c4] ;  /* 0x0006c40007247984 */ /* 0x000fe80000008800 */
[----:B------:R-:W0:Y:S01]  /*1560*/  LDS R8, [R7.X8+0x6a4] ;  /* 0x0006a40007087984 */ /* 0x000e220000008800 */
[----:B------:R-:W-:Y:S01]  /*1570*/  IADD3 R0, R0, 0x1, RZ ;  /* 0x0000000100007810 */ /* 0x000fe20007ffe0ff */
[----:B------:R-:W-:-:S03]  /*1580*/  FFMA R61, R66, R13, R61 ;  /* 0x0000000d423d7223 */ /* 0x000fc6000000003d */
[----:B------:R-:W-:Y:S01]  /*1590*/  ISETP.GE.U32.AND P1, PT, R0, 0x20, PT ;  /* 0x000000200000780c */ /* 0x000fe20003f26070 */
        /* <DEDUP_REMOVED lines=26> */
[----:B----4-:R-:W-:Y:S01]  /*1740*/  FFMA R38, R28, R31, R29 ;  /* 0x0000001f1c267223 */ /* 0x010fe2000000001d */
[-C--:B-----5:R-:W-:Y:S01]  /*1750*/  FFMA R37, R20, R15.reuse, R34 ;  /* 0x0000000f14257223 */ /* 0x0a0fe20000000022 */
        /* <DEDUP_REMOVED lines=10> */
[-C--:B------:R-:W-:Y:S01]  /*1800*/  FFMA R28, R48, R31.reuse, R27 ;  /* 0x0000001f301c7223 */ /* 0x080fe2000000001b */
[----:B------:R-:W-:Y:S01]  /*1810*/  FFMA R32, R20, R31, R21 ;  /* 0x0000001f14207223 */ /* 0x000fe20000000015 */
[----:B------:R-:W-:Y:S01]  /*1820*/  FFMA R8, R8, R23, R10 ;  /* 0x0000001708087223 */ /* 0x000fe2000000000a */
[C---:B------:R-:W-:Y:S01]  /*1830*/  FFMA R42, R36.reuse, R31, R13 ;  /* 0x0000001f242a7223 */ /* 0x040fe2000000000d */
[C---:B------:R-:W-:Y:S01]  /*1840*/  FFMA R31, R36.reuse, R15, R14 ;  /* 0x0000000f241f7223 */ /* 0x040fe2000000000e */
[----:B------:R-:W-:Y:S01]  /*1850*/  FFMA R10, R36, R19, R18 ;  /* 0x00000013240a7223 */ /* 0x000fe20000000012 */
[C---:B------:R-:W-:Y:S01]  /*1860*/  FFMA R33, R48.reuse, R15, R54 ;  /* 0x0000000f30217223 */ /* 0x040fe20000000036 */
[C---:B------:R-:W-:Y:S01]  /*1870*/  FFMA R45, R48.reuse, R19, R52 ;  /* 0x00000013302d7223 */ /* 0x040fe20000000034 */
[----:B------:R-:W-:Y:S01]  /*1880*/  FFMA R57, R48, R23, R50 ;  /* 0x0000001730397223 */ /* 0x000fe20000000032 */
[C---:B------:R-:W-:Y:S01]  /*1890*/  FFMA R49, R20.reuse, R19, R26 ;  /* 0x0000001314317223 */ /* 0x040fe2000000001a */
[-C--:B------:R-:W-:Y:S01]  /*18a0*/  FFMA R61, R20, R23.reuse, R24 ;  /* 0x00000017143d7223 */ /* 0x080fe20000000018 */
[----:B------:R-:W-:Y:S01]  /*18b0*/  FFMA R36, R36, R23, R22 ;  /* 0x0000001724247223 */ /* 0x000fe20000000016 */
[----:B------:R-:W-:Y:S01]  /*18c0*/  @P1 CALL.REL.NOINC `(.L_x_97) ;  /* 0x0000001000001944 */ /* 0x000fe20003c00000 */
[----:B------:R-:W-:Y:S05]  /*18d0*/  BRA `(.L_x_98) ;  /* 0xffffe9e000007947 */ /* 0x000fea000383ffff */
.L_x_97:
[----:B------:R-:W-:Y:S01]  /*18e0*/  LEA R2, R9, R6, 0x7 ;  /* 0x0000000609027211 */ /* 0x000fe200078e38ff */
[----:B------:R-:W-:Y:S01]  /*18f0*/  ULDC.64 UR4, c[0x0][0x118] ;  /* 0x0000460000047ab9 */ /* 0x000fe20000000a00 */
[----:B------:R-:W-:-:S05]  /*1900*/  MOV R15, 0x4 ;  /* 0x00000004000f7802 */ /* 0x000fca0000000f00 */
[----:B------:R-:W-:-:S05]  /*1910*/  IMAD.WIDE R2, R2, R15, c[0x0][0x178] ;  /* 0x00005e0002027625 */ /* 0x000fca00078e020f */
[----:B------:R-:W2:Y:S04]  /*1920*/  LDG.E.CONSTANT R13, [R2.64] ;  /* 0x00000004020d7981 */ /* 0x000ea8000c1e9900 */
[----:B------:R0:W3:Y:S04]  /*1930*/  LDG.E.CONSTANT R14, [R2.64+0x80] ;  /* 0x00008004020e7981 */ /* 0x0000e8000c1e9900 */
[----:B------:R0:W4:Y:S04]  /*1940*/  LDG.E.CONSTANT R12, [R2.64+0x100] ;  /* 0x00010004020c7981 */ /* 0x000128000c1e9900 */
[----:B------:R0:W5:Y:S01]  /*1950*/  LDG.E.CONSTANT R0, [R2.64+0x180] ;  /* 0x0001800402007981 */ /* 0x000162000c1e9900 */
[----:B------:R-:W-:-:S03]  /*1960*/  IMAD R6, R6, 0x310, R7 ;  /* 0x0000031006067824 */ /* 0x000fc600078e0207 */
[----:B------:R-:W1:Y:S01]  /*1970*/  S2R R5, SR_CTAID.Y ;  /* 0x0000000000057919 */ /* 0x000e620000002600 */
[----:B------:R-:W-:-:S04]  /*1980*/  IMAD R6, R9, 0x18800, R6 ;  /* 0x0001880009067824 */ /* 0x000fc800078e0206 */
[----:B-1----:R-:W-:-:S04]  /*1990*/  IMAD R4, R5, 0x1c, R6 ;  /* 0x0000001c05047824 */ /* 0x002fc800078e0206 */
[----:B------:R-:W-:Y:S01]  /*19a0*/  IMAD.WIDE R4, R4, R15, c[0x0][0x160] ;  /* 0x0000580004047625 */ /* 0x000fe200078e020f */
[--C-:B--2---:R-:W-:Y:S01]  /*19b0*/  FADD R7, R40, R13.reuse ;  /* 0x0000000d28077221 */ /* 0x104fe20000000000 */
[--C-:B------:R-:W-:Y:S01]  /*19c0*/  FADD R9, R38, R13.reuse ;  /* 0x0000000d26097221 */ /* 0x100fe20000000000 */
[--C-:B0-----:R-:W-:Y:S01]  /*19d0*/  FADD R3, R34, R13.reuse ;  /* 0x0000000d22037221 */ /* 0x101fe20000000000 */
[--C-:B------:R-:W-:Y:S01]  /*19e0*/  FADD R15, R28, R13.reuse ;  /* 0x0000000d1c0f7221 */ /* 0x100fe20000000000 */
[--C-:B------:R-:W-:Y:S01]  /*19f0*/  FADD R17, R30, R13.reuse ;  /* 0x0000000d1e117221 */ /* 0x100fe20000000000 */
[--C-:B------:R-:W-:Y:S01]  /*1a00*/  FADD R19, R32, R13.reuse ;  /* 0x0000000d20137221 */ /* 0x100fe20000000000 */
[----:B------:R0:W-:Y:S01]  /*1a10*/  STG.E [R4.64], R7 ;  /* 0x0000000704007986 */ /* 0x0001e2000c101904 */
[----:B------:R-:W-:Y:S01]  /*1a20*/  FADD R13, R42, R13 ;  /* 0x0000000d2a0d7221 */ /* 0x000fe20000000000 */
[--C-:B---3--:R-:W-:Y:S01]  /*1a30*/  FADD R11, R11, R14.reuse ;  /* 0x0000000e0b0b7221 */ /* 0x108fe20000000000 */
[--C-:B------:R-:W-:Y:S01]  /*1a40*/  FADD R29, R29, R14.reuse ;  /* 0x0000000e1d1d7221 */ /* 0x100fe20000000000 */
[----:B------:R-:W-:Y:S01]  /*1a50*/  STG.E [R4.64+0x10], R9 ;  /* 0x0000100904007986 */ /* 0x000fe2000c101904 */
[--C-:B------:R-:W-:Y:S01]  /*1a60*/  FADD R33, R33, R14.reuse ;  /* 0x0000000e21217221 */ /* 0x100fe20000000000 */
[--C-:B------:R-:W-:Y:S01]  /*1a70*/  FADD R35, R35, R14.reuse ;  /* 0x0000000e23237221 */ /* 0x100fe20000000000 */
[--C-:B------:R-:W-:Y:S01]  /*1a80*/  FADD R37, R37, R14.reuse ;  /* 0x0000000e25257221 */ /* 0x100fe20000000000 */
[----:B------:R1:W-:Y:S01]  /*1a90*/  STG.E [R4.64+0x50], R3 ;  /* 0x0000500304007986 */ /* 0x0003e2000c101904 */
[--C-:B------:R-:W-:Y:S01]  /*1aa0*/  FADD R39, R39, R14.reuse ;  /* 0x0000000e27277221 */ /* 0x100fe20000000000 */
[----:B------:R-:W-:Y:S01]  /*1ab0*/  FADD R31, R31, R14 ;  /* 0x0000000e1f1f7221 */ /* 0x000fe20000000000 */
[--C-:B----4-:R-:W-:Y:S01]  /*1ac0*/  FADD R41, R41, R12.reuse ;  /* 0x0000000c29297221 */ /* 0x110fe20000000000 */
[--C-:B------:R-:W-:Y:S01]  /*1ad0*/  FADD R43, R43, R12.reuse ;  /* 0x0000000c2b2b7221 */ /* 0x100fe20000000000 */
[--C-:B------:R-:W-:Y:S01]  /*1ae0*/  FADD R45, R45, R12.reuse ;  /* 0x0000000c2d2d7221 */ /* 0x100fe20000000000 */
[--C-:B------:R-:W-:Y:S01]  /*1af0*/  FADD R47, R47, R12.reuse ;  /* 0x0000000c2f2f7221 */ /* 0x100fe20000000000 */
[--C-:B------:R-:W-:Y:S01]  /*1b00*/  FADD R49, R49, R12.reuse ;  /* 0x0000000c31317221 */ /* 0x100fe20000000000 */
[--C-:B------:R-:W-:Y:S01]  /*1b10*/  FADD R51, R51, R12.reuse ;  /* 0x0000000c33337221 */ /* 0x100fe20000000000 */
[----:B0-----:R-:W-:Y:S01]  /*1b20*/  FADD R7, R10, R12 ;  /* 0x0000000c0a077221 */ /* 0x001fe20000000000 */
[--C-:B-----5:R-:W-:Y:S01]  /*1b30*/  FADD R53, R53, R0.reuse ;  /* 0x0000000035357221 */ /* 0x120fe20000000000 */
[--C-:B------:R-:W-:Y:S01]  /*1b40*/  FADD R55, R55, R0.reuse ;  /* 0x0000000037377221 */ /* 0x100fe20000000000 */
[--C-:B------:R-:W-:Y:S01]  /*1b50*/  FADD R57, R57, R0.reuse ;  /* 0x0000000039397221 */ /* 0x100fe20000000000 */
[--C-:B------:R-:W-:Y:S01]  /*1b60*/  FADD R59, R59, R0.reuse ;  /* 0x000000003b3b7221 */ /* 0x100fe20000000000 */
[--C-:B------:R-:W-:Y:S01]  /*1b70*/  FADD R61, R61, R0.reuse ;  /* 0x000000003d3d7221 */ /* 0x100fe20000000000 */
[--C-:B-1----:R-:W-:Y:S01]  /*1b80*/  FADD R3, R8, R0.reuse ;  /* 0x0000000008037221 */ /* 0x102fe20000000000 */
        /* <DEDUP_REMOVED lines=27> */
.L_x_99:
        /* <DEDUP_REMOVED lines=12> */
.L_x_141:


//--------------------- .text.tvmgen_default_fused_nn_conv2d_add_nn_relu_2_kernel --------------------------
	.section	.text.tvmgen_default_fused_nn_conv2d_add_nn_relu_2_kernel,"ax",@progbits
	.sectionflags	@"SHF_BARRIERS=1"
	.sectioninfo	@"SHI_REGISTERS=40"
	.align	128
        .global         tvmgen_default_fused_nn_conv2d_add_nn_relu_2_kernel
        .type           tvmgen_default_fused_nn_conv2d_add_nn_relu_2_kernel,@function
        .size           tvmgen_default_fused_nn_conv2d_add_nn_relu_2_kernel,(.L_x_142 - tvmgen_default_fused_nn_conv2d_add_nn_relu_2_kernel)
        .other          tvmgen_default_fused_nn_conv2d_add_nn_relu_2_kernel,@"STO_CUDA_ENTRY STV_DEFAULT"
tvmgen_default_fused_nn_conv2d_add_nn_relu_2_kernel:
.text.tvmgen_default_fused_nn_conv2d_add_nn_relu_2_kernel:
        /* <DEDUP_REMOVED lines=9> */
[----:B------:R-:W2:Y:S01]  /*0090*/  S2R R3, SR_CTAID.Y ;  /* 0x0000000000037919 */ /* 0x000ea20000002600 */
[----:B------:R-:W-:Y:S01]  /*00a0*/  CS2R R34, SRZ ;  /* 0x0000000000227805 */ /* 0x000fe2000001ff00 */
[----:B0-----:R-:W-:-:S02]  /*00b0*/  MOV R5, R29 ;  /* 0x0000001d00057202 */ /* 0x001fc40000000f00 */
[----:B------:R-:W-:-:S03]  /*00c0*/  LEA R7, R29, R29, 0x1 ;  /* 0x0000001d1d077211 */ /* 0x000fc600078e08ff */
[----:B------:R-:W-:Y:S01]  /*00d0*/  IMAD.HI R0, R29, -0x6db6db6d, R4 ;  /* 0x924924931d007827 */ /* 0x000fe200078e0204 */
[C---:B-1----:R-:W-:Y:S02]  /*00e0*/  LEA.HI.SX32 R2, R7.reuse, R28, 0x1a ;  /* 0x0000001c07027211 */ /* 0x042fe400078fd2ff */
[C---:B------:R-:W-:Y:S02]  /*00f0*/  IADD3 R9, R7.reuse, 0x1, RZ ;  /* 0x0000000107097810 */ /* 0x040fe40007ffe0ff */
[----:B------:R-:W-:Y:S02]  /*0100*/  SHF.R.U32.HI R5, RZ, 0x1f, R0 ;  /* 0x0000001fff057819 */ /* 0x000fe40000011600 */
[----:B------:R-:W-:Y:S02]  /*0110*/  ISETP.GT.AND P0, PT, R2, 0x7, PT ;  /* 0x000000070200780c */ /* 0x000fe40003f04270 */
[----:B------:R-:W-:Y:S01]  /*0120*/  LEA.HI.SX32 R2, R0, R5, 0x1d ;  /* 0x0000000500027211 */ /* 0x000fe200078feaff */
[----:B--2---:R-:W-:Y:S01]  /*0130*/  IMAD R5, R28, 0x70, R3 ;  /* 0x000000701c057824 */ /* 0x004fe200078e0203 */
[----:B------:R-:W0:Y:S01]  /*0140*/  S2R R0, SR_CTAID.Z ;  /* 0x0000000000007919 */ /* 0x000e220000002700 */
[----:B------:R-:W-:-:S02]  /*0150*/  IADD3 R11, R7, 0x2, RZ ;  /* 0x00000002070b7810 */ /* 0x000fc40007ffe0ff */
[C---:B------:R-:W-:Y:S01]  /*0160*/  IMAD R5, R2.reuse, 0x38, R5 ;  /* 0x0000003802057824 */ /* 0x040fe200078e0205 */
[-C--:B------:R-:W-:Y:S01]  /*0170*/  LEA.HI.SX32 R9, R9, R28.reuse, 0x1a ;  /* 0x0000001c09097211 */ /* 0x080fe200078fd2ff */
[----:B------:R-:W-:Y:S01]  /*0180*/  IMAD R2, R2, -0xe, R29 ;  /* 0xfffffff202027824 */ /* 0x000fe200078e021d */
[----:B------:R-:W-:Y:S02]  /*0190*/  LEA.HI.SX32 R11, R11, R28, 0x1a ;  /* 0x0000001c0b0b7211 */ /* 0x000fe400078fd2ff */
[----:B------:R-:W-:Y:S01]  /*01a0*/  ISETP.GE.AND P2, PT, R9, 0x8, PT ;  /* 0x000000080900780c */ /* 0x000fe20003f46270 */
[----:B------:R-:W-:Y:S01]  /*01b0*/  IMAD R2, R5, 0xe, R2 ;  /* 0x0000000e05027824 */ /* 0x000fe200078e0202 */
[----:B------:R-:W-:Y:S02]  /*01c0*/  SHF.L.U32 R5, R29, 0x2, RZ ;  /* 0x000000021d057819 */ /* 0x000fe400000006ff */
[----:B------:R-:W-:Y:S02]  /*01d0*/  ISETP.GE.AND P1, PT, R11, 0x8, PT ;  /* 0x000000080b00780c */ /* 0x000fe40003f26270 */
[C---:B------:R-:W-:Y:S01]  /*01e0*/  ISETP.GT.OR P0, PT, R7.reuse, 0x3f, P0 ;  /* 0x0000003f0700780c */ /* 0x040fe20000704670 */
[----:B------:R-:W-:Y:S01]  /*01f0*/  IMAD R30, R28, 0x70, R5 ;  /* 0x000000701c1e7824 */ /* 0x000fe200078e0205 */
[----:B------:R-:W-:-:S02]  /*0200*/  ISETP.LT.AND P2, PT, R7, 0x3f, !P2 ;  /* 0x0000003f0700780c */ /* 0x000fc40005741270 */
[----:B------:R-:W-:-:S08]  /*0210*/  ISETP.LT.AND P1, PT, R7, 0x3e, !P1 ;  /* 0x0000003e0700780c */ /* 0x000fd00004f21270 */
.L_x_100:
[C---:B------:R-:W-:Y:S01]  /*0220*/  LEA R21, R29.reuse, R29, 0x1 ;  /* 0x0000001d1d157211 */ /* 0x040fe200078e08ff */
[----:B------:R-:W-:Y:S01]  /*0230*/  @!P0 IMAD R5, R29, 0x30, RZ ;  /* 0x000000301d058824 */ /* 0x000fe200078e02ff */
[----:B0-----:R-:W-:Y:S01]  /*0240*/  LEA R6, R0, R28, 0x3 ;  /* 0x0000001c00067211 */ /* 0x001fe200078e18ff */
[----:B------:R-:W-:Y:S01]  /*0250*/  IMAD R11, R31, 0x3100, R2 ;  /* 0x000031001f0b7824 */ /* 0x000fe200078e0202 */
[C---:B------:R-:W-:Y:S01]  /*0260*/  IADD3 R9, R21.reuse, 0x1, RZ ;  /* 0x0000000115097810 */ /* 0x040fe20007ffe0ff */
[----:B------:R-:W-:Y:S01]  /*0270*/  ULDC.64 UR4, c[0x0][0x118] ;  /* 0x0000460000047ab9 */ /* 0x000fe20000000a00 */
[----:B------:R-:W-:Y:S01]  /*0280*/  IADD3 R10, R21, 0x2, RZ ;  /* 0x00000002150a7810 */ /* 0x000fe20007ffe0ff */
[----:B------:R-:W-:Y:S01]  /*0290*/  BAR.SYNC.DEFER_BLOCKING 0x0 ;  /* 0x0000000000007b1d */ /* 0x000fe20000010000 */
[----:B------:R-:W-:Y:S02]  /*02a0*/  LEA R7, R6, R31, 0x6 ;  /* 0x0000001f06077211 */ /* 0x000fe400078e30ff */
[----:B------:R-:W-:-:S02]  /*02b0*/  @P2 SHF.L.U32 R8, R9, 0x4, RZ ;  /* 0x0000000409082819 */ /* 0x000fc400000006ff */
[----:B------:R-:W-:Y:S02]  /*02c0*/  @P1 SHF.L.U32 R12, R10, 0x4, RZ ;  /* 0x000000040a0c1819 */ /* 0x000fe400000006ff */
[----:B------:R-:W-:Y:S02]  /*02d0*/  @!P0 LOP3.LUT R6, R5, 0xffffff00, RZ, 0xc0, !PT ;  /* 0xffffff0005068812 */ /* 0x000fe400078ec0ff */
[----:B------:R-:W-:Y:S02]  /*02e0*/  @!P0 LOP3.LUT R5, R21, 0xf, RZ, 0xc0, !PT ;  /* 0x0000000f15058812 */ /* 0x000fe400078ec0ff */
[----:B------:R-:W-:Y:S02]  /*02f0*/  SHF.L.U32 R15, R7, 0x4, RZ ;  /* 0x00000004070f7819 */ /* 0x000fe400000006ff */
[----:B------:R-:W-:Y:S02]  /*0300*/  @P2 LOP3.LUT R7, R9, 0xf, RZ, 0xc0, !PT ;  /* 0x0000000f09072812 */ /* 0x000fe400078ec0ff */
[----:B------:R-:W-:-:S02]  /*0310*/  @P2 LOP3.LUT R8, R8, 0xffffff00, RZ, 0xc0, !PT ;  /* 0xffffff0008082812 */ /* 0x000fc400078ec0ff */
[----:B------:R-:W-:Y:S02]  /*0320*/  @P1 LOP3.LUT R9, R10, 0xf, RZ, 0xc0, !PT ;  /* 0x0000000f0a091812 */ /* 0x000fe400078ec0ff */
[----:B------:R-:W-:Y:S02]  /*0330*/  @P1 LOP3.LUT R12, R12, 0xffffff00, RZ, 0xc0, !PT ;  /* 0xffffff000c0c1812 */ /* 0x000fe400078ec0ff */
[----:B------:R-:W-:Y:S02]  /*0340*/  MOV R4, 0x4 ;  /* 0x0000000400047802 */ /* 0x000fe40000000f00 */
[----:B------:R-:W-:Y:S02]  /*0350*/  SHF.L.U32 R11, R11, 0x2, RZ ;  /* 0x000000020b0b7819 */ /* 0x000fe400000006ff */
[-C--:B------:R-:W-:Y:S02]  /*0360*/  @!P0 IADD3 R5, R6, R15.reuse, R5 ;  /* 0x0000000f06058210 */ /* 0x080fe40007ffe005 */
[-C--:B------:R-:W-:Y:S01]  /*0370*/  @P2 IADD3 R7, R8, R15.reuse, R7 ;  /* 0x0000000f08072210 */ /* 0x080fe20007ffe007 */
[----:B------:R-:W-:Y:S01]  /*0380*/  IMAD.WIDE R10, R11, R4, c[0x0][0x168] ;  /* 0x00005a000b0a7625 */ /* 0x000fe200078e0204 */
[----:B------:R-:W-:-:S03]  /*0390*/  @P1 IADD3 R15, R12, R15, R9 ;  /* 0x0000000f0c0f1210 */ /* 0x000fc60007ffe009 */
[-C--:B------:R-:W-:Y:S01]  /*03a0*/  @!P0 IMAD.WIDE R8, R5, R4.reuse, c[0x0][0x170] ;  /* 0x00005c0005088625 */ /* 0x080fe200078e0204 */
[----:B------:R-:W2:Y:S03]  /*03b0*/  LDG.E.CONSTANT R12, [R10.64] ;  /* 0x000000040a0c7981 */ /* 0x000ea6000c1e9900 */
[-C--:B------:R-:W-:Y:S01]  /*03c0*/  @P2 IMAD.WIDE R6, R7, R4.reuse, c[0x0][0x170] ;  /* 0x00005c0007062625 */ /* 0x080fe200078e0204 */
[----:B------:R-:W2:Y:S03]  /*03d0*/  LDG.E.CONSTANT R13, [R10.64+0x4] ;  /* 0x000004040a0d7981 */ /* 0x000ea6000c1e9900 */
[----:B------:R-:W-:Y:S01]  /*03e0*/  @P1 IMAD.WIDE R4, R15, R4, c[0x0][0x170] ;  /* 0x00005c000f041625 */ /* 0x000fe200078e0204 */
[----:B------:R-:W2:Y:S04]  /*03f0*/  LDG.E.CONSTANT R14, [R10.64+0x8] ;  /* 0x000008040a0e7981 */ /* 0x000ea8000c1e9900 */
[----:B------:R-:W2:Y:S04]  /*0400*/  LDG.E.CONSTANT R15, [R10.64+0xc] ;  /* 0x00000c040a0f7981 */ /* 0x000ea8000c1e9900 */
[----:B------:R-:W3:Y:S04]  /*0410*/  @!P0 LDG.E.CONSTANT R8, [R8.64] ;  /* 0x0000000408088981 */ /* 0x000ee8000c1e9900 */
[----:B------:R-:W4:Y:S04]  /*0420*/  @P2 LDG.E.CONSTANT R6, [R6.64] ;  /* 0x0000000406062981 */ /* 0x000f28000c1e9900 */
[----:B------:R-:W5:Y:S01]  /*0430*/  @P1 LDG.E.CONSTANT R4, [R4.64] ;  /* 0x0000000404041981 */ /* 0x000f62000c1e9900 */
[----:B------:R-:W-:-:S02]  /*0440*/  @!P0 LEA R23, R28, R21, 0x6 ;  /* 0x000000151c178211 */ /* 0x000fc400078e30ff */
[CC--:B------:R-:W-:Y:S02]  /*0450*/  @P2 LEA R25, R28.reuse, R21.reuse, 0x6 ;  /* 0x000000151c192211 */ /* 0x0c0fe400078e30ff */
[C---:B------:R-:W-:Y:S02]  /*0460*/  @P1 LEA R21, R28.reuse, R21, 0x6 ;  /* 0x000000151c151211 */ /* 0x040fe400078e30ff */
[----:B------:R-:W-:Y:S02]  /*0470*/  SHF.L.U32 R32, R28, 0x6, RZ ;  /* 0x000000061c207819 */ /* 0x000fe400000006ff */
[----:B------:R-:W-:-:S04]  /*0480*/  IADD3 R31, R31, 0x1, RZ ;  /* 0x000000011f1f7810 */ /* 0x000fc80007ffe0ff */
[----:B------:R-:W-:Y:S01]  /*0490*/  ISETP.GE.U32.AND P3, PT, R31, 0x10, PT ;  /* 0x000000101f00780c */ /* 0x000fe20003f66070 */
[----:B--2---:R-:W-:Y:S04]  /*04a0*/  STS.128 [R30.X4], R12 ;  /* 0x0000000c1e007388 */ /* 0x004fe80000004c00 */
[----:B---3--:R-:W-:Y:S04]  /*04b0*/  @!P0 STS [R23.X4+0xe00], R8 ;  /* 0x000e000817008388 */ /* 0x008fe80000004800 */
[----:B----4-:R-:W-:Y:S04]  /*04c0*/  @P2 STS [R25.X4+0xe04], R6 ;  /* 0x000e040619002388 */ /* 0x010fe80000004800 */
[----:B-----5:R-:W-:Y:S04]  /*04d0*/  @P1 STS [R21.X4+0xe08], R4 ;  /* 0x000e080415001388 */ /* 0x020fe80000004800 */
[----:B------:R-:W-:Y:S06]  /*04e0*/  BAR.SYNC.DEFER_BLOCKING 0x0 ;  /* 0x0000000000007b1d */ /* 0x000fec0000010000 */
[----:B------:R-:W-:Y:S04]  /*04f0*/  LDS R14, [R29.X4] ;  /* 0x000000001d0e7984 */ /* 0x000fe80000004800 */
[----:B------:R-:W0:Y:S04]  /*0500*/  LDS.128 R4, [R32+0xe00] ;  /* 0x000e000020047984 */ /* 0x000e280000000c00 */
[----:B------:R-:W1:Y:S04]  /*0510*/  LDS.128 R8, [R32+0x1000] ;  /* 0x0010000020087984 */ /* 0x000e680000000c00 */
[----:B------:R-:W2:Y:S04]  /*0520*/  LDS.128 R20, [R32+0x1200] ;  /* 0x0012000020147984 */ /* 0x000ea80000000c00 */
[----:B------:R-:W3:Y:S04]  /*0530*/  LDS.128 R24, [R32+0x1400] ;  /* 0x0014000020187984 */ /* 0x000ee80000000c00 */
[----:B------:R-:W4:Y:S04]  /*0540*/  LDS R36, [R29.X4+0x70] ;  /* 0x000070001d247984 */ /* 0x000f280000004800 */
[----:B------:R-:W5:Y:S04]  /*0550*/  LDS R15, [R29.X4+0xe0] ;  /* 0x0000e0001d0f7984 */ /* 0x000f680000004800 */
[----:B------:R-:W5:Y:S01]  /*0560*/  LDS R13, [R29.X4+0x150] ;  /* 0x000150001d0d7984 */ /* 0x000f620000004800 */
[----:B0-----:R-:W-:-:S03]  /*0570*/  FFMA R12, R4, R14, R19 ;  /* 0x0000000e040c7223 */ /* 0x001fc60000000013 */
[----:B------:R-:W0:Y:S01]  /*0580*/  LDS R19, [R29.X4+0x230] ;  /* 0x000230001d137984 */ /* 0x000e220000004800 */
[C---:B-1----:R-:W-:Y:S01]  /*0590*/  FFMA R17, R14.reuse, R8, R17 ;  /* 0x000000080e117223 */ /* 0x042fe20000000011 */
[C---:B--2---:R-:W-:Y:S01]  /*05a0*/  FFMA R33, R14.reuse, R20, R33 ;  /* 0x000000140e217223 */ /* 0x044fe20000000021 */
[----:B---3--:R-:W-:Y:S02]  /*05b0*/  FFMA R14, R14, R24, R35 ;  /* 0x000000180e0e7223 */ /* 0x008fe40000000023 */
[----:B------:R-:W1:Y:S01]  /*05c0*/  LDS R35, [R29.X4+0x1c0] ;  /* 0x0001c0001d237984 */ /* 0x000e620000004800 */
[-C--:B----4-:R-:W-:Y:S01]  /*05d0*/  FFMA R16, R8, R36.reuse, R16 ;  /* 0x0000002408107223 */ /* 0x090fe20000000010 */
[-C--:B------:R-:W-:Y:S02]  /*05e0*/  FFMA R37, R4, R36.reuse, R37 ;  /* 0x0000002404257223 */ /* 0x080fe40000000025 */
[----:B------:R-:W2:Y:S01]  /*05f0*/  LDS R8, [R29.X4+0x2a0] ;  /* 0x0002a0001d087984 */ /* 0x000ea20000004800 */
[-C--:B------:R-:W-:Y:S01]  /*0600*/  FFMA R18, R20, R36.reuse, R18 ;  /* 0x0000002414127223 */ /* 0x080fe20000000012 */
[C---:B-----5:R-:W-:Y:S01]  /*0610*/  FFMA R17, R15.reuse, R9, R17 ;  /* 0x000000090f117223 */ /* 0x060fe20000000011 */
[----:B------:R-:W-:Y:S01]  /*0620*/  FFMA R24, R24, R36, R34 ;  /* 0x0000002418187223 */ /* 0x000fe20000000022 */
[----:B------:R-:W3:Y:S01]  /*0630*/  LDS R4, [R29.X4+0x310] ;  /* 0x000310001d047984 */ /* 0x000ee20000004800 */
[-C--:B------:R-:W-:Y:S01]  /*0640*/  FFMA R20, R15, R5.reuse, R12 ;  /* 0x000000050f147223 */ /* 0x080fe2000000000c */
[C---:B------:R-:W-:Y:S01]  /*0650*/  FFMA R12, R13.reuse, R5, R37 ;  /* 0x000000050d0c7223 */ /* 0x040fe20000000025 */
[----:B------:R-:W-:Y:S01]  /*0660*/  FFMA R9, R13, R9, R16 ;  /* 0x000000090d097223 */ /* 0x000fe20000000010 */
[-C--:B------:R-:W-:Y:S01]  /*0670*/  FFMA R37, R15, R21.reuse, R33 ;  /* 0x000000150f257223 */ /* 0x080fe20000000021 */
[----:B------:R-:W-:Y:S01]  /*0680*/  FFMA R5, R13, R21, R18 ;  /* 0x000000150d057223 */ /* 0x000fe20000000012 */
[-C--:B------:R-:W-:Y:S01]  /*0690*/  FFMA R15, R15, R25.reuse, R14 ;  /* 0x000000190f0f7223 */ /* 0x080fe2000000000e */
[----:B------:R-:W-:Y:S01]  /*06a0*/  FFMA R13, R13, R25, R24 ;  /* 0x000000190d0d7223 */ /* 0x000fe20000000018 */
[----:B0-----:R-:W-:Y:S01]  /*06b0*/  FFMA R21, R19, R6, R12 ;  /* 0x0000000613157223 */ /* 0x001fe2000000000c */
[C---:B-1----:R-:W-:Y:S01]  /*06c0*/  FFMA R16, R35.reuse, R10, R17 ;  /* 0x0000000a23107223 */ /* 0x042fe20000000011 */
[C---:B------:R-:W-:Y:S01]  /*06d0*/  FFMA R33, R35.reuse, R6, R20 ;  /* 0x0000000623217223 */ /* 0x040fe20000000014 */
[C---:B------:R-:W-:Y:S01]  /*06e0*/  FFMA R24, R35.reuse, R22, R37 ;  /* 0x0000001623187223 */ /* 0x040fe20000000025 */
[----:B------:R-:W-:Y:S01]  /*06f0*/  FFMA R20, R35, R26, R15 ;  /* 0x0000001a23147223 */ /* 0x000fe2000000000f */
[C---:B------:R-:W-:Y:S01]  /*0700*/  FFMA R22, R19.reuse, R22, R5 ;  /* 0x0000001613167223 */ /* 0x040fe20000000005 */
[C---:B------:R-:W-:Y:S01]  /*0710*/  FFMA R10, R19.reuse, R10, R9 ;  /* 0x0000000a130a7223 */ /* 0x040fe20000000009 */
[----:B------:R-:W-:Y:S01]  /*0720*/  FFMA R26, R19, R26, R13 ;  /* 0x0000001a131a7223 */ /* 0x000fe2000000000d */
[C---:B--2---:R-:W-:Y:S01]  /*0730*/  FFMA R5, R8.reuse, R11, R16 ;  /* 0x0000000b08057223 */ /* 0x044fe20000000010 */
[----:B------:R-:W-:Y:S01]  /*0740*/  LDS R6, [R29.X4+0x380] ;  /* 0x000380001d067984 */ /* 0x000fe20000004800 */
[C---:B------:R-:W-:Y:S01]  /*0750*/  FFMA R33, R8.reuse, R7, R33 ;  /* 0x0000000708217223 */ /* 0x040fe20000000021 */
[C---:B------:R-:W-:Y:S01]  /*0760*/  FFMA R35, R8.reuse, R23, R24 ;  /* 0x0000001708237223 */ /* 0x040fe20000000018 */
[----:B------:R-:W-:Y:S01]  /*0770*/  FFMA R37, R8, R27, R20 ;  /* 0x0000001b08257223 */ /* 0x000fe20000000014 */
[----:B------:R-:W-:Y:S01]  /*0780*/  LDS R9, [R29.X4+0x3f0] ;  /* 0x0003f0001d097984 */ /* 0x000fe20000004800 */
[C---:B---3--:R-:W-:Y:S01]  /*0790*/  FFMA R8, R4.reuse, R7, R21 ;  /* 0x0000000704087223 */ /* 0x048fe20000000015 */
[C---:B------:R-:W-:Y:S01]  /*07a0*/  FFMA R7, R4.reuse, R23, R22 ;  /* 0x0000001704077223 */ /* 0x040fe20000000016 */
[C---:B------:R-:W-:Y:S01]  /*07b0*/  FFMA R11, R4.reuse, R11, R10 ;  /* 0x0000000b040b7223 */ /* 0x040fe2000000000a */
[----:B------:R-:W0:Y:S01]  /*07c0*/  LDS.128 R16, [R32+0x1010] ;  /* 0x0010100020107984 */ /* 0x000e220000000c00 */
[----:B------:R-:W-:-:S03]  /*07d0*/  FFMA R10, R4, R27, R26 ;  /* 0x0000001b040a7223 */ /* 0x000fc6000000001a */
[----:B------:R-:W1:Y:S04]  /*07e0*/  LDS.128 R12, [R32+0xe10] ;  /* 0x000e1000200c7984 */ /* 0x000e680000000c00 */
[----:B------:R-:W2:Y:S04]  /*07f0*/  LDS.128 R20, [R32+0x1210] ;  /* 0x0012100020147984 */ /* 0x000ea80000000c00 */
[----:B------:R-:W3:Y:S01]  /*0800*/  LDS.128 R24, [R32+0x1410] ;  /* 0x0014100020187984 */ /* 0x000ee20000000c00 */
[----:B0-----:R-:W-:Y:S01]  /*0810*/  FFMA R34, R6, R16, R5 ;  /* 0x0000001006227223 */ /* 0x001fe20000000005 */
[----:B------:R-:W-:-:S02]  /*0820*/  FFMA R36, R16, R9, R11 ;  /* 0x0000000910247223 */ /* 0x000fc4000000000b */
[----:B------:R-:W0:Y:S01]  /*0830*/  LDS R5, [R29.X4+0x4d0] ;  /* 0x0004d0001d057984 */ /* 0x000e220000004800 */
[C---:B-1----:R-:W-:Y:S01]  /*0840*/  FFMA R4, R12.reuse, R6, R33 ;  /* 0x000000060c047223 */ /* 0x042fe20000000021 */
[-C--:B------:R-:W-:Y:S02]  /*0850*/  FFMA R8, R12, R9.reuse, R8 ;  /* 0x000000090c087223 */ /* 0x080fe40000000008 */
[----:B------:R-:W1:Y:S01]  /*0860*/  LDS R11, [R29.X4+0x460] ;  /* 0x000460001d0b7984 */ /* 0x000e620000004800 */
[----:B--2---:R-:W-:Y:S01]  /*0870*/  FFMA R35, R6, R20, R35 ;  /* 0x0000001406237223 */ /* 0x004fe20000000023 */
[-C--:B------:R-:W-:Y:S02]  /*0880*/  FFMA R20, R20, R9.reuse, R7 ;  /* 0x0000000914147223 */ /* 0x080fe40000000007 */
[----:B------:R-:W2:Y:S01]  /*0890*/  LDS R33, [R29.X4+0x540] ;  /* 0x000540001d217984 */ /* 0x000ea20000004800 */
[----:B---3--:R-:W-:Y:S01]  /*08a0*/  FFMA R6, R6, R24, R37 ;  /* 0x0000001806067223 */ /* 0x008fe20000000025 */
[----:B------:R-:W-:-:S02]  /*08b0*/  FFMA R10, R24, R9, R10 ;  /* 0x00000009180a7223 */ /* 0x000fc4000000000a */
[----:B------:R-:W3:Y:S04]  /*08c0*/  LDS R7, [R29.X4+0x5b0] ;  /* 0x0005b0001d077984 */ /* 0x000ee80000004800 */
[----:B------:R-:W4:Y:S04]  /*08d0*/  LDS R16, [R29.X4+0x620] ;  /* 0x000620001d107984 */ /* 0x000f280000004800 */
[----:B------:R-:W5:Y:S01]  /*08e0*/  LDS R12, [R29.X4+0x690] ;  /* 0x000690001d0c7984 */ /* 0x000f620000004800 */
[-C--:B0-----:R-:W-:Y:S01]  /*08f0*/  FFMA R8, R5, R13.reuse, R8 ;  /* 0x0000000d05087223 */ /* 0x081fe20000000008 */
[C---:B-1----:R-:W-:Y:S01]  /*0900*/  FFMA R4, R11.reuse, R13, R4 ;  /* 0x0000000d0b047223 */ /* 0x042fe20000000004 */
[C---:B------:R-:W-:Y:S01]  /*0910*/  FFMA R13, R11.reuse, R17, R34 ;  /* 0x000000110b0d7223 */ /* 0x040fe20000000022 */
[----:B------:R-:W-:Y:S01]  /*0920*/  FFMA R35, R11, R21, R35 ;  /* 0x000000150b237223 */ /* 0x000fe20000000023 */
[C---:B------:R-:W-:Y:S01]  /*0930*/  FFMA R17, R5.reuse, R17, R36 ;  /* 0x0000001105117223 */ /* 0x040fe20000000024 */
[----:B------:R-:W-:Y:S01]  /*0940*/  FFMA R21, R5, R21, R20 ;  /* 0x0000001505157223 */ /* 0x000fe20000000014 */
[-C--:B------:R-:W-:Y:S01]  /*0950*/  FFMA R11, R11, R25.reuse, R6 ;  /* 0x000000190b0b7223 */ /* 0x080fe20000000006 */
[----:B------:R-:W-:Y:S01]  /*0960*/  FFMA R5, R5, R25, R10 ;  /* 0x0000001905057223 */ /* 0x000fe2000000000a */
[C---:B--2---:R-:W-:Y:S01]  /*0970*/  FFMA R20, R33.reuse, R18, R13 ;  /* 0x0000001221147223 */ /* 0x044fe2000000000d */
[-C--:B------:R-:W-:Y:S01]  /*0980*/  FFMA R9, R33, R14.reuse, R4 ;  /* 0x0000000e21097223 */ /* 0x080fe20000000004 */
[----:B---3--:R-:W-:Y:S01]  /*0990*/  FFMA R13, R7, R14, R8 ;  /* 0x0000000e070d7223 */ /* 0x008fe20000000008 */
        /* <DEDUP_REMOVED lines=8> */
[-C--:B------:R-:W-:Y:S01]  /*0a20*/  FFMA R33, R16, R15.reuse, R9 ;  /* 0x0000000f10217223 */ /* 0x080fe20000000009 */
[----:B------:R-:W0:Y:S01]  /*0a30*/  LDS.128 R4, [R32+0xe20] ;  /* 0x000e200020047984 */ /* 0x000e220000000c00 */
[C---:B-----5:R-:W-:Y:S01]  /*0a40*/  FFMA R24, R12.reuse, R15, R13 ;  /* 0x0000000f0c187223 */ /* 0x060fe2000000000d */
[C---:B------:R-:W-:Y:S01]  /*0a50*/  FFMA R37, R12.reuse, R19, R18 ;  /* 0x000000130c257223 */ /* 0x040fe20000000012 */
[C---:B------:R-:W-:Y:S01]  /*0a60*/  FFMA R23, R12.reuse, R23, R14 ;  /* 0x000000170c177223 */ /* 0x040fe2000000000e */
[----:B------:R-:W-:Y:S01]  /*0a70*/  FFMA R27, R12, R27, R26 ;  /* 0x0000001b0c1b7223 */ /* 0x000fe2000000001a */
[----:B------:R-:W1:Y:S01]  /*0a80*/  LDS R35, [R29.X4+0x770] ;  /* 0x000770001d237984 */ /* 0x000e620000004800 */
[----:B------:R-:W-:-:S03]  /*0a90*/  FFMA R20, R16, R19, R20 ;  /* 0x0000001310147223 */ /* 0x000fc60000000014 */
[----:B------:R-:W2:Y:S04]  /*0aa0*/  LDS.128 R12, [R32+0x1220] ;  /* 0x00122000200c7984 */ /* 0x000ea80000000c00 */
[----:B------:R-:W3:Y:S04]  /*0ab0*/  LDS.128 R8, [R32+0x1020] ;  /* 0x0010200020087984 */ /* 0x000ee80000000c00 */
[----:B------:R-:W4:Y:S04]  /*0ac0*/  LDS.128 R16, [R32+0x1420] ;  /* 0x0014200020107984 */ /* 0x000f280000000c00 */
[----:B------:R-:W5:Y:S01]  /*0ad0*/  LDS R36, [R29.X4+0x7e0] ;  /* 0x0007e0001d247984 */ /* 0x000f620000004800 */
[----:B0-----:R-:W-:-:S03]  /*0ae0*/  FFMA R26, R4, R21, R33 ;  /* 0x00000015041a7223 */ /* 0x001fc60000000021 */
[----:B------:R-:W0:Y:S01]  /*0af0*/  LDS R33, [R29.X4+0x850] ;  /* 0x000850001d217984 */ /* 0x000e220000004800 */
[----:B-1----:R-:W-:-:S03]  /*0b00*/  FFMA R24, R4, R35, R24 ;  /* 0x0000002304187223 */ /* 0x002fc60000000018 */
[----:B------:R-:W-:Y:S01]  /*0b10*/  LDS R4, [R29.X4+0x9a0] ;  /* 0x0009a0001d047984 */ /* 0x000fe20000004800 */
[C---:B--2---:R-:W-:Y:S01]  /*0b20*/  FFMA R22, R21.reuse, R12, R22 ;  /* 0x0000000c15167223 */ /* 0x044fe20000000016 */
[-C--:B------:R-:W-:Y:S02]  /*0b30*/  FFMA R12, R12, R35.reuse, R23 ;  /* 0x000000230c0c7223 */ /* 0x080fe40000000017 */
[----:B------:R-:W1:Y:S01]  /*0b40*/  LDS R23, [R29.X4+0x8c0] ;  /* 0x0008c0001d177984 */ /* 0x000e620000004800 */
[C---:B---3--:R-:W-:Y:S01]  /*0b50*/  FFMA R20, R21.reuse, R8, R20 ;  /* 0x0000000815147223 */ /* 0x048fe20000000014 */
[-C--:B------:R-:W-:Y:S02]  /*0b60*/  FFMA R34, R8, R35.reuse, R37 ;  /* 0x0000002308227223 */ /* 0x080fe40000000025 */
[----:B------:R-:W-:Y:S01]  /*0b70*/  LDS R8, [R29.X4+0xa10] ;  /* 0x000a10001d087984 */ /* 0x000fe20000004800 */
[----:B----4-:R-:W-:Y:S01]  /*0b80*/  FFMA R25, R21, R16, R25 ;  /* 0x0000001015197223 */ /* 0x010fe20000000019 */
[----:B------:R-:W-:-:S02]  /*0b90*/  FFMA R16, R16, R35, R27 ;  /* 0x0000002310107223 */ /* 0x000fc4000000001b */
[----:B------:R-:W2:Y:S01]  /*0ba0*/  LDS R21, [R29.X4+0x930] ;  /* 0x000930001d157984 */ /* 0x000ea20000004800 */
[C---:B-----5:R-:W-:Y:S01]  /*0bb0*/  FFMA R26, R36.reuse, R5, R26 ;  /* 0x00000005241a7223 */ /* 0x060fe2000000001a */
[C---:B------:R-:W-:Y:S01]  /*0bc0*/  FFMA R27, R36.reuse, R13, R22 ;  /* 0x0000000d241b7223 */ /* 0x040fe20000000016 */
[C---:B------:R-:W-:Y:S01]  /*0bd0*/  FFMA R25, R36.reuse, R17, R25 ;  /* 0x0000001124197223 */ /* 0x040fe20000000019 */
[C---:B0-----:R-:W-:Y:S01]  /*0be0*/  FFMA R24, R33.reuse, R5, R24 ;  /* 0x0000000521187223 */ /* 0x041fe20000000018 */
[----:B------:R-:W-:Y:S01]  /*0bf0*/  FFMA R5, R36, R9, R20 ;  /* 0x0000000924057223 */ /* 0x000fe20000000014 */
[C---:B------:R-:W-:Y:S01]  /*0c00*/  FFMA R13, R33.reuse, R13, R12 ;  /* 0x0000000d210d7223 */ /* 0x040fe2000000000c */
[C---:B------:R-:W-:Y:S01]  /*0c10*/  FFMA R9, R33.reuse, R9, R34 ;  /* 0x0000000921097223 */ /* 0x040fe20000000022 */
[----:B------:R-:W-:Y:S01]  /*0c20*/  FFMA R35, R33, R17, R16 ;  /* 0x0000001121237223 */ /* 0x000fe20000000010 */
[----:B------:R-:W-:Y:S01]  /*0c30*/  LDS R12, [R29.X4+0xa80] ;  /* 0x000a80001d0c7984 */ /* 0x000fe20000004800 */
[C---:B-1----:R-:W-:Y:S01]  /*0c40*/  FFMA R17, R23.reuse, R10, R5 ;  /* 0x0000000a17117223 */ /* 0x042fe20000000005 */
[C---:B------:R-:W-:Y:S01]  /*0c50*/  FFMA R34, R23.reuse, R18, R25 ;  /* 0x0000001217227223 */ /* 0x040fe20000000019 */
[C---:B------:R-:W-:Y:S01]  /*0c60*/  FFMA R33, R23.reuse, R6, R26 ;  /* 0x0000000617217223 */ /* 0x040fe2000000001a */
[----:B------:R-:W-:Y:S01]  /*0c70*/  FFMA R36, R23, R14, R27 ;  /* 0x0000000e17247223 */ /* 0x000fe2000000001b */
[C---:B------:R-:W-:Y:S01]  /*0c80*/  FFMA R17, R4.reuse, R11, R17 ;  /* 0x0000000b04117223 */ /* 0x040fe20000000011 */
[C---:B------:R-:W-:Y:S01]  /*0c90*/  FFMA R37, R4.reuse, R19, R34 ;  /* 0x0000001304257223 */ /* 0x040fe20000000022 */
[C---:B------:R-:W-:Y:S01]  /*0ca0*/  FFMA R33, R4.reuse, R7, R33 ;  /* 0x0000000704217223 */ /* 0x040fe20000000021 */
[C---:B--2---:R-:W-:Y:S01]  /*0cb0*/  FFMA R5, R21.reuse, R6, R24 ;  /* 0x0000000615057223 */ /* 0x044fe20000000018 */
[C---:B------:R-:W-:Y:S01]  /*0cc0*/  FFMA R10, R21.reuse, R10, R9 ;  /* 0x0000000a150a7223 */ /* 0x040fe20000000009 */
[C---:B------:R-:W-:Y:S01]  /*0cd0*/  FFMA R16, R21.reuse, R14, R13 ;  /* 0x0000000e15107223 */ /* 0x040fe2000000000d */
[----:B------:R-:W-:Y:S01]  /*0ce0*/  FFMA R18, R21, R18, R35 ;  /* 0x0000001215127223 */ /* 0x000fe20000000023 */
[----:B------:R-:W-:Y:S01]  /*0cf0*/  LDS R13, [R29.X4+0xaf0] ;  /* 0x000af0001d0d7984 */ /* 0x000fe20000004800 */
[----:B------:R-:W-:Y:S01]  /*0d00*/  FFMA R35, R4, R15, R36 ;  /* 0x0000000f04237223 */ /* 0x000fe20000000024 */
[C---:B------:R-:W-:Y:S01]  /*0d10*/  FFMA R14, R8.reuse, R7, R5 ;  /* 0x00000007080e7223 */ /* 0x040fe20000000005 */
[C---:B------:R-:W-:Y:S01]  /*0d20*/  FFMA R34, R8.reuse, R11, R10 ;  /* 0x0000000b08227223 */ /* 0x040fe2000000000a */
[----:B------:R-:W0:Y:S01]  /*0d30*/  LDS.128 R20, [R32+0x1030] ;  /* 0x0010300020147984 */ /* 0x000e220000000c00 */
[C---:B------:R-:W-:Y:S01]  /*0d40*/  FFMA R15, R8.reuse, R15, R16 ;  /* 0x0000000f080f7223 */ /* 0x040fe20000000010 */
[----:B------:R-:W-:-:S02]  /*0d50*/  FFMA R19, R8, R19, R18 ;  /* 0x0000001308137223 */ /* 0x000fc40000000012 */
        /* <DEDUP_REMOVED lines=9> */
[-C--:B--2---:R-:W-:Y:S01]  /*0df0*/  FFMA R36, R4, R13.reuse, R15 ;  /* 0x0000000d04247223 */ /* 0x084fe2000000000f */
[C---:B------:R-:W-:Y:S02]  /*0e00*/  FFMA R24, R12.reuse, R4, R35 ;  /* 0x000000040c187223 */ /* 0x040fe40000000023 */
[----:B------:R-:W2:Y:S01]  /*0e10*/  LDS R33, [R29.X4+0xc40] ;  /* 0x000c40001d217984 */ /* 0x000ea20000004800 */
[----:B---3--:R-:W-:Y:S01]  /*0e20*/  FFMA R12, R12, R8, R37 ;  /* 0x000000080c0c7223 */ /* 0x008fe20000000025 */
[----:B------:R-:W-:-:S02]  /*0e30*/  FFMA R32, R8, R13, R19 ;  /* 0x0000000d08207223 */ /* 0x000fc40000000013 */
[----:B------:R-:W3:Y:S04]  /*0e40*/  LDS R15, [R29.X4+0xcb0] ;  /* 0x000cb0001d0f7984 */ /* 0x000ee80000004800 */
[----:B------:R-:W4:Y:S04]  /*0e50*/  LDS R8, [R29.X4+0xd20] ;  /* 0x000d20001d087984 */ /* 0x000f280000004800 */
[----:B------:R-:W5:Y:S01]  /*0e60*/  LDS R4, [R29.X4+0xd90] ;  /* 0x000d90001d047984 */ /* 0x000f620000004800 */
[CC--:B0-----:R-:W-:Y:S01]  /*0e70*/  FFMA R14, R17.reuse, R25.reuse, R14 ;  /* 0x00000019110e7223 */ /* 0x0c1fe2000000000e */
        /* <DEDUP_REMOVED lines=23> */
[----:B------:R-:W-:Y:S05]  /*0ff0*/  @!P3 BRA `(.L_x_100) ;  /* 0xfffff2200000b947 */ /* 0x000fea000383ffff */
[----:B------:R-:W-:Y:S01]  /*1000*/  LEA R4, R0, R28, 0x5 ;  /* 0x0000001c00047211 */ /* 0x000fe200078e28ff */
[----:B------:R-:W-:Y:S01]  /*1010*/  ULDC.64 UR4, c[0x0][0x118] ;  /* 0x0000460000047ab9 */ /* 0x000fe20000000a00 */
[----:B------:R-:W-:-:S05]  /*1020*/  MOV R9, 0x4 ;  /* 0x0000000400097802 */ /* 0x000fca0000000f00 */
[----:B------:R-:W-:-:S05]  /*1030*/  IMAD.WIDE R4, R4, R9, c[0x0][0x178] ;  /* 0x00005e0004047625 */ /* 0x000fca00078e0209 */
[----:B------:R-:W2:Y:S04]  /*1040*/  LDG.E.CONSTANT R6, [R4.64+0x20] ;  /* 0x0000200404067981 */ /* 0x000ea8000c1e9900 */
[----:B------:R-:W3:Y:S04]  /*1050*/  LDG.E.CONSTANT R7, [R4.64+0x40] ;  /* 0x0000400404077981 */ /* 0x000ee8000c1e9900 */
[----:B------:R-:W4:Y:S04]  /*1060*/  LDG.E.CONSTANT R8, [R4.64+0x60] ;  /* 0x0000600404087981 */ /* 0x000f28000c1e9900 */
[----:B------:R-:W5:Y:S01]  /*1070*/  LDG.E.CONSTANT R2, [R4.64] ;  /* 0x0000000404027981 */ /* 0x000f62000c1e9900 */
[----:B------:R-:W-:-:S04]  /*1080*/  IMAD R29, R28, 0xc40, R29 ;  /* 0x00000c401c1d7824 */ /* 0x000fc800078e021d */
[----:B------:R-:W-:-:S04]  /*1090*/  IMAD R0, R0, 0x18800, R29 ;  /* 0x0001880000007824 */ /* 0x000fc800078e021d */
[----:B------:R-:W-:Y:S01]  /*10a0*/  IMAD R3, R3, 0x38, R0 ;  /* 0x0000003803037824 */ /* 0x000fe200078e0200 */
        /* <DEDUP_REMOVED lines=8> */
[----:B------:R-:W-:Y:S01]  /*1130*/  IMAD.WIDE R2, R3, R9, c[0x0][0x160] ;  /* 0x0000580003027625 */ /* 0x000fe200078e0209 */
[----:B------:R-:W-:-:S02]  /*1140*/  FMNMX R17, RZ, R17, !PT ;  /* 0x00000011ff117209 */ /* 0x000fc40007800000 */
[----:B------:R-:W-:Y:S02]  /*1150*/  FMNMX R19, RZ, R19, !PT ;  /* 0x00000013ff137209 */ /* 0x000fe40007800000 */
[----:B------:R-:W-:Y:S02]  /*1160*/  FMNMX R37, RZ, R37, !PT ;  /* 0x00000025ff257209 */ /* 0x000fe40007800000 */
[----:B------:R-:W-:Y:S02]  /*1170*/  FMNMX R5, RZ, R6, !PT ;  /* 0x00000006ff057209 */ /* 0x000fe40007800000 */
[----:B------:R-:W-:Y:S02]  /*1180*/  FMNMX R33, RZ, R33, !PT ;  /* 0x00000021ff217209 */ /* 0x000fe40007800000 */
[----:B------:R-:W-:Y:S02]  /*1190*/  FMNMX R7, RZ, R7, !PT ;  /* 0x00000007ff077209 */ /* 0x000fe40007800000 */
[----:B------:R-:W-:-:S02]  /*11a0*/  FMNMX R35, RZ, R35, !PT ;  /* 0x00000023ff237209 */ /* 0x000fc40007800000 */
[----:B------:R-:W-:Y:S01]  /*11b0*/  FMNMX R9, RZ, R8, !PT ;  /* 0x00000008ff097209 */ /* 0x000fe20007800000 */
        /* <DEDUP_REMOVED lines=9> */
.L_x_101:
        /* <DEDUP_REMOVED lines=11> */
.L_x_142:


//--------------------- .text.tvmgen_default_fused_nn_conv2d_add_nn_relu_8_kernel --------------------------
	.section	.text.tvmgen_default_fused_nn_conv2d_add_nn_relu_8_kernel,"ax",@progbits
	.sectionflags	@"SHF_BARRIERS=1"
	.sectioninfo	@"SHI_REGISTERS=40"
	.align	128
        .global         tvmgen_default_fused_nn_conv2d_add_nn_relu_8_kernel
        .type           tvmgen_default_fused_nn_conv2d_add_nn_relu_8_kernel,@function
        .size           tvmgen_default_fused_nn_conv2d_add_nn_relu_8_kernel,(.L_x_143 - tvmgen_default_fused_nn_conv2d_add_nn_relu_8_kernel)
        .other          tvmgen_default_fused_nn_conv2d_add_nn_relu_8_kernel,@"STO_CUDA_ENTRY STV_DEFAULT"
tvmgen_default_fused_nn_conv2d_add_nn_relu_8_kernel:
.text.tvmgen_default_fused_nn_conv2d_add_nn_relu_8_kernel:
[----:B------:R-:W-:Y:S02]  /*0000*/  MOV R1, c[0x0][0x28] ;  /* 0x00000a0000017a02 */ /* 0x000fe40000000f00 */
[----:B------:R-:W0:Y:S01]  /*0010*/  S2R R5, SR_TID.Z ;  /* 0x0000000000057919 */ /* 0x000e220000002300 */
[----:B------:R-:W-:Y:S01]  /*0020*/  MOV R11, RZ ;  /* 0x000000ff000b7202 */ /* 0x000fe20000000f00 */
[----:B------:R-:W-:Y:S02]  /*0030*/  ULDC.64 UR4, c[0x0][0x118] ;  /* 0x0000460000047ab9 */ /* 0x000fe40000000a00 */
[----:B------:R-:W1:Y:S04]  /*0040*/  S2R R4, SR_CTAID.Z ;  /* 0x0000000000047919 */ /* 0x000e680000002700 */
[----:B------:R-:W2:Y:S04]  /*0050*/  S2R R0, SR_TID.Y ;  /* 0x0000000000007919 */ /* 0x000ea80000002200 */
[----:B------:R-:W3:Y:S04]  /*0060*/  S2R R9, SR_TID.X ;  /* 0x0000000000097919 */ /* 0x000ee80000002100 */
[----:B------:R-:W4:Y:S01]  /*0070*/  S2R R6, SR_CTAID.Y ;  /* 0x0000000000067919 */ /* 0x000f220000002600 */
[----:B0-----:R-:W-:-:S02]  /*0080*/  LEA R24, R5, 0x700, 0x6 ;  /* 0x0000070005187811 */ /* 0x001fc400078e30ff */
[----:B-1----:R-:W-:-:S04]  /*0090*/  LEA R3, R4, R5, 0x4 ;  /* 0x0000000504037211 */ /* 0x002fc800078e20ff */
[-C--:B--2---:R-:W-:Y:S02]  /*00a0*/  LEA R8, R3, R0.reuse, 0x1 ;  /* 0x0000000003087211 */ /* 0x084fe400078e08ff */
[----:B------:R-:W-:Y:S01]  /*00b0*/  MOV R3, 0x4 ;  /* 0x0000000400037802 */ /* 0x000fe20000000f00 */
[--C-:B---3--:R-:W-:Y:S01]  /*00c0*/  IMAD R27, R5, 0xc4, R9.reuse ;  /* 0x000000c4051b7824 */ /* 0x108fe200078e0209 */
[----:B------:R-:W-:Y:S01]  /*00d0*/  LEA R8, R8, R9, 0x9 ;  /* 0x0000000908087211 */ /* 0x000fe200078e48ff */
[----:B------:R-:W-:Y:S01]  /*00e0*/  IMAD R26, R0, 0xe, R9 ;  /* 0x0000000e001a7824 */ /* 0x000fe200078e0209 */
[----:B------:R-:W-:Y:S01]  /*00f0*/  LEA.HI.SX32 R2, R9, R0, 0x1d ;  /* 0x0000000009027211 */ /* 0x000fe200078feaff */
[----:B----4-:R-:W-:Y:S01]  /*0100*/  IMAD R27, R6, 0x1c, R27 ;  /* 0x0000001c061b7824 */ /* 0x010fe200078e021b */
[----:B------:R-:W-:Y:S01]  /*0110*/  SHF.L.U32 R6, R8, 0x1, RZ ;  /* 0x0000000108067819 */ /* 0x000fe200000006ff */
[----:B------:R-:W-:Y:S01]  /*0120*/  IMAD R25, R5, 0x1c, R26 ;  /* 0x0000001c05197824 */ /* 0x000fe200078e021a */
[----:B------:R-:W-:-:S02]  /*0130*/  ISETP.GE.AND P0, PT, R2, 0x2, PT ;  /* 0x000000020200780c */ /* 0x000fc40003f06270 */
[----:B------:R-:W-:Y:S01]  /*0140*/  LEA.HI.SX32 R8, R2, R5, 0x1f ;  /* 0x0000000502087211 */ /* 0x000fe200078ffaff */
[----:B------:R-:W-:Y:S01]  /*0150*/  IMAD.WIDE R6, R6, R3, c[0x0][0x170] ;  /* 0x00005c0006067625 */ /* 0x000fe200078e0203 */
[----:B------:R-:W-:-:S03]  /*0160*/  ISETP.LT.AND P0, PT, R9, 0x8, !P0 ;  /* 0x000000080900780c */ /* 0x000fc60004701270 */
[----:B------:R-:W-:Y:S01]  /*0170*/  IMAD R2, R0, 0xe, R27 ;  /* 0x0000000e00027824 */ /* 0x000fe200078e021b */
[----:B------:R-:W-:Y:S02]  /*0180*/  IADD3 R34, P1, R6, 0x4, RZ ;  /* 0x0000000406227810 */ /* 0x000fe40007f3e0ff */
[----:B------:R-:W-:Y:S01]  /*0190*/  LEA R6, R5, R0, 0x1 ;  /* 0x0000000005067211 */ /* 0x000fe200078e08ff */
[----:B------:R-:W-:Y:S01]  /*01a0*/  IMAD.WIDE R2, R2, R3, c[0x0][0x168] ;  /* 0x00005a0002027625 */ /* 0x000fe200078e0203 */
[----:B------:R-:W-:Y:S02]  /*01b0*/  IADD3.X R35, RZ, R7, RZ, P1, !PT ;  /* 0x00000007ff237210 */ /* 0x000fe40000ffe4ff */
[----:B------:R-:W-:Y:S02]  /*01c0*/  LEA R7, R6, R9, 0x3 ;  /* 0x0000000906077211 */ /* 0x000fe400078e18ff */
[----:B------:R-:W-:Y:S02]  /*01d0*/  ISETP.LT.AND P0, PT, R8, 0x10, P0 ;  /* 0x000000100800780c */ /* 0x000fe40000701270 */
[----:B------:R-:W-:-:S02]  /*01e0*/  MOV R6, RZ ;  /* 0x000000ff00067202 */ /* 0x000fc40000000f00 */
[----:B------:R-:W-:Y:S02]  /*01f0*/  MOV R9, RZ ;  /* 0x000000ff00097202 */ /* 0x000fe40000000f00 */
[----:B------:R-:W-:-:S03]  /*0200*/  SHF.L.U32 R7, R7, 0x1, RZ ;  /* 0x0000000107077819 */ /* 0x000fc600000006ff */
.L_x_102:
[----:B------:R0:W2:Y:S04]  /*0210*/  LDG.E.CONSTANT R8, [R2.64] ;  /* 0x0000000402087981 */ /* 0x0000a8000c1e9900 */
[----:B------:R1:W3:Y:S04]  /*0220*/  @P0 LDG.E.CONSTANT R36, [R34.64+-0x4] ;  /* 0xfffffc0422240981 */ /* 0x0002e8000c1e9900 */
[----:B------:R1:W3:Y:S01]  /*0230*/  @P0 LDG.E.CONSTANT R37, [R34.64] ;  /* 0x0000000422250981 */ /* 0x0002e2000c1e9900 */
[----:B------:R-:W-:-:S03]  /*0240*/  IADD3 R6, R6, 0x1, RZ ;  /* 0x0000000106067810 */ /* 0x000fc60007ffe0ff */
[----:B------:R-:W-:Y:S01]  /*0250*/  BAR.SYNC.DEFER_BLOCKING 0x0 ;  /* 0x0000000000007b1d */ /* 0x000fe20000010000 */
[----:B------:R-:W-:Y:S02]  /*0260*/  ISETP.NE.AND P1, PT, R6, 0x40, PT ;  /* 0x000000400600780c */ /* 0x000fe40003f25270 */
[----:B0-----:R-:W-:Y:S02]  /*0270*/  IADD3 R2, P3, R2, 0x3100, RZ ;  /* 0x0000310002027810 */ /* 0x001fe40007f7e0ff */
[----:B-1----:R-:W-:Y:S02]  /*0280*/  IADD3 R34, P2, R34, 0x40, RZ ;  /* 0x0000004022227810 */ /* 0x002fe40007f5e0ff */
[----:B------:R-:W-:Y:S02]  /*0290*/  IADD3.X R3, RZ, R3, RZ, P3, !PT ;  /* 0x00000003ff037210 */ /* 0x000fe40001ffe4ff */
[----:B------:R-:W-:Y:S01]  /*02a0*/  IADD3.X R35, RZ, R35, RZ, P2, !PT ;  /* 0x00000023ff237210 */ /* 0x000fe200017fe4ff */
[----:B--2---:R-:W-:Y:S04]  /*02b0*/  STS [R25.X4], R8 ;  /* 0x0000000819007388 */ /* 0x004fe80000004800 */
[----:B---3--:R-:W-:Y:S04]  /*02c0*/  @P0 STS.64 [R7.X4+0x700], R36 ;  /* 0x0007002407000388 */ /* 0x008fe80000004a00 */
[----:B------:R-:W-:Y:S06]  /*02d0*/  BAR.SYNC.DEFER_BLOCKING 0x0 ;  /* 0x0000000000007b1d */ /* 0x000fec0000010000 */
[----:B------:R-:W-:Y:S04]  /*02e0*/  LDS R10, [R26.X4] ;  /* 0x000000001a0a7984 */ /* 0x000fe80000004800 */
[----:B------:R-:W0:Y:S04]  /*02f0*/  LDS.128 R16, [R24] ;  /* 0x0000000018107984 */ /* 0x000e280000000c00 */
[----:B------:R-:W1:Y:S04]  /*0300*/  LDS.128 R20, [R24+0x400] ;  /* 0x0004000018147984 */ /* 0x000e680000000c00 */
[----:B------:R-:W2:Y:S04]  /*0310*/  LDS R28, [R26.X4+0x70] ;  /* 0x000070001a1c7984 */ /* 0x000ea80000004800 */
[----:B------:R-:W3:Y:S04]  /*0320*/  LDS R33, [R26.X4+0xe0] ;  /* 0x0000e0001a217984 */ /* 0x000ee80000004800 */
[----:B------:R-:W4:Y:S04]  /*0330*/  LDS R30, [R26.X4+0x150] ;  /* 0x000150001a1e7984 */ /* 0x000f280000004800 */
[----:B------:R-:W-:Y:S04]  /*0340*/  LDS R29, [R26.X4+0x1c0] ;  /* 0x0001c0001a1d7984 */ /* 0x000fe80000004800 */
[----:B------:R-:W5:Y:S04]  /*0350*/  LDS.128 R12, [R24+0x10] ;  /* 0x00001000180c7984 */ /* 0x000f680000000c00 */
[----:B------:R-:W-:Y:S01]  /*0360*/  LDS R32, [R26.X4+0x310] ;  /* 0x000310001a207984 */ /* 0x000fe20000004800 */
[----:B0-----:R-:W-:Y:S01]  /*0370*/  FFMA R31, R16, R10, R11 ;  /* 0x0000000a101f7223 */ /* 0x001fe2000000000b */
[----:B-1----:R-:W-:-:S02]  /*0380*/  FFMA R20, R10, R20, R9 ;  /* 0x000000140a147223 */ /* 0x002fc40000000009 */
[----:B------:R-:W0:Y:S01]  /*0390*/  LDS.128 R8, [R24+0x410] ;  /* 0x0004100018087984 */ /* 0x000e220000000c00 */
[C---:B--2---:R-:W-:Y:S01]  /*03a0*/  FFMA R16, R28.reuse, R17, R31 ;  /* 0x000000111c107223 */ /* 0x044fe2000000001f */
[----:B------:R-:W-:Y:S02]  /*03b0*/  FFMA R21, R28, R21, R20 ;  /* 0x000000151c157223 */ /* 0x000fe40000000014 */
[----:B------:R-:W-:Y:S01]  /*03c0*/  LDS R31, [R26.X4+0x2a0] ;  /* 0x0002a0001a1f7984 */ /* 0x000fe20000004800 */
[C---:B---3--:R-:W-:Y:S01]  /*03d0*/  FFMA R17, R33.reuse, R18, R16 ;  /* 0x0000001221117223 */ /* 0x048fe20000000010 */
[----:B------:R-:W-:Y:S02]  /*03e0*/  FFMA R22, R33, R22, R21 ;  /* 0x0000001621167223 */ /* 0x000fe40000000015 */
[----:B------:R-:W1:Y:S01]  /*03f0*/  LDS R28, [R26.X4+0x230] ;  /* 0x000230001a1c7984 */ /* 0x000e620000004800 */
[C---:B----4-:R-:W-:Y:S01]  /*0400*/  FFMA R21, R30.reuse, R19, R17 ;  /* 0x000000131e157223 */ /* 0x050fe20000000011 */
[----:B------:R-:W-:-:S02]  /*0410*/  FFMA R22, R30, R23, R22 ;  /* 0x000000171e167223 */ /* 0x000fc40000000016 */
[----:B------:R-:W-:Y:S04]  /*0420*/  LDS R33, [R26.X4+0x380] ;  /* 0x000380001a217984 */ /* 0x000fe80000004800 */
[----:B------:R-:W2:Y:S01]  /*0430*/  LDS.128 R16, [R24+0x20] ;  /* 0x0000200018107984 */ /* 0x000ea20000000c00 */
[----:B-----5:R-:W-:-:S03]  /*0440*/  FFMA R37, R12, R29, R21 ;  /* 0x0000001d0c257223 */ /* 0x020fc60000000015 */
[----:B------:R-:W3:Y:S01]  /*0450*/  LDS R30, [R26.X4+0x3f0] ;  /* 0x0003f0001a1e7984 */ /* 0x000ee20000004800 */
[----:B0-----:R-:W-:-:S03]  /*0460*/  FFMA R8, R29, R8, R22 ;  /* 0x000000081d087223 */ /* 0x001fc60000000016 */
[----:B------:R-:W0:Y:S04]  /*0470*/  LDS.128 R20, [R24+0x420] ;  /* 0x0004200018147984 */ /* 0x000e280000000c00 */
[----:B------:R-:W4:Y:S01]  /*0480*/  LDS R29, [R26.X4+0x460] ;  /* 0x000460001a1d7984 */ /* 0x000f220000004800 */
[C---:B-1----:R-:W-:Y:S01]  /*0490*/  FFMA R12, R28.reuse, R13, R37 ;  /* 0x0000000d1c0c7223 */ /* 0x042fe20000000025 */
[----:B------:R-:W-:-:S03]  /*04a0*/  FFMA R8, R28, R9, R8 ;  /* 0x000000091c087223 */ /* 0x000fc60000000008 */
[C---:B------:R-:W-:Y:S01]  /*04b0*/  FFMA R13, R31.reuse, R14, R12 ;  /* 0x0000000e1f0d7223 */ /* 0x040fe2000000000c */
[----:B------:R-:W-:-:S03]  /*04c0*/  FFMA R31, R31, R10, R8 ;  /* 0x0000000a1f1f7223 */ /* 0x000fc60000000008 */
[C---:B------:R-:W-:Y:S01]  /*04d0*/  FFMA R13, R32.reuse, R15, R13 ;  /* 0x0000000f200d7223 */ /* 0x040fe2000000000d */
[----:B------:R-:W-:Y:S02]  /*04e0*/  FFMA R32, R32, R11, R31 ;  /* 0x0000000b20207223 */ /* 0x000fe4000000001f */
[----:B------:R-:W-:Y:S01]  /*04f0*/  LDS.128 R8, [R24+0x30] ;  /* 0x0000300018087984 */ /* 0x000fe20000000c00 */
[----:B--2---:R-:W-:-:S03]  /*0500*/  FFMA R13, R16, R33, R13 ;  /* 0x00000021100d7223 */ /* 0x004fc6000000000d */
[----:B------:R-:W1:Y:S01]  /*0510*/  LDS R16, [R26.X4+0x4d0] ;  /* 0x0004d0001a107984 */ /* 0x000e620000004800 */
[----:B---3--:R-:W-:-:S03]  /*0520*/  FFMA R28, R30, R17, R13 ;  /* 0x000000111e1c7223 */ /* 0x008fc6000000000d */
[----:B------:R-:W2:Y:S04]  /*0530*/  LDS R17, [R26.X4+0x540] ;  /* 0x000540001a117984 */ /* 0x000ea80000004800 */
[----:B------:R-:W3:Y:S04]  /*0540*/  LDS.128 R12, [R24+0x430] ;  /* 0x00043000180c7984 */ /* 0x000ee80000000c00 */
[----:B------:R-:W-:Y:S01]  /*0550*/  LDS R31, [R26.X4+0x620] ;  /* 0x000620001a1f7984 */ /* 0x000fe20000004800 */
[----:B0-----:R-:W-:-:S03]  /*0560*/  FFMA R33, R33, R20, R32 ;  /* 0x0000001421217223 */ /* 0x001fc60000000020 */
[----:B------:R-:W0:Y:S01]  /*0570*/  LDS R20, [R26.X4+0x5b0] ;  /* 0x0005b0001a147984 */ /* 0x000e220000004800 */
[----:B------:R-:W-:Y:S01]  /*0580*/  FFMA R21, R30, R21, R33 ;  /* 0x000000151e157223 */ /* 0x000fe20000000021 */
[C---:B----4-:R-:W-:Y:S02]  /*0590*/  FFMA R33, R29.reuse, R18, R28 ;  /* 0x000000121d217223 */ /* 0x050fe4000000001c */
[----:B------:R-:W4:Y:S01]  /*05a0*/  LDS R30, [R26.X4+0x690] ;  /* 0x000690001a1e7984 */ /* 0x000f220000004800 */
[----:B------:R-:W-:Y:S01]  /*05b0*/  FFMA R22, R29, R22, R21 ;  /* 0x000000161d167223 */ /* 0x000fe20000000015 */
[----:B-1----:R-:W-:-:S03]  /*05c0*/  FFMA R19, R16, R19, R33 ;  /* 0x0000001310137223 */ /* 0x002fc60000000021 */
[----:B------:R-:W-:Y:S01]  /*05d0*/  FFMA R22, R16, R23, R22 ;  /* 0x0000001710167223 */ /* 0x000fe20000000016 */
[----:B--2---:R-:W-:-:S03]  /*05e0*/  FFMA R19, R8, R17, R19 ;  /* 0x0000001108137223 */ /* 0x004fc60000000013 */
[----:B---3--:R-:W-:Y:S01]  /*05f0*/  FFMA R12, R17, R12, R22 ;  /* 0x0000000c110c7223 */ /* 0x008fe20000000016 */
[----:B0-----:R-:W-:-:S03]  /*0600*/  FFMA R8, R20, R9, R19 ;  /* 0x0000000914087223 */ /* 0x001fc60000000013 */
[----:B------:R-:W-:Y:S01]  /*0610*/  FFMA R12, R20, R13, R12 ;  /* 0x0000000d140c7223 */ /* 0x000fe2000000000c */
[----:B------:R-:W-:-:S03]  /*0620*/  FFMA R9, R31, R10, R8 ;  /* 0x0000000a1f097223 */ /* 0x000fc60000000008 */
[----:B------:R-:W-:Y:S01]  /*0630*/  FFMA R12, R31, R14, R12 ;  /* 0x0000000e1f0c7223 */ /* 0x000fe2000000000c */
[----:B----4-:R-:W-:-:S03]  /*0640*/  FFMA R11, R30, R11, R9 ;  /* 0x0000000b1e0b7223 */ /* 0x010fc60000000009 */
[----:B------:R-:W-:Y:S01]  /*0650*/  FFMA R9, R30, R15, R12 ;  /* 0x0000000f1e097223 */ /* 0x000fe2000000000c */
[----:B------:R-:W-:Y:S05]  /*0660*/  @P1 BRA `(.L_x_102) ;  /* 0xfffffba000001947 */ /* 0x000fea000383ffff */
[----:B------:R-:W-:Y:S02]  /*0670*/  LEA R2, R4, R5, 0x5 ;  /* 0x0000000504027211 */ /* 0x000fe400078e28ff */
[----:B------:R-:W-:-:S05]  /*0680*/  MOV R5, 0x4 ;  /* 0x0000000400057802 */ /* 0x000fca0000000f00 */
[----:B------:R-:W-:-:S05]  /*0690*/  IMAD.WIDE R2, R2, R5, c[0x0][0x178] ;  /* 0x00005e0002027625 */ /* 0x000fca00078e0205 */
[----:B------:R-:W2:Y:S04]  /*06a0*/  LDG.E.CONSTANT R6, [R2.64] ;  /* 0x0000000402067981 */ /* 0x000ea8000c1e9900 */
[----:B------:R-:W3:Y:S01]  /*06b0*/  LDG.E.CONSTANT R8, [R2.64+0x40] ;  /* 0x0000400402087981 */ /* 0x000ee2000c1e9900 */
[----:B------:R-:W-:-:S04]  /*06c0*/  IMAD R27, R0, 0xe, R27 ;  /* 0x0000000e001b7824 */ /* 0x000fc800078e021b */
[----:B------:R-:W-:-:S04]  /*06d0*/  IMAD R4, R4, 0x1880, R27 ;  /* 0x0000188004047824 */ /* 0x000fc800078e021b */
[----:B------:R-:W-:Y:S01]  /*06e0*/  IMAD.WIDE R4, R4, R5, c[0x0][0x160] ;  /* 0x0000580004047625 */ /* 0x000fe200078e0205 */
[----:B--2---:R-:W-:Y:S01]  /*06f0*/  FADD R6, R11, R6 ;  /* 0x000000060b067221 */ /* 0x004fe20000000000 */
[----:B---3--:R-:W-:-:S04]  /*0700*/  FADD R8, R9, R8 ;  /* 0x0000000809087221 */ /* 0x008fc80000000000 */
[----:B------:R-:W-:Y:S02]  /*0710*/  FMNMX R7, RZ, R6, !PT ;  /* 0x00000006ff077209 */ /* 0x000fe40007800000 */
[----:B------:R-:W-:-:S03]  /*0720*/  FMNMX R9, RZ, R8, !PT ;  /* 0x00000008ff097209 */ /* 0x000fc60007800000 */
[----:B------:R-:W-:Y:S04]  /*0730*/  STG.E [R4.64], R7 ;  /* 0x0000000704007986 */ /* 0x000fe8000c101904 */
[----:B------:R-:W-:Y:S01]  /*0740*/  STG.E [R4.64+0x3100], R9 ;  /* 0x0031000904007986 */ /* 0x000fe2000c101904 */
[----:B------:R-:W-:Y:S05]  /*0750*/  EXIT ;  /* 0x000000000000794d */ /* 0x000fea0003800000 */
.L_x_103:
        /* <DEDUP_REMOVED lines=10> */
.L_x_143:


//--------------------- .text.tvmgen_default_fused_nn_contrib_conv2d_winograd_without_weight_transform_add_nn_relu_2_kernel_1 --------------------------
	.section	.text.tvmgen_default_fused_nn_contrib_conv2d_winograd_without_weight_transform_add_nn_relu_2_kernel_1,"ax",@progbits
	.sectionflags	@"SHF_BARRIERS=1"
	.sectioninfo	@"SHI_REGISTERS=64"
	.align	128
        .global         tvmgen_default_fused_nn_contrib_conv2d_winograd_without_weight_transform_add_nn_relu_2_kernel_1
        .type           tvmgen_default_fused_nn_contrib_conv2d_winograd_without_weight_transform_add_nn_relu_2_kernel_1,@function
        .size           tvmgen_default_fused_nn_contrib_conv2d_winograd_without_weight_transform_add_nn_relu_2_kernel_1,(.L_x_144 - tvmgen_default_fused_nn_contrib_conv2d_winograd_without_weight_transform_add_nn_relu_2_kernel_1)
        .other          tvmgen_default_fused_nn_contrib_conv2d_winograd_without_weight_transform_add_nn_relu_2_kernel_1,@"STO_CUDA_ENTRY STV_DEFAULT"
tvmgen_default_fused_nn_contrib_conv2d_winograd_without_weight_transform_add_nn_relu_2_kernel_1:
.text.tvmgen_default_fused_nn_contrib_conv2d_winograd_without_weight_transform_add_nn_relu_2_kernel_1:
[----:B------:R-:W-:Y:S02]  /*0000*/  MOV R1, c[0x0][0x28] ;  /* 0x00000a0000017a02 */ /* 0x000fe40000000f00 */
[----:B------:R-:W0:Y:S01]  /*0010*/  S2R R0, SR_TID.X ;  /* 0x0000000000007919 */ /* 0x000e220000002100 */
[----:B------:R-:W-:Y:S01]  /*0020*/  MOV R8, 0x4 ;  /* 0x0000000400087802 */ /* 0x000fe20000000f00 */
[----:B------:R-:W-:Y:S01]  /*0030*/  CS2R R50, SRZ ;  /* 0x0000000000327805 */ /* 0x000fe2000001ff00 */
[----:B------:R-:W-:Y:S01]  /*0040*/  MOV R41, RZ ;  /* 0x000000ff00297202 */ /* 0x000fe20000000f00 */
[----:B------:R-:W1:Y:S01]  /*0050*/  S2R R43, SR_CTAID.Z ;  /* 0x00000000002b7919 */ /* 0x000e620000002700 */
[----:B------:R-:W-:Y:S01]  /*0060*/  MOV R42, RZ ;  /* 0x000000ff002a7202 */ /* 0x000fe20000000f00 */
[----:B------:R-:W-:Y:S01]  /*0070*/  CS2R R48, SRZ ;  /* 0x0000000000307805 */ /* 0x000fe2000001ff00 */
[----:B------:R-:W-:Y:S01]  /*0080*/  MOV R37, RZ ;  /* 0x000000ff00257202 */ /* 0x000fe20000000f00 */
[----:B------:R-:W2:Y:S01]  /*0090*/  S2R R40, SR_CTAID.Y ;  /* 0x0000000000287919 */ /* 0x000ea20000002600 */
[----:B------:R-:W-:Y:S01]  /*00a0*/  CS2R R52, SRZ ;  /* 0x0000000000347805 */ /* 0x000fe2000001ff00 */
[----:B------:R-:W-:Y:S01]  /*00b0*/  CS2R R54, SRZ ;  /* 0x0000000000367805 */ /* 0x000fe2000001ff00 */
[----:B------:R-:W-:Y:S01]  /*00c0*/  MOV R57, RZ ;  /* 0x000000ff00397202 */ /* 0x000fe20000000f00 */
[----:B------:R-:W-:Y:S01]  /*00d0*/  CS2R R46, SRZ ;  /* 0x00000000002e7805 */ /* 0x000fe2000001ff00 */
[----:B------:R-:W-:Y:S01]  /*00e0*/  CS2R R44, SRZ ;  /* 0x00000000002c7805 */ /* 0x000fe2000001ff00 */
[----:B------:R-:W-:Y:S01]  /*00f0*/  MOV R59, RZ ;  /* 0x000000ff003b7202 */ /* 0x000fe20000000f00 */
[----:B------:R-:W-:-:S02]  /*0100*/  ULDC.64 UR4, c[0x0][0x118] ;  /* 0x0000460000047ab9 */ /* 0x000fc40000000a00 */
[----:B------:R-:W-:Y:S01]  /*0110*/  ULDC.64 UR6, c[0x0][0x168] ;  /* 0x00005a0000067ab9 */ /* 0x000fe20000000a00 */
[----:B0-----:R-:W-:-:S04]  /*0120*/  SHF.L.U32 R2, R0, 0x4, RZ ;  /* 0x0000000400027819 */ /* 0x001fc800000006ff */
[C---:B------:R-:W-:Y:S02]  /*0130*/  LOP3.LUT R3, R2.reuse, 0xffffff00, RZ, 0xc0, !PT ;  /* 0xffffff0002037812 */ /* 0x040fe400078ec0ff */
[C---:B------:R-:W-:Y:S02]  /*0140*/  IADD3 R4, R2.reuse, 0x620, RZ ;  /* 0x0000062002047810 */ /* 0x040fe40007ffe0ff */
[----:B-1----:R-:W-:Y:S02]  /*0150*/  LEA R5, R43, R3, 0x10 ;  /* 0x000000032b057211 */ /* 0x002fe400078e80ff */
[----:B------:R-:W-:Y:S02]  /*0160*/  IADD3 R2, R2, 0x310, RZ ;  /* 0x0000031002027810 */ /* 0x000fe40007ffe0ff */
[----:B------:R-:W-:Y:S02]  /*0170*/  LOP3.LUT R3, R0, 0xf, RZ, 0xc0, !PT ;  /* 0x0000000f00037812 */ /* 0x000fe400078ec0ff */
[----:B--2---:R-:W-:-:S02]  /*0180*/  LEA R6, R40, R5, 0x4 ;  /* 0x0000000528067211 */ /* 0x004fc400078e20ff */
[----:B------:R-:W-:Y:S02]  /*0190*/  LOP3.LUT R4, R4, 0xffffff00, RZ, 0xc0, !PT ;  /* 0xffffff0004047812 */ /* 0x000fe400078ec0ff */
[----:B------:R-:W-:Y:S02]  /*01a0*/  LOP3.LUT R2, R2, 0xffffff00, RZ, 0xc0, !PT ;  /* 0xffffff0002027812 */ /* 0x000fe400078ec0ff */
[----:B------:R-:W-:Y:S02]  /*01b0*/  IADD3 R6, R3, R6, RZ ;  /* 0x0000000603067210 */ /* 0x000fe40007ffe0ff */
[C---:B------:R-:W-:Y:S02]  /*01c0*/  IADD3 R5, R0.reuse, 0x2, RZ ;  /* 0x0000000200057810 */ /* 0x040fe40007ffe0ff */
[----:B------:R-:W-:Y:S02]  /*01d0*/  LEA R7, R43, R4, 0x10 ;  /* 0x000000042b077211 */ /* 0x000fe400078e80ff */
[----:B------:R-:W-:-:S02]  /*01e0*/  IADD3 R3, R0, 0x1, RZ ;  /* 0x0000000100037810 */ /* 0x000fc40007ffe0ff */
[C---:B------:R-:W-:Y:S01]  /*01f0*/  LEA R9, R43.reuse, R2, 0x10 ;  /* 0x000000022b097211 */ /* 0x040fe200078e80ff */
[----:B------:R-:W-:Y:S01]  /*0200*/  IMAD R43, R43, 0x3100, R0 ;  /* 0x000031002b2b7824 */ /* 0x000fe200078e0200 */
[----:B------:R-:W-:Y:S02]  /*0210*/  LOP3.LUT R5, R5, 0xf, RZ, 0xc0, !PT ;  /* 0x0000000f05057812 */ /* 0x000fe400078ec0ff */
[----:B------:R-:W-:Y:S01]  /*0220*/  LEA R2, R40, R7, 0x4 ;  /* 0x0000000728027211 */ /* 0x000fe200078e20ff */
[----:B------:R-:W-:Y:S01]  /*0230*/  IMAD.WIDE R6, R6, R8, c[0x0][0x170] ;  /* 0x00005c0006067625 */ /* 0x000fe200078e0208 */
[----:B------:R-:W-:Y:S02]  /*0240*/  LOP3.LUT R3, R3, 0xf, RZ, 0xc0, !PT ;  /* 0x0000000f03037812 */ /* 0x000fe400078ec0ff */
[----:B------:R-:W-:Y:S02]  /*0250*/  LEA R4, R40, R9, 0x4 ;  /* 0x0000000928047211 */ /* 0x000fe400078e20ff */
[----:B------:R-:W-:-:S02]  /*0260*/  IADD3 R5, R5, R2, RZ ;  /* 0x0000000205057210 */ /* 0x000fc40007ffe0ff */
[----:B------:R-:W-:-:S03]  /*0270*/  IADD3 R3, R3, R4, RZ ;  /* 0x0000000403037210 */ /* 0x000fc60007ffe0ff */
[----:B------:R-:W-:-:S04]  /*0280*/  IMAD.WIDE R4, R5, R8, c[0x0][0x170] ;  /* 0x00005c0005047625 */ /* 0x000fc800078e0208 */
[----:B------:R-:W-:-:S04]  /*0290*/  IMAD.WIDE R2, R3, R8, c[0x0][0x170] ;  /* 0x00005c0003027625 */ /* 0x000fc800078e0208 */
.L_x_104:
[----:B------:R-:W-:Y:S01]  /*02a0*/  BAR.SYNC.DEFER_BLOCKING 0x0 ;  /* 0x0000000000007b1d */ /* 0x000fe20000010000 */
[C---:B------:R-:W-:Y:S02]  /*02b0*/  ISETP.GT.AND P2, PT, R0.reuse, 0x7f, PT ;  /* 0x0000007f0000780c */ /* 0x040fe40003f44270 */
[C---:B------:R-:W-:Y:S02]  /*02c0*/  ISETP.GT.AND P0, PT, R0.reuse, 0x4e, PT ;  /* 0x0000004e0000780c */ /* 0x040fe40003f04270 */
[----:B------:R-:W-:Y:S02]  /*02d0*/  ISETP.GT.AND P1, PT, R0, 0x1d, PT ;  /* 0x0000001d0000780c */ /* 0x000fe40003f24270 */
[----:B------:R-:W-:Y:S02]  /*02e0*/  MOV R8, UR6 ;  /* 0x0000000600087c02 */ /* 0x000fe40008000f00 */
[----:B------:R-:W-:-:S05]  /*02f0*/  MOV R9, UR7 ;  /* 0x0000000700097c02 */ /* 0x000fca0008000f00 */
[----:B------:R-:W-:Y:S01]  /*0300*/  IMAD.WIDE R8, R43, 0x4, R8 ;  /* 0x000000042b087825 */ /* 0x000fe200078e0208 */
[----:B------:R0:W2:Y:S04]  /*0310*/  @!P2 LDG.E.CONSTANT R17, [R6.64] ;  /* 0x000000040611a981 */ /* 0x0000a8000c1e9900 */
[----:B------:R-:W3:Y:S04]  /*0320*/  LDG.E.CONSTANT R11, [R8.64] ;  /* 0x00000004080b7981 */ /* 0x000ee8000c1e9900 */
[----:B------:R-:W4:Y:S04]  /*0330*/  LDG.E.CONSTANT R13, [R8.64+0xc4] ;  /* 0x0000c404080d7981 */ /* 0x000f28000c1e9900 */
[----:B------:R-:W5:Y:S04]  /*0340*/  LDG.E.CONSTANT R15, [R8.64+0x188] ;  /* 0x00018804080f7981 */ /* 0x000f68000c1e9900 */
[----:B------:R-:W5:Y:S04]  /*0350*/  LDG.E.CONSTANT R25, [R8.64+0x24c] ;  /* 0x00024c0408197981 */ /* 0x000f68000c1e9900 */
[----:B------:R-:W5:Y:S04]  /*0360*/  LDG.E.CONSTANT R27, [R8.64+0x310] ;  /* 0x00031004081b7981 */ /* 0x000f68000c1e9900 */
[----:B------:R-:W5:Y:S04]  /*0370*/  LDG.E.CONSTANT R61, [R8.64+0x3d4] ;  /* 0x0003d404083d7981 */ /* 0x000f68000c1e9900 */
[----:B------:R-:W5:Y:S04]  /*0380*/  LDG.E.CONSTANT R12, [R8.64+0x498] ;  /* 0x00049804080c7981 */ /* 0x000f68000c1e9900 */
[----:B------:R-:W5:Y:S04]  /*0390*/  LDG.E.CONSTANT R14, [R8.64+0x55c] ;  /* 0x00055c04080e7981 */ /* 0x000f68000c1e9900 */
[----:B------:R1:W5:Y:S04]  /*03a0*/  @!P0 LDG.E.CONSTANT R19, [R2.64] ;  /* 0x0000000402138981 */ /* 0x000368000c1e9900 */
[----:B------:R-:W5:Y:S01]  /*03b0*/  @!P1 LDG.E.CONSTANT R39, [R4.64] ;  /* 0x0000000404279981 */ /* 0x000f62000c1e9900 */
[----:B------:R-:W-:Y:S01]  /*03c0*/  IADD3 R41, R41, 0x1, RZ ;  /* 0x0000000129297810 */ /* 0x000fe20007ffe0ff */
[----:B------:R-:W-:Y:S01]  /*03d0*/  UIADD3 UR6, UP0, UR6, 0x620, URZ ;  /* 0x0000062006067890 */ /* 0x000fe2000ff1e03f */
[----:B0-----:R-:W-:-:S03]  /*03e0*/  IADD3 R6, P3, R6, 0x2000, RZ ;  /* 0x0000200006067810 */ /* 0x001fc60007f7e0ff */
[----:B------:R-:W-:Y:S01]  /*03f0*/  UIADD3.X UR7, URZ, UR7, URZ, UP0, !UPT ;  /* 0x000000073f077290 */ /* 0x000fe200087fe43f */
[----:B------:R-:W-:Y:S01]  /*0400*/  IADD3.X R7, RZ, R7, RZ, P3, !PT ;  /* 0x00000007ff077210 */ /* 0x000fe20001ffe4ff */
[----:B--2---:R-:W-:Y:S01]  /*0410*/  @!P2 STS [R0.X4], R17 ;  /* 0x000000110000a388 */ /* 0x004fe20000004800 */
[----:B-1----:R-:W-:-:S03]  /*0420*/  IADD3 R2, P2, R2, 0x2000, RZ ;  /* 0x0000200002027810 */ /* 0x002fc60007f5e0ff */
[----:B---3--:R-:W-:Y:S01]  /*0430*/  STS [R0.X4+0x200], R11 ;  /* 0x0002000b00007388 */ /* 0x008fe20000004800 */
[----:B------:R-:W-:-:S03]  /*0440*/  IADD3.X R3, RZ, R3, RZ, P2, !PT ;  /* 0x00000003ff037210 */ /* 0x000fc600017fe4ff */
[----:B----4-:R-:W-:Y:S04]  /*0450*/  STS [R0.X4+0x2c4], R13 ;  /* 0x0002c40d00007388 */ /* 0x010fe80000004800 */
[----:B-----5:R-:W-:Y:S04]  /*0460*/  STS [R0.X4+0x388], R15 ;  /* 0x0003880f00007388 */ /* 0x020fe80000004800 */
[----:B------:R-:W-:Y:S04]  /*0470*/  STS [R0.X4+0x44c], R25 ;  /* 0x00044c1900007388 */ /* 0x000fe80000004800 */
[----:B------:R-:W-:Y:S04]  /*0480*/  STS [R0.X4+0x510], R27 ;  /* 0x0005101b00007388 */ /* 0x000fe80000004800 */
[----:B------:R-:W-:Y:S04]  /*0490*/  STS [R0.X4+0x5d4], R61 ;  /* 0x0005d43d00007388 */ /* 0x000fe80000004800 */
[----:B------:R-:W-:Y:S04]  /*04a0*/  STS [R0.X4+0x698], R12 ;  /* 0x0006980c00007388 */ /* 0x000fe80000004800 */
[----:B------:R-:W-:Y:S04]  /*04b0*/  STS [R0.X4+0x75c], R14 ;  /* 0x00075c0e00007388 */ /* 0x000fe80000004800 */
[----:B------:R-:W-:Y:S01]  /*04c0*/  @!P0 STS [R0.X4+0xc4], R19 ;  /* 0x0000c41300008388 */ /* 0x000fe20000004800 */
[----:B------:R-:W-:-:S03]  /*04d0*/  ISETP.NE.AND P0, PT, R41, 0x20, PT ;  /* 0x000000202900780c */ /* 0x000fc60003f05270 */
[----:B------:R-:W-:Y:S04]  /*04e0*/  @!P1 STS [R0.X4+0x188], R39 ;  /* 0x0001882700009388 */ /* 0x000fe80000004800 */
[----:B------:R-:W-:Y:S01]  /*04f0*/  BAR.SYNC.DEFER_BLOCKING 0x0 ;  /* 0x0000000000007b1d */ /* 0x000fe20000010000 */
[----:B------:R-:W-:-:S04]  /*0500*/  IADD3 R4, P1, R4, 0x2000, RZ ;  /* 0x0000200004047810 */ /* 0x000fc80007f3e0ff */
[----:B------:R-:W-:Y:S01]  /*0510*/  IADD3.X R5, RZ, R5, RZ, P1, !PT ;  /* 0x00000005ff057210 */ /* 0x000fe20000ffe4ff */
[----:B------:R-:W-:Y:S04]  /*0520*/  LDS R38, [R0.X4+0x200] ;  /* 0x0002000000267984 */ /* 0x000fe80000004800 */
[----:B------:R-:W0:Y:S04]  /*0530*/  LDS.128 R20, [RZ] ;  /* 0x00000000ff147984 */ /* 0x000e280000000c00 */
[----:B------:R-:W1:Y:S04]  /*0540*/  LDS.128 R28, [0x20] ;  /* 0x00002000ff1c7984 */ /* 0x000e680000000c00 */
[----:B------:R-:W2:Y:S04]  /*0550*/  LDS.128 R32, [0x10] ;  /* 0x00001000ff207984 */ /* 0x000ea80000000c00 */
[----:B------:R-:W3:Y:S04]  /*0560*/  LDS.128 R8, [0x30] ;  /* 0x00003000ff087984 */ /* 0x000ee80000000c00 */
[----:B------:R-:W-:Y:S04]  /*0570*/  LDS R56, [R0.X4+0x2c4] ;  /* 0x0002c40000387984 */ /* 0x000fe80000004800 */
[----:B------:R-:W4:Y:S04]  /*0580*/  LDS.128 R12, [0x40] ;  /* 0x00004000ff0c7984 */ /* 0x000f280000000c00 */
[----:B------:R-:W5:Y:S04]  /*0590*/  LDS.128 R24, [0x60] ;  /* 0x00006000ff187984 */ /* 0x000f680000000c00 */
[----:B------:R-:W5:Y:S04]  /*05a0*/  LDS.128 R16, [0x50] ;  /* 0x00005000ff107984 */ /* 0x000f680000000c00 */
[----:B------:R-:W-:Y:S01]  /*05b0*/  LDS R36, [R0.X4+0x388] ;  /* 0x0003880000247984 */ /* 0x000fe20000004800 */
[----:B0-----:R-:W-:Y:S01]  /*05c0*/  FFMA R59, R20, R38, R59 ;  /* 0x00000026143b7223 */ /* 0x001fe2000000003b */
[C---:B------:R-:W-:Y:S01]  /*05d0*/  FFMA R47, R38.reuse, R21, R47 ;  /* 0x00000015262f7223 */ /* 0x040fe2000000002f */
[C---:B------:R-:W-:Y:S01]  /*05e0*/  FFMA R45, R38.reuse, R22, R45 ;  /* 0x00000016262d7223 */ /* 0x040fe2000000002d */
[C---:B------:R-:W-:Y:S01]  /*05f0*/  FFMA R44, R38.reuse, R23, R44 ;  /* 0x00000017262c7223 */ /* 0x040fe2000000002c */
[C---:B-1----:R-:W-:Y:S01]  /*0600*/  FFMA R57, R38.reuse, R28, R57 ;  /* 0x0000001c26397223 */ /* 0x042fe20000000039 */
[----:B------:R-:W0:Y:S01]  /*0610*/  LDS.128 R20, [0x70] ;  /* 0x00007000ff147984 */ /* 0x000e220000000c00 */
[C---:B------:R-:W-:Y:S01]  /*0620*/  FFMA R54, R38.reuse, R29, R54 ;  /* 0x0000001d26367223 */ /* 0x040fe20000000036 */
[C---:B------:R-:W-:Y:S01]  /*0630*/  FFMA R53, R38.reuse, R30, R53 ;  /* 0x0000001e26357223 */ /* 0x040fe20000000035 */
[C---:B------:R-:W-:Y:S01]  /*0640*/  FFMA R52, R38.reuse, R31, R52 ;  /* 0x0000001f26347223 */ /* 0x040fe20000000034 */
[C---:B--2---:R-:W-:Y:S01]  /*0650*/  FFMA R55, R38.reuse, R32, R55 ;  /* 0x0000002026377223 */ /* 0x044fe20000000037 */
[C---:B------:R-:W-:Y:S01]  /*0660*/  FFMA R48, R38.reuse, R33, R48 ;  /* 0x0000002126307223 */ /* 0x040fe20000000030 */
[C---:B------:R-:W-:Y:S01]  /*0670*/  FFMA R51, R38.reuse, R34, R51 ;  /* 0x0000002226337223 */ /* 0x040fe20000000033 */
[C---:B------:R-:W-:Y:S01]  /*0680*/  FFMA R46, R38.reuse, R35, R46 ;  /* 0x00000023262e7223 */ /* 0x040fe2000000002e */
[C---:B---3--:R-:W-:Y:S01]  /*0690*/  FFMA R49, R38.reuse, R8, R49 ;  /* 0x0000000826317223 */ /* 0x048fe20000000031 */
[C---:B------:R-:W-:Y:S01]  /*06a0*/  FFMA R50, R38.reuse, R9, R50 ;  /* 0x0000000926327223 */ /* 0x040fe20000000032 */
[C---:B------:R-:W-:Y:S01]  /*06b0*/  FFMA R39, R38.reuse, R10, R37 ;  /* 0x0000000a26277223 */ /* 0x040fe20000000025 */
[----:B------:R-:W1:Y:S01]  /*06c0*/  LDS.128 R28, [0x80] ;  /* 0x00008000ff1c7984 */ /* 0x000e620000000c00 */
[----:B------:R-:W-:-:S03]  /*06d0*/  FFMA R38, R38, R11, R42 ;  /* 0x0000000b26267223 */ /* 0x000fc6000000002a */
[----:B------:R-:W2:Y:S01]  /*06e0*/  LDS.128 R32, [0xa0] ;  /* 0x0000a000ff207984 */ /* 0x000ea20000000c00 */
[----:B----4-:R-:W-:Y:S01]  /*06f0*/  FFMA R59, R12, R56, R59 ;  /* 0x000000380c3b7223 */ /* 0x010fe2000000003b */
[C---:B------:R-:W-:Y:S01]  /*0700*/  FFMA R47, R56.reuse, R13, R47 ;  /* 0x0000000d382f7223 */ /* 0x040fe2000000002f */
[C---:B------:R-:W-:Y:S01]  /*0710*/  FFMA R45, R56.reuse, R14, R45 ;  /* 0x0000000e382d7223 */ /* 0x040fe2000000002d */
[----:B------:R-:W3:Y:S01]  /*0720*/  LDS.128 R8, [0x90] ;  /* 0x00009000ff087984 */ /* 0x000ee20000000c00 */
[C---:B------:R-:W-:Y:S01]  /*0730*/  FFMA R44, R56.reuse, R15, R44 ;  /* 0x0000000f382c7223 */ /* 0x040fe2000000002c */
[C---:B-----5:R-:W-:Y:S01]  /*0740*/  FFMA R57, R56.reuse, R24, R57 ;  /* 0x0000001838397223 */ /* 0x060fe20000000039 */
[C---:B------:R-:W-:Y:S01]  /*0750*/  FFMA R54, R56.reuse, R25, R54 ;  /* 0x0000001938367223 */ /* 0x040fe20000000036 */
[C---:B------:R-:W-:Y:S01]  /*0760*/  FFMA R53, R56.reuse, R26, R53 ;  /* 0x0000001a38357223 */ /* 0x040fe20000000035 */
[C---:B------:R-:W-:Y:S01]  /*0770*/  FFMA R52, R56.reuse, R27, R52 ;  /* 0x0000001b38347223 */ /* 0x040fe20000000034 */
[----:B------:R-:W4:Y:S01]  /*0780*/  LDS.128 R12, [0xb0] ;  /* 0x0000b000ff0c7984 */ /* 0x000f220000000c00 */
[C---:B------:R-:W-:Y:S01]  /*0790*/  FFMA R55, R56.reuse, R16, R55 ;  /* 0x0000001038377223 */ /* 0x040fe20000000037 */
[C---:B------:R-:W-:Y:S01]  /*07a0*/  FFMA R48, R56.reuse, R17, R48 ;  /* 0x0000001138307223 */ /* 0x040fe20000000030 */
[C---:B------:R-:W-:Y:S01]  /*07b0*/  FFMA R51, R56.reuse, R18, R51 ;  /* 0x0000001238337223 */ /* 0x040fe20000000033 */
[----:B------:R-:W-:Y:S01]  /*07c0*/  LDS R37, [R0.X4+0x44c] ;  /* 0x00044c0000257984 */ /* 0x000fe20000004800 */
[----:B------:R-:W-:-:S03]  /*07d0*/  FFMA R46, R56, R19, R46 ;  /* 0x00000013382e7223 */ /* 0x000fc6000000002e */
[----:B------:R-:W5:Y:S04]  /*07e0*/  LDS.128 R24, [0xc0] ;  /* 0x0000c000ff187984 */ /* 0x000f680000000c00 */
[----:B------:R-:W5:Y:S01]  /*07f0*/  LDS.128 R16, [0xe0] ;  /* 0x0000e000ff107984 */ /* 0x000f620000000c00 */
[C---:B0-----:R-:W-:Y:S01]  /*0800*/  FFMA R49, R56.reuse, R20, R49 ;  /* 0x0000001438317223 */ /* 0x041fe20000000031 */
[C---:B------:R-:W-:Y:S01]  /*0810*/  FFMA R50, R56.reuse, R21, R50 ;  /* 0x0000001538327223 */ /* 0x040fe20000000032 */
[C---:B------:R-:W-:Y:S01]  /*0820*/  FFMA R39, R56.reuse, R22, R39 ;  /* 0x0000001638277223 */ /* 0x040fe20000000027 */
[----:B------:R-:W-:Y:S02]  /*0830*/  FFMA R56, R56, R23, R38 ;  /* 0x0000001738387223 */ /* 0x000fe40000000026 */
[----:B------:R-:W0:Y:S04]  /*0840*/  LDS.128 R20, [0xd0] ;  /* 0x0000d000ff147984 */ /* 0x000e280000000c00 */
[----:B------:R-:W-:Y:S01]  /*0850*/  LDS R38, [R0.X4+0x510] ;  /* 0x0005100000267984 */ /* 0x000fe20000004800 */
[----:B-1----:R-:W-:Y:S01]  /*0860*/  FFMA R59, R28, R36, R59 ;  /* 0x000000241c3b7223 */ /* 0x002fe2000000003b */
[C---:B------:R-:W-:Y:S01]  /*0870*/  FFMA R42, R36.reuse, R29, R47 ;  /* 0x0000001d242a7223 */ /* 0x040fe2000000002f */
[C---:B------:R-:W-:Y:S01]  /*0880*/  FFMA R45, R36.reuse, R30, R45 ;  /* 0x0000001e242d7223 */ /* 0x040fe2000000002d */
[C---:B------:R-:W-:Y:S01]  /*0890*/  FFMA R44, R36.reuse, R31, R44 ;  /* 0x0000001f242c7223 */ /* 0x040fe2000000002c */
[C---:B--2---:R-:W-:Y:S01]  /*08a0*/  FFMA R57, R36.reuse, R32, R57 ;  /* 0x0000002024397223 */ /* 0x044fe20000000039 */
[----:B------:R-:W1:Y:S01]  /*08b0*/  LDS.128 R28, [0xf0] ;  /* 0x0000f000ff1c7984 */ /* 0x000e620000000c00 */
[C---:B------:R-:W-:Y:S01]  /*08c0*/  FFMA R54, R36.reuse, R33, R54 ;  /* 0x0000002124367223 */ /* 0x040fe20000000036 */
[C---:B------:R-:W-:Y:S01]  /*08d0*/  FFMA R53, R36.reuse, R34, R53 ;  /* 0x0000002224357223 */ /* 0x040fe20000000035 */
[C---:B------:R-:W-:Y:S01]  /*08e0*/  FFMA R52, R36.reuse, R35, R52 ;  /* 0x0000002324347223 */ /* 0x040fe20000000034 */
[C---:B---3--:R-:W-:Y:S01]  /*08f0*/  FFMA R55, R36.reuse, R8, R55 ;  /* 0x0000000824377223 */ /* 0x048fe20000000037 */
[C---:B------:R-:W-:Y:S01]  /*0900*/  FFMA R48, R36.reuse, R9, R48 ;  /* 0x0000000924307223 */ /* 0x040fe20000000030 */
[C---:B------:R-:W-:Y:S01]  /*0910*/  FFMA R51, R36.reuse, R10, R51 ;  /* 0x0000000a24337223 */ /* 0x040fe20000000033 */
[C---:B------:R-:W-:Y:S01]  /*0920*/  FFMA R46, R36.reuse, R11, R46 ;  /* 0x0000000b242e7223 */ /* 0x040fe2000000002e */
[----:B------:R-:W2:Y:S01]  /*0930*/  LDS.128 R32, [0x100] ;  /* 0x00010000ff207984 */ /* 0x000ea20000000c00 */
[C---:B----4-:R-:W-:Y:S01]  /*0940*/  FFMA R49, R36.reuse, R12, R49 ;  /* 0x0000000c24317223 */ /* 0x050fe20000000031 */
[C---:B------:R-:W-:Y:S01]  /*0950*/  FFMA R50, R36.reuse, R13, R50 ;  /* 0x0000000d24327223 */ /* 0x040fe20000000032 */
[C---:B------:R-:W-:Y:S01]  /*0960*/  FFMA R39, R36.reuse, R14, R39 ;  /* 0x0000000e24277223 */ /* 0x040fe20000000027 */
[----:B------:R-:W3:Y:S01]  /*0970*/  LDS.128 R8, [0x120] ;  /* 0x00012000ff087984 */ /* 0x000ee20000000c00 */
[----:B------:R-:W-:-:S03]  /*0980*/  FFMA R56, R36, R15, R56 ;  /* 0x0000000f24387223 */ /* 0x000fc60000000038 */
[----:B------:R-:W4:Y:S01]  /*0990*/  LDS.128 R12, [0x110] ;  /* 0x00011000ff0c7984 */ /* 0x000f220000000c00 */
[----:B-----5:R-:W-:Y:S01]  /*09a0*/  FFMA R59, R24, R37, R59 ;  /* 0x00000025183b7223 */ /* 0x020fe2000000003b */
[C---:B------:R-:W-:Y:S01]  /*09b0*/  FFMA R47, R37.reuse, R25, R42 ;  /* 0x00000019252f7223 */ /* 0x040fe2000000002a */
[C---:B------:R-:W-:Y:S01]  /*09c0*/  FFMA R45, R37.reuse, R26, R45 ;  /* 0x0000001a252d7223 */ /* 0x040fe2000000002d */
[C---:B------:R-:W-:Y:S01]  /*09d0*/  FFMA R44, R37.reuse, R27, R44 ;  /* 0x0000001b252c7223 */ /* 0x040fe2000000002c */
[C---:B------:R-:W-:Y:S01]  /*09e0*/  FFMA R57, R37.reuse, R16, R57 ;  /* 0x0000001025397223 */ /* 0x040fe20000000039 */
[C---:B------:R-:W-:Y:S01]  /*09f0*/  FFMA R54, R37.reuse, R17, R54 ;  /* 0x0000001125367223 */ /* 0x040fe20000000036 */
[C---:B------:R-:W-:Y:S01]  /*0a00*/  FFMA R53, R37.reuse, R18, R53 ;  /* 0x0000001225357223 */ /* 0x040fe20000000035 */
[C---:B------:R-:W-:Y:S01]  /*0a10*/  FFMA R52, R37.reuse, R19, R52 ;  /* 0x0000001325347223 */ /* 0x040fe20000000034 */
[----:B------:R-:W5:Y:S01]  /*0a20*/  LDS.128 R24, [0x130] ;  /* 0x00013000ff187984 */ /* 0x000f620000000c00 */
[C---:B0-----:R-:W-:Y:S01]  /*0a30*/  FFMA R55, R37.reuse, R20, R55 ;  /* 0x0000001425377223 */ /* 0x041fe20000000037 */
[C---:B------:R-:W-:Y:S01]  /*0a40*/  FFMA R48, R37.reuse, R21, R48 ;  /* 0x0000001525307223 */ /* 0x040fe20000000030 */
[C---:B------:R-:W-:Y:S01]  /*0a50*/  FFMA R51, R37.reuse, R22, R51 ;  /* 0x0000001625337223 */ /* 0x040fe20000000033 */
[----:B------:R-:W-:Y:S01]  /*0a60*/  LDS R36, [R0.X4+0x5d4] ;  /* 0x0005d40000247984 */ /* 0x000fe20000004800 */
[----:B------:R-:W-:-:S03]  /*0a70*/  FFMA R46, R37, R23, R46 ;  /* 0x00000017252e7223 */ /* 0x000fc6000000002e */
[----:B------:R-:W0:Y:S04]  /*0a80*/  LDS.128 R16, [0x140] ;  /* 0x00014000ff107984 */ /* 0x000e280000000c00 */
[----:B------:R-:W0:Y:S01]  /*0a90*/  LDS.128 R20, [0x160] ;  /* 0x00016000ff147984 */ /* 0x000e220000000c00 */
[C---:B-1----:R-:W-:Y:S01]  /*0aa0*/  FFMA R49, R37.reuse, R28, R49 ;  /* 0x0000001c25317223 */ /* 0x042fe20000000031 */
[C---:B------:R-:W-:Y:S01]  /*0ab0*/  FFMA R50, R37.reuse, R29, R50 ;  /* 0x0000001d25327223 */ /* 0x040fe20000000032 */
[C---:B------:R-:W-:Y:S01]  /*0ac0*/  FFMA R39, R37.reuse, R30, R39 ;  /* 0x0000001e25277223 */ /* 0x040fe20000000027 */
[----:B------:R-:W-:Y:S01]  /*0ad0*/  FFMA R56, R37, R31, R56 ;  /* 0x0000001f25387223 */ /* 0x000fe20000000038 */
[----:B------:R-:W-:Y:S01]  /*0ae0*/  LDS R42, [R0.X4+0x698] ;  /* 0x00069800002a7984 */ /* 0x000fe20000004800 */
[----:B--2---:R-:W-:Y:S01]  /*0af0*/  FFMA R37, R32, R38, R59 ;  /* 0x0000002620257223 */ /* 0x004fe2000000003b */
[C---:B------:R-:W-:Y:S01]  /*0b00*/  FFMA R47, R38.reuse, R33, R47 ;  /* 0x00000021262f7223 */ /* 0x040fe2000000002f */
[C---:B------:R-:W-:Y:S01]  /*0b10*/  FFMA R45, R38.reuse, R34, R45 ;  /* 0x00000022262d7223 */ /* 0x040fe2000000002d */
[C---:B------:R-:W-:Y:S01]  /*0b20*/  FFMA R44, R38.reuse, R35, R44 ;  /* 0x00000023262c7223 */ /* 0x040fe2000000002c */
[C---:B---3--:R-:W-:Y:S01]  /*0b30*/  FFMA R57, R38.reuse, R8, R57 ;  /* 0x0000000826397223 */ /* 0x048fe20000000039 */
[C---:B------:R-:W-:Y:S01]  /*0b40*/  FFMA R54, R38.reuse, R9, R54 ;  /* 0x0000000926367223 */ /* 0x040fe20000000036 */
[C---:B------:R-:W-:Y:S01]  /*0b50*/  FFMA R53, R38.reuse, R10, R53 ;  /* 0x0000000a26357223 */ /* 0x040fe20000000035 */
[C---:B------:R-:W-:Y:S01]  /*0b60*/  FFMA R52, R38.reuse, R11, R52 ;  /* 0x0000000b26347223 */ /* 0x040fe20000000034 */
[----:B------:R-:W1:Y:S01]  /*0b70*/  LDS.128 R28, [0x150] ;  /* 0x00015000ff1c7984 */ /* 0x000e620000000c00 */
[C---:B----4-:R-:W-:Y:S01]  /*0b80*/  FFMA R55, R38.reuse, R12, R55 ;  /* 0x0000000c26377223 */ /* 0x050fe20000000037 */
[C---:B------:R-:W-:Y:S01]  /*0b90*/  FFMA R48, R38.reuse, R13, R48 ;  /* 0x0000000d26307223 */ /* 0x040fe20000000030 */
[C---:B------:R-:W-:Y:S01]  /*0ba0*/  FFMA R51, R38.reuse, R14, R51 ;  /* 0x0000000e26337223 */ /* 0x040fe20000000033 */
[----:B------:R-:W2:Y:S01]  /*0bb0*/  LDS.128 R32, [0x170] ;  /* 0x00017000ff207984 */ /* 0x000ea20000000c00 */
[----:B------:R-:W-:-:S03]  /*0bc0*/  FFMA R46, R38, R15, R46 ;  /* 0x0000000f262e7223 */ /* 0x000fc6000000002e */
[----:B------:R-:W3:Y:S01]  /*0bd0*/  LDS.128 R8, [0x180] ;  /* 0x00018000ff087984 */ /* 0x000ee20000000c00 */
[C---:B-----5:R-:W-:Y:S01]  /*0be0*/  FFMA R49, R38.reuse, R24, R49 ;  /* 0x0000001826317223 */ /* 0x060fe20000000031 */
[C---:B------:R-:W-:Y:S01]  /*0bf0*/  FFMA R50, R38.reuse, R25, R50 ;  /* 0x0000001926327223 */ /* 0x040fe20000000032 */
[C---:B------:R-:W-:Y:S01]  /*0c00*/  FFMA R39, R38.reuse, R26, R39 ;  /* 0x0000001a26277223 */ /* 0x040fe20000000027 */
[----:B------:R-:W-:Y:S01]  /*0c10*/  FFMA R38, R38, R27, R56 ;  /* 0x0000001b26267223 */ /* 0x000fe20000000038 */
[----:B------:R-:W4:Y:S04]  /*0c20*/  LDS.128 R12, [0x1a0] ;  /* 0x0001a000ff0c7984 */ /* 0x000f280000000c00 */
[----:B------:R-:W-:Y:S01]  /*0c30*/  LDS R56, [R0.X4+0x75c] ;  /* 0x00075c0000387984 */ /* 0x000fe20000004800 */
[----:B0-----:R-:W-:Y:S01]  /*0c40*/  FFMA R37, R16, R36, R37 ;  /* 0x0000002410257223 */ /* 0x001fe20000000025 */
[C---:B------:R-:W-:Y:S01]  /*0c50*/  FFMA R47, R36.reuse, R17, R47 ;  /* 0x00000011242f7223 */ /* 0x040fe2000000002f */
[C---:B------:R-:W-:Y:S01]  /*0c60*/  FFMA R45, R36.reuse, R18, R45 ;  /* 0x00000012242d7223 */ /* 0x040fe2000000002d */
[C---:B------:R-:W-:Y:S01]  /*0c70*/  FFMA R44, R36.reuse, R19, R44 ;  /* 0x00000013242c7223 */ /* 0x040fe2000000002c */
[C---:B------:R-:W-:Y:S01]  /*0c80*/  FFMA R57, R36.reuse, R20, R57 ;  /* 0x0000001424397223 */ /* 0x040fe20000000039 */
[C---:B------:R-:W-:Y:S01]  /*0c90*/  FFMA R54, R36.reuse, R21, R54 ;  /* 0x0000001524367223 */ /* 0x040fe20000000036 */
[C---:B------:R-:W-:Y:S01]  /*0ca0*/  FFMA R53, R36.reuse, R22, R53 ;  /* 0x0000001624357223 */ /* 0x040fe20000000035 */
[C---:B------:R-:W-:Y:S01]  /*0cb0*/  FFMA R52, R36.reuse, R23, R52 ;  /* 0x0000001724347223 */ /* 0x040fe20000000034 */
[----:B------:R-:W0:Y:S04]  /*0cc0*/  LDS.128 R16, [0x190] ;  /* 0x00019000ff107984 */ /* 0x000e280000000c00 */
[----:B------:R-:W5:Y:S04]  /*0cd0*/  LDS.128 R20, [0x1b0] ;  /* 0x0001b000ff147984 */ /* 0x000f680000000c00 */
[----:B------:R-:W5:Y:S01]  /*0ce0*/  LDS.128 R24, [0x1c0] ;  /* 0x0001c000ff187984 */ /* 0x000f620000000c00 */
[C---:B-1----:R-:W-:Y:S01]  /*0cf0*/  FFMA R55, R36.reuse, R28, R55 ;  /* 0x0000001c24377223 */ /* 0x042fe20000000037 */
[C---:B------:R-:W-:Y:S01]  /*0d00*/  FFMA R48, R36.reuse, R29, R48 ;  /* 0x0000001d24307223 */ /* 0x040fe20000000030 */
[C---:B------:R-:W-:Y:S01]  /*0d10*/  FFMA R51, R36.reuse, R30, R51 ;  /* 0x0000001e24337223 */ /* 0x040fe20000000033 */
[C---:B------:R-:W-:Y:S01]  /*0d20*/  FFMA R46, R36.reuse, R31, R46 ;  /* 0x0000001f242e7223 */ /* 0x040fe2000000002e */
[C---:B--2---:R-:W-:Y:S01]  /*0d30*/  FFMA R49, R36.reuse, R32, R49 ;  /* 0x0000002024317223 */ /* 0x044fe20000000031 */
[C---:B------:R-:W-:Y:S01]  /*0d40*/  FFMA R50, R36.reuse, R33, R50 ;  /* 0x0000002124327223 */ /* 0x040fe20000000032 */
[C---:B------:R-:W-:Y:S01]  /*0d50*/  FFMA R59, R36.reuse, R34, R39 ;  /* 0x00000022243b7223 */ /* 0x040fe20000000027 */
[----:B------:R-:W-:Y:S01]  /*0d60*/  FFMA R58, R36, R35, R38 ;  /* 0x00000023243a7223 */ /* 0x000fe20000000026 */
[----:B---3--:R-:W-:Y:S01]  /*0d70*/  FFMA R61, R8, R42, R37 ;  /* 0x0000002a083d7223 */ /* 0x008fe20000000025 */
[----:B------:R-:W1:Y:S01]  /*0d80*/  LDS.128 R28, [0x1e0] ;  /* 0x0001e000ff1c7984 */ /* 0x000e620000000c00 */
        /* <DEDUP_REMOVED lines=8> */
[C---:B------:R-:W-:Y:S01]  /*0e10*/  FFMA R52, R42.reuse, R15, R52 ;  /* 0x0000000f2a347223 */ /* 0x040fe20000000034 */
[C---:B0-----:R-:W-:Y:S01]  /*0e20*/  FFMA R55, R42.reuse, R16, R55 ;  /* 0x000000102a377223 */ /* 0x041fe20000000037 */
[C---:B------:R-:W-:Y:S01]  /*0e30*/  FFMA R48, R42.reuse, R17, R48 ;  /* 0x000000112a307223 */ /* 0x040fe20000000030 */
[C---:B------:R-:W-:Y:S01]  /*0e40*/  FFMA R51, R42.reuse, R18, R51 ;  /* 0x000000122a337223 */ /* 0x040fe20000000033 */
[C---:B------:R-:W-:Y:S01]  /*0e50*/  FFMA R46, R42.reuse, R19, R46 ;  /* 0x000000132a2e7223 */ /* 0x040fe2000000002e */
[C---:B-----5:R-:W-:Y:S01]  /*0e60*/  FFMA R49, R42.reuse, R20, R49 ;  /* 0x000000142a317223 */ /* 0x060fe20000000031 */
[C---:B------:R-:W-:Y:S01]  /*0e70*/  FFMA R50, R42.reuse, R21, R50 ;  /* 0x000000152a327223 */ /* 0x040fe20000000032 */
[C---:B------:R-:W-:Y:S01]  /*0e80*/  FFMA R9, R42.reuse, R22, R59 ;  /* 0x000000162a097223 */ /* 0x040fe2000000003b */
[----:B------:R-:W-:Y:S01]  /*0e90*/  FFMA R42, R42, R23, R58 ;  /* 0x000000172a2a7223 */ /* 0x000fe2000000003a */
[----:B------:R-:W-:Y:S01]  /*0ea0*/  FFMA R59, R24, R56, R61 ;  /* 0x00000038183b7223 */ /* 0x000fe2000000003d */
        /* <DEDUP_REMOVED lines=14> */
[----:B------:R-:W-:Y:S01]  /*0f90*/  FFMA R46, R56, R35, R46 ;  /* 0x00000023382e7223 */ /* 0x000fe2000000002e */
[----:B------:R-:W-:Y:S05]  /*0fa0*/  @P0 BRA `(.L_x_104) ;  /* 0xfffff2f000000947 */ /* 0x000fea000383ffff */
[----:B------:R-:W-:Y:S01]  /*0fb0*/  MOV R3, 0x4 ;  /* 0x0000000400037802 */ /* 0x000fe20000000f00 */
        /* <DEDUP_REMOVED lines=19> */
.L_x_105:
        /* <DEDUP_REMOVED lines=9> */
.L_x_144:


//--------------------- .text.tvmgen_default_fused_nn_contrib_conv2d_winograd_without_weight_transform_add_nn_relu_1_kernel_1 --------------------------
	.section	.text.tvmgen_default_fused_nn_contrib_conv2d_winograd_without_weight_transform_add_nn_relu_1_kernel_1,"ax",@progbits
	.sectionflags	@"SHF_BARRIERS=1"
	.sectioninfo	@"SHI_REGISTERS=51"
	.align	128
        .global         tvmgen_default_fused_nn_contrib_conv2d_winograd_without_weight_transform_add_nn_relu_1_kernel_1
        .type           tvmgen_default_fused_nn_contrib_conv2d_winograd_without_weight_transform_add_nn_relu_1_kernel_1,@function
        .size           tvmgen_default_fused_nn_contrib_conv2d_winograd_without_weight_transform_add_nn_relu_1_kernel_1,(.L_x_145 - tvmgen_default_fused_nn_contrib_conv2d_winograd_without_weight_transform_add_nn_relu_1_kernel_1)
        .other          tvmgen_default_fused_nn_contrib_conv2d_winograd_without_weight_transform_add_nn_relu_1_kernel_1,@"STO_CUDA_ENTRY STV_DEFAULT"
tvmgen_default_fused_nn_contrib_conv2d_winograd_without_weight_transform_add_nn_relu_1_kernel_1:
.text.tvmgen_default_fused_nn_contrib_conv2d_winograd_without_weight_transform_add_nn_relu_1_kernel_1:
[----:B------:R-:W-:Y:S02]  /*0000*/  MOV R1, c[0x0][0x28] ;  /* 0x00000a0000017a02 */ /* 0x000fe40000000f00 */
[----:B------:R-:W0:Y:S01]  /*0010*/  S2R R0, SR_CTAID.Z ;  /* 0x0000000000007919 */ /* 0x000e220000002700 */
[----:B------:R-:W-:Y:S01]  /*0020*/  MOV R28, RZ ;  /* 0x000000ff001c7202 */ /* 0x000fe20000000f00 */
[----:B------:R-:W-:Y:S01]  /*0030*/  CS2R R40, SRZ ;  /* 0x0000000000287805 */ /* 0x000fe2000001ff00 */
[----:B------:R-:W-:Y:S01]  /*0040*/  MOV R5, RZ ;  /* 0x000000ff00057202 */ /* 0x000fe20000000f00 */
[----:B------:R-:W1:Y:S01]  /*0050*/  S2R R2, SR_TID.Y ;  /* 0x0000000000027919 */ /* 0x000e620000002200 */
[----:B------:R-:W-:Y:S01]  /*0060*/  MOV R20, RZ ;  /* 0x000000ff00147202 */ /* 0x000fe20000000f00 */
[----:B------:R-:W-:Y:S01]  /*0070*/  CS2R R38, SRZ ;  /* 0x0000000000267805 */ /* 0x000fe2000001ff00 */
[----:B------:R-:W-:Y:S01]  /*0080*/  MOV R35, RZ ;  /* 0x000000ff00237202 */ /* 0x000fe20000000f00 */
[----:B------:R-:W2:Y:S01]  /*0090*/  S2R R3, SR_TID.X ;  /* 0x0000000000037919 */ /* 0x000ea20000002100 */
[----:B------:R-:W-:Y:S01]  /*00a0*/  CS2R R36, SRZ ;  /* 0x0000000000247805 */ /* 0x000fe2000001ff00 */
[----:B------:R-:W-:Y:S01]  /*00b0*/  CS2R R30, SRZ ;  /* 0x00000000001e7805 */ /* 0x000fe2000001ff00 */
[----:B------:R-:W-:Y:S01]  /*00c0*/  MOV R25, RZ ;  /* 0x000000ff00197202 */ /* 0x000fe20000000f00 */
[----:B------:R-:W-:Y:S01]  /*00d0*/  ULDC.64 UR4, c[0x0][0x118] ;  /* 0x0000460000047ab9 */ /* 0x000fe20000000a00 */
[----:B------:R-:W-:-:S02]  /*00e0*/  MOV R26, RZ ;  /* 0x000000ff001a7202 */ /* 0x000fc40000000f00 */
[----:B------:R-:W-:Y:S02]  /*00f0*/  MOV R22, RZ ;  /* 0x000000ff00167202 */ /* 0x000fe40000000f00 */
[----:B------:R-:W-:Y:S02]  /*0100*/  MOV R14, RZ ;  /* 0x000000ff000e7202 */ /* 0x000fe40000000f00 */
[----:B------:R-:W-:Y:S02]  /*0110*/  MOV R12, RZ ;  /* 0x000000ff000c7202 */ /* 0x000fe40000000f00 */
.L_x_107:
[----:B------:R-:W3:Y:S01]  /*0120*/  S2R R7, SR_CTAID.Y ;  /* 0x0000000000077919 */ /* 0x000ee20000002600 */
[--C-:B-12---:R-:W-:Y:S01]  /*0130*/  IMAD R13, R2, 0x31, R3.reuse ;  /* 0x00000031020d7824 */ /* 0x106fe200078e0203 */
[C---:B0-----:R-:W-:Y:S02]  /*0140*/  LEA R9, R0.reuse, R5, 0x3 ;  /* 0x0000000500097211 */ /* 0x041fe400078e18ff */
[----:B------:R-:W-:Y:S01]  /*0150*/  MOV R4, 0x4 ;  /* 0x0000000400047802 */ /* 0x000fe20000000f00 */
[----:B------:R-:W-:Y:S01]  /*0160*/  IMAD R17, R0, 0x6200, R3 ;  /* 0x0000620000117824 */ /* 0x000fe200078e0203 */
[----:B------:R-:W-:Y:S01]  /*0170*/  SHF.L.U32 R15, R13, 0x2, RZ ;  /* 0x000000020d0f7819 */ /* 0x000fe200000006ff */
[----:B------:R-:W-:Y:S01]  /*0180*/  BAR.SYNC.DEFER_BLOCKING 0x0 ;  /* 0x0000000000007b1d */ /* 0x000fe20000010000 */
[----:B------:R-:W-:-:S02]  /*0190*/  SHF.L.U32 R9, R9, 0xb, RZ ;  /* 0x0000000b09097819 */ /* 0x000fc400000006ff */
[----:B------:R-:W-:Y:S02]  /*01a0*/  LOP3.LUT R8, R15, 0xffffff80, RZ, 0xc0, !PT ;  /* 0xffffff800f087812 */ /* 0x000fe400078ec0ff */
[----:B---3--:R-:W-:-:S04]  /*01b0*/  SHF.L.U32 R16, R7, 0x5, RZ ;  /* 0x0000000507107819 */ /* 0x008fc800000006ff */
[----:B------:R-:W-:-:S04]  /*01c0*/  LOP3.LUT R6, R16, 0xffffffe0, R13, 0xe2, !PT ;  /* 0xffffffe010067812 */ /* 0x000fc800078ee20d */
[----:B------:R-:W-:Y:S02]  /*01d0*/  IADD3 R11, R9, R6, R8 ;  /* 0x00000006090b7210 */ /* 0x000fe40007ffe008 */
[----:B------:R-:W0:Y:S01]  /*01e0*/  S2R R8, SR_CTAID.X ;  /* 0x0000000000087919 */ /* 0x000e220000002500 */
[C---:B------:R-:W-:Y:S02]  /*01f0*/  ISETP.GT.AND P0, PT, R13.reuse, 0x77, PT ;  /* 0x000000770d00780c */ /* 0x040fe40003f04270 */
[----:B------:R-:W-:Y:S01]  /*0200*/  IADD3 R18, R13, 0x4, RZ ;  /* 0x000000040d127810 */ /* 0x000fe20007ffe0ff */
[----:B------:R-:W-:Y:S01]  /*0210*/  IMAD.WIDE R10, R11, R4, c[0x0][0x170] ;  /* 0x00005c000b0a7625 */ /* 0x000fe200078e0204 */
[----:B------:R-:W-:Y:S02]  /*0220*/  ISETP.GT.OR P0, PT, R2, 0x2, P0 ;  /* 0x000000020200780c */ /* 0x000fe40000704670 */
[----:B------:R-:W-:Y:S02]  /*0230*/  SHF.L.U32 R19, R7, 0x5, RZ ;  /* 0x0000000507137819 */ /* 0x000fe400000006ff */
[----:B------:R-:W-:Y:S01]  /*0240*/  SHF.R.S32.HI R24, RZ, 0x1, R2 ;  /* 0x00000001ff187819 */ /* 0x000fe20000011402 */
[----:B------:R1:W2:Y:S01]  /*0250*/  LDG.E.CONSTANT R6, [R10.64] ;  /* 0x000000040a067981 */ /* 0x0002a2000c1e9900 */
[----:B------:R-:W-:-:S02]  /*0260*/  LOP3.LUT R18, R19, 0xffffffe0, R18, 0xe2, !PT ;  /* 0xffffffe013127812 */ /* 0x000fc400078ee212 */
[----:B-1----:R-:W-:-:S05]  /*0270*/  IADD3 R10, R15, 0x310, RZ ;  /* 0x000003100f0a7810 */ /* 0x002fca0007ffe0ff */
[----:B------:R-:W-:Y:S01]  /*0280*/  @!P0 IADD3 R15, R15, 0x620, RZ ;  /* 0x000006200f0f8810 */ /* 0x000fe20007ffe0ff */
[----:B0-----:R-:W-:Y:S01]  /*0290*/  IMAD R19, R8, 0x62, R17 ;  /* 0x0000006208137824 */ /* 0x001fe200078e0211 */
[----:B------:R-:W-:Y:S02]  /*02a0*/  @!P0 IADD3 R17, R13, 0x8, RZ ;  /* 0x000000080d118810 */ /* 0x000fe40007ffe0ff */
[----:B------:R-:W-:Y:S01]  /*02b0*/  LOP3.LUT R10, R10, 0xffffff80, RZ, 0xc0, !PT ;  /* 0xffffff800a0a7812 */ /* 0x000fe200078ec0ff */
[----:B------:R-:W-:Y:S01]  /*02c0*/  IMAD R19, R24, 0xc4, R19 ;  /* 0x000000c418137824 */ /* 0x000fe200078e0213 */
[----:B------:R-:W-:Y:S02]  /*02d0*/  LOP3.LUT R24, R2, 0x1, RZ, 0xc0, !PT ;  /* 0x0000000102187812 */ /* 0x000fe400078ec0ff */
[----:B------:R-:W-:Y:S02]  /*02e0*/  @!P0 LOP3.LUT R16, R16, 0xffffffe0, R17, 0xe2, !PT ;  /* 0xffffffe010108812 */ /* 0x000fe400078ee211 */
[----:B------:R-:W-:Y:S01]  /*02f0*/  @!P0 LOP3.LUT R15, R15, 0xffffff80, RZ, 0xc0, !PT ;  /* 0xffffff800f0f8812 */ /* 0x000fe200078ec0ff */
[----:B------:R-:W-:Y:S01]  /*0300*/  IMAD R24, R24, 0x31, R19 ;  /* 0x0000003118187824 */ /* 0x000fe200078e0213 */
[----:B------:R-:W-:-:S02]  /*0310*/  IADD3 R19, R9, R18, R10 ;  /* 0x0000001209137210 */ /* 0x000fc40007ffe00a */
[----:B------:R-:W-:Y:S01]  /*0320*/  @!P0 IADD3 R15, R9, R16, R15 ;  /* 0x00000010090f8210 */ /* 0x000fe20007ffe00f */
[----:B------:R-:W-:Y:S02]  /*0330*/  IMAD R11, R5, 0xc40, R24 ;  /* 0x00000c40050b7824 */ /* 0x000fe400078e0218 */
[----:B------:R-:W-:-:S04]  /*0340*/  IMAD.WIDE R18, R19, R4, c[0x0][0x170] ;  /* 0x00005c0013127625 */ /* 0x000fc800078e0204 */
[-C--:B------:R-:W-:Y:S02]  /*0350*/  @!P0 IMAD.WIDE R16, R15, R4.reuse, c[0x0][0x170] ;  /* 0x00005c000f108625 */ /* 0x080fe400078e0204 */
[----:B------:R-:W3:Y:S02]  /*0360*/  LDG.E.CONSTANT R18, [R18.64] ;  /* 0x0000000412127981 */ /* 0x000ee4000c1e9900 */
[----:B------:R-:W-:Y:S02]  /*0370*/  IMAD.WIDE R10, R11, R4, c[0x0][0x168] ;  /* 0x00005a000b0a7625 */ /* 0x000fe400078e0204 */
[----:B------:R-:W4:Y:S04]  /*0380*/  @!P0 LDG.E.CONSTANT R16, [R16.64] ;  /* 0x0000000410108981 */ /* 0x000f28000c1e9900 */
        /* <DEDUP_REMOVED lines=8> */
[----:B------:R-:W-:-:S03]  /*0410*/  LEA R9, R2, 0x80, 0x3 ;  /* 0x0000008002097811 */ /* 0x000fc600078e18ff */
[----:B--2---:R0:W-:Y:S02]  /*0420*/  STS [R13.X4], R6 ;  /* 0x000000060d007388 */ /* 0x0041e40000004800 */
[----:B0-----:R-:W-:-:S04]  /*0430*/  LEA R6, R3, 0x800, 0x2 ;  /* 0x0000080003067811 */ /* 0x001fc800078e10ff */
[----:B------:R-:W-:Y:S01]  /*0440*/  IADD3 R6, R6, 0x188, RZ ;  /* 0x0000018806067810 */ /* 0x000fe20007ffe0ff */
[----:B---3--:R-:W-:Y:S04]  /*0450*/  STS [R13.X4+0x310], R18 ;  /* 0x000310120d007388 */ /* 0x008fe80000004800 */
[----:B----4-:R-:W-:Y:S04]  /*0460*/  @!P0 STS [R13.X4+0x620], R16 ;  /* 0x000620100d008388 */ /* 0x010fe80000004800 */
[----:B-----5:R0:W-:Y:S04]  /*0470*/  STS [R13.X4+0x800], R4 ;  /* 0x000800040d007388 */ /* 0x0201e80000004800 */
[----:B------:R1:W-:Y:S04]  /*0480*/  STS [R13.X4+0xb10], R24 ;  /* 0x000b10180d007388 */ /* 0x0003e80000004800 */
[----:B------:R1:W-:Y:S04]  /*0490*/  STS [R13.X4+0xe20], R32 ;  /* 0x000e20200d007388 */ /* 0x0003e80000004800 */
[----:B------:R1:W-:Y:S04]  /*04a0*/  STS [R13.X4+0x1130], R34 ;  /* 0x001130220d007388 */ /* 0x0003e80000004800 */
[----:B------:R1:W-:Y:S04]  /*04b0*/  STS [R13.X4+0x1440], R42 ;  /* 0x0014402a0d007388 */ /* 0x0003e80000004800 */
[----:B------:R1:W-:Y:S04]  /*04c0*/  STS [R13.X4+0x1750], R44 ;  /* 0x0017502c0d007388 */ /* 0x0003e80000004800 */
[----:B------:R1:W-:Y:S04]  /*04d0*/  STS [R13.X4+0x1a60], R46 ;  /* 0x001a602e0d007388 */ /* 0x0003e80000004800 */
[----:B------:R1:W-:Y:S01]  /*04e0*/  STS [R13.X4+0x1d70], R48 ;  /* 0x001d70300d007388 */ /* 0x0003e20000004800 */
[----:B0-----:R-:W-:-:S03]  /*04f0*/  MOV R4, 0x80 ;  /* 0x0000008000047802 */ /* 0x001fc60000000f00 */
[----:B------:R-:W-:Y:S06]  /*0500*/  BAR.SYNC.DEFER_BLOCKING 0x0 ;  /* 0x0000000000007b1d */ /* 0x000fec0000010000 */
.L_x_106:
[----:B------:R-:W-:Y:S01]  /*0510*/  LDS R29, [R6+-0x188] ;  /* 0xfffe7800061d7984 */ /* 0x000fe20000000800 */
[----:B------:R-:W-:-:S03]  /*0520*/  IADD3 R4, R4, 0x400, RZ ;  /* 0x0000040004047810 */ /* 0x000fc60007ffe0ff */
[----:B------:R-:W0:Y:S01]  /*0530*/  LDS.64 R16, [R9+-0x80] ;  /* 0xffff800009107984 */ /* 0x000e220000000a00 */
[----:B------:R-:W-:-:S03]  /*0540*/  ISETP.NE.AND P0, PT, R4, 0x880, PT ;  /* 0x000008800400780c */ /* 0x000fc60003f05270 */
[----:B------:R-:W2:Y:S04]  /*0550*/  LDS R15, [R6+-0xc4] ;  /* 0xffff3c00060f7984 */ /* 0x000ea80000000800 */
[----:B------:R-:W3:Y:S04]  /*0560*/  LDS.64 R10, [R9+-0x60] ;  /* 0xffffa000090a7984 */ /* 0x000ee80000000a00 */
[----:B-1----:R-:W1:Y:S01]  /*0570*/  LDS.64 R32, [R9+-0x40] ;  /* 0xffffc00009207984 */ /* 0x002e620000000a00 */
[C---:B0-----:R-:W-:Y:S01]  /*0580*/  FFMA R34, R29.reuse, R17, R20 ;  /* 0x000000111d227223 */ /* 0x041fe20000000014 */
[----:B------:R-:W-:-:S02]  /*0590*/  FFMA R13, R29, R16, R28 ;  /* 0x000000101d0d7223 */ /* 0x000fc4000000001c */
[----:B------:R-:W0:Y:S01]  /*05a0*/  LDS.64 R20, [R9+-0x20] ;  /* 0xffffe00009147984 */ /* 0x000e220000000a00 */
[----:B--2---:R-:W-:Y:S01]  /*05b0*/  FFMA R23, R16, R15, R35 ;  /* 0x0000000f10177223 */ /* 0x004fe20000000023 */
[----:B------:R-:W-:Y:S02]  /*05c0*/  FFMA R18, R15, R17, R40 ;  /* 0x000000110f127223 */ /* 0x000fe40000000028 */
[----:B------:R-:W-:Y:S01]  /*05d0*/  LDS.64 R16, [R9] ;  /* 0x0000000009107984 */ /* 0x000fe20000000a00 */
[C---:B---3--:R-:W-:Y:S01]  /*05e0*/  FFMA R27, R29.reuse, R10, R38 ;  /* 0x0000000a1d1b7223 */ /* 0x048fe20000000026 */
[-C--:B------:R-:W-:Y:S01]  /*05f0*/  FFMA R28, R29, R11.reuse, R36 ;  /* 0x0000000b1d1c7223 */ /* 0x080fe20000000024 */
[----:B------:R-:W-:Y:S01]  /*0600*/  FFMA R24, R15, R11, R30 ;  /* 0x0000000b0f187223 */ /* 0x000fe2000000001e */
[----:B------:R-:W-:Y:S01]  /*0610*/  FFMA R19, R10, R15, R41 ;  /* 0x0000000f0a137223 */ /* 0x000fe20000000029 */
[C---:B-1----:R-:W-:Y:S01]  /*0620*/  FFMA R35, R29.reuse, R32, R25 ;  /* 0x000000201d237223 */ /* 0x042fe20000000019 */
[----:B------:R-:W-:Y:S01]  /*0630*/  FFMA R26, R29, R33, R26 ;  /* 0x000000211d1a7223 */ /* 0x000fe2000000001a */
[----:B------:R-:W-:Y:S01]  /*0640*/  FFMA R25, R32, R15, R39 ;  /* 0x0000000f20197223 */ /* 0x000fe20000000027 */
[----:B------:R-:W1:Y:S01]  /*0650*/  LDS R30, [R6] ;  /* 0x00000000061e7984 */ /* 0x000e620000000800 */
[----:B------:R-:W-:-:S03]  /*0660*/  FFMA R33, R15, R33, R22 ;  /* 0x000000210f217223 */ /* 0x000fc60000000016 */
[----:B------:R-:W2:Y:S04]  /*0670*/  LDS R32, [R6+0xc4] ;  /* 0x0000c40006207984 */ /* 0x000ea80000000800 */
[----:B------:R-:W3:Y:S01]  /*0680*/  LDS.64 R10, [R9+0x40] ;  /* 0x00004000090a7984 */ /* 0x000ee20000000a00 */
[C---:B0-----:R-:W-:Y:S01]  /*0690*/  FFMA R31, R29.reuse, R20, R31 ;  /* 0x000000141d1f7223 */ /* 0x041fe2000000001f */
[----:B------:R-:W-:Y:S01]  /*06a0*/  FFMA R29, R29, R21, R14 ;  /* 0x000000151d1d7223 */ /* 0x000fe2000000000e */
[----:B------:R-:W-:Y:S01]  /*06b0*/  FFMA R37, R20, R15, R37 ;  /* 0x0000000f14257223 */ /* 0x000fe20000000025 */
[----:B------:R-:W-:Y:S02]  /*06c0*/  FFMA R21, R15, R21, R12 ;  /* 0x000000150f157223 */ /* 0x000fe4000000000c */
[----:B------:R-:W0:Y:S01]  /*06d0*/  LDS.64 R14, [R9+0x20] ;  /* 0x00002000090e7984 */ /* 0x000e220000000a00 */
[C---:B-1----:R-:W-:Y:S01]  /*06e0*/  FFMA R22, R30.reuse, R16, R13 ;  /* 0x000000101e167223 */ /* 0x042fe2000000000d */
[----:B------:R-:W-:-:S02]  /*06f0*/  FFMA R34, R30, R17, R34 ;  /* 0x000000111e227223 */ /* 0x000fc40000000022 */
[----:B------:R-:W1:Y:S01]  /*0700*/  LDS.64 R12, [R9+0x60] ;  /* 0x00006000090c7984 */ /* 0x000e620000000a00 */
[----:B--2---:R-:W-:Y:S01]  /*0710*/  FFMA R23, R16, R32, R23 ;  /* 0x0000002010177223 */ /* 0x004fe20000000017 */
[----:B------:R-:W-:Y:S01]  /*0720*/  FFMA R18, R32, R17, R18 ;  /* 0x0000001120127223 */ /* 0x000fe20000000012 */
[----:B---3--:R-:W-:Y:S01]  /*0730*/  FFMA R17, R30, R10, R35 ;  /* 0x0000000a1e117223 */ /* 0x008fe20000000023 */
[----:B------:R-:W-:Y:S01]  /*0740*/  FFMA R25, R10, R32, R25 ;  /* 0x000000200a197223 */ /* 0x000fe20000000019 */
[C---:B------:R-:W-:Y:S01]  /*0750*/  FFMA R26, R30.reuse, R11, R26 ;  /* 0x0000000b1e1a7223 */ /* 0x040fe2000000001a */
[----:B------:R-:W-:Y:S01]  /*0760*/  LDS R35, [R6+0x24c] ;  /* 0x00024c0006237984 */ /* 0x000fe20000000800 */
[CC--:B0-----:R-:W-:Y:S01]  /*0770*/  FFMA R16, R30.reuse, R15.reuse, R28 ;  /* 0x0000000f1e107223 */ /* 0x0c1fe2000000001c */
[----:B------:R-:W-:Y:S01]  /*0780*/  FFMA R27, R30, R14, R27 ;  /* 0x0000000e1e1b7223 */ /* 0x000fe2000000001b */
[-C--:B------:R-:W-:Y:S01]  /*0790*/  FFMA R19, R14, R32.reuse, R19 ;  /* 0x000000200e137223 */ /* 0x080fe20000000013 */
[C---:B------:R-:W-:Y:S01]  /*07a0*/  FFMA R24, R32.reuse, R15, R24 ;  /* 0x0000000f20187223 */ /* 0x040fe20000000018 */
[----:B------:R-:W-:Y:S01]  /*07b0*/  FFMA R28, R32, R11, R33 ;  /* 0x0000000b201c7223 */ /* 0x000fe20000000021 */
[----:B------:R-:W0:Y:S04]  /*07c0*/  LDS.64 R14, [R9+0xa0] ;  /* 0x0000a000090e7984 */ /* 0x000e280000000a00 */
[----:B------:R-:W2:Y:S01]  /*07d0*/  LDS.64 R10, [R9+0x80] ;  /* 0x00008000090a7984 */ /* 0x000ea20000000a00 */
[----:B-1----:R-:W-:Y:S01]  /*07e0*/  FFMA R37, R12, R32, R37 ;  /* 0x000000200c257223 */ /* 0x002fe20000000025 */
[----:B------:R-:W-:Y:S01]  /*07f0*/  FFMA R31, R30, R12, R31 ;  /* 0x0000000c1e1f7223 */ /* 0x000fe2000000001f */
[-C--:B------:R-:W-:Y:S01]  /*0800*/  FFMA R32, R32, R13.reuse, R21 ;  /* 0x0000000d20207223 */ /* 0x080fe20000000015 */
[----:B------:R-:W1:Y:S01]  /*0810*/  LDS R33, [R6+0x188] ;  /* 0x0001880006217984 */ /* 0x000e620000000800 */
[----:B------:R-:W-:-:S03]  /*0820*/  FFMA R30, R30, R13, R29 ;  /* 0x0000000d1e1e7223 */ /* 0x000fc6000000001d */
[----:B------:R-:W3:Y:S04]  /*0830*/  LDS.64 R20, [R9+0xc0] ;  /* 0x0000c00009147984 */ /* 0x000ee80000000a00 */
[----:B------:R-:W-:Y:S01]  /*0840*/  LDS R29, [R6+0x3d4] ;  /* 0x0003d400061d7984 */ /* 0x000fe20000000800 */
[----:B0-----:R-:W-:Y:S01]  /*0850*/  FFMA R13, R14, R35, R19 ;  /* 0x000000230e0d7223 */ /* 0x001fe20000000013 */
[C---:B------:R-:W-:Y:S01]  /*0860*/  FFMA R24, R35.reuse, R15, R24 ;  /* 0x0000000f23187223 */ /* 0x040fe20000000018 */
[----:B--2---:R-:W-:Y:S01]  /*0870*/  FFMA R12, R35, R11, R18 ;  /* 0x0000000b230c7223 */ /* 0x004fe20000000012 */
[----:B------:R-:W-:Y:S01]  /*0880*/  FFMA R23, R10, R35, R23 ;  /* 0x000000230a177223 */ /* 0x000fe20000000017 */
[----:B------:R-:W0:Y:S01]  /*0890*/  LDS.64 R18, [R9+0xe0] ;  /* 0x0000e00009127984 */ /* 0x000e220000000a00 */
[C---:B-1----:R-:W-:Y:S01]  /*08a0*/  FFMA R22, R33.reuse, R10, R22 ;  /* 0x0000000a21167223 */ /* 0x042fe20000000016 */
[C---:B------:R-:W-:Y:S01]  /*08b0*/  FFMA R10, R33.reuse, R11, R34 ;  /* 0x0000000b210a7223 */ /* 0x040fe20000000022 */
[C---:B------:R-:W-:Y:S01]  /*08c0*/  FFMA R11, R33.reuse, R14, R27 ;  /* 0x0000000e210b7223 */ /* 0x040fe2000000001b */
[C---:B------:R-:W-:Y:S01]  /*08d0*/  FFMA R14, R33.reuse, R15, R16 ;  /* 0x0000000f210e7223 */ /* 0x040fe20000000010 */
[C---:B---3--:R-:W-:Y:S01]  /*08e0*/  FFMA R15, R33.reuse, R20, R17 ;  /* 0x00000014210f7223 */ /* 0x048fe20000000011 */
[----:B------:R-:W-:Y:S01]  /*08f0*/  LDS R27, [R6+0x310] ;  /* 0x00031000061b7984 */ /* 0x000fe20000000800 */
[----:B------:R-:W-:Y:S01]  /*0900*/  FFMA R25, R20, R35, R25 ;  /* 0x0000002314197223 */ /* 0x000fe20000000019 */
[-C--:B------:R-:W-:Y:S01]  /*0910*/  FFMA R26, R33, R21.reuse, R26 ;  /* 0x00000015211a7223 */ /* 0x080fe2000000001a */
[----:B------:R-:W-:Y:S01]  /*0920*/  FFMA R28, R35, R21, R28 ;  /* 0x00000015231c7223 */ /* 0x000fe2000000001c */
[----:B------:R-:W1:Y:S04]  /*0930*/  LDS.64 R16, [R9+0x100] ;  /* 0x0001000009107984 */ /* 0x000e680000000a00 */
[----:B------:R-:W2:Y:S01]  /*0940*/  LDS.64 R20, [R9+0x140] ;  /* 0x0001400009147984 */ /* 0x000ea20000000a00 */
[C---:B0-----:R-:W-:Y:S01]  /*0950*/  FFMA R31, R33.reuse, R18, R31 ;  /* 0x00000012211f7223 */ /* 0x041fe2000000001f */
[----:B------:R-:W-:Y:S01]  /*0960*/  FFMA R37, R18, R35, R37 ;  /* 0x0000002312257223 */ /* 0x000fe20000000025 */
[-C--:B------:R-:W-:Y:S01]  /*0970*/  FFMA R30, R33, R19.reuse, R30 ;  /* 0x00000013211e7223 */ /* 0x080fe2000000001e */
[----:B------:R-:W-:-:S02]  /*0980*/  FFMA R32, R35, R19, R32 ;  /* 0x0000001323207223 */ /* 0x000fc40000000020 */
[----:B------:R-:W0:Y:S01]  /*0990*/  LDS.64 R18, [R9+0x120] ;  /* 0x0001200009127984 */ /* 0x000e220000000a00 */
[C---:B-1----:R-:W-:Y:S01]  /*09a0*/  FFMA R33, R27.reuse, R16, R22 ;  /* 0x000000101b217223 */ /* 0x042fe20000000016 */
[----:B------:R-:W-:Y:S01]  /*09b0*/  FFMA R35, R16, R29, R23 ;  /* 0x0000001d10237223 */ /* 0x000fe20000000017 */
[-C--:B------:R-:W-:Y:S01]  /*09c0*/  FFMA R10, R27, R17.reuse, R10 ;  /* 0x000000111b0a7223 */ /* 0x080fe2000000000a */
[----:B------:R-:W-:Y:S01]  /*09d0*/  FFMA R16, R29, R17, R12 ;  /* 0x000000111d107223 */ /* 0x000fe2000000000c */
[----:B------:R-:W1:Y:S01]  /*09e0*/  LDS.64 R22, [R9+0x160] ;  /* 0x0001600009167984 */ /* 0x000e620000000a00 */
[C---:B--2---:R-:W-:Y:S01]  /*09f0*/  FFMA R36, R27.reuse, R20, R15 ;  /* 0x000000141b247223 */ /* 0x044fe2000000000f */
[-C--:B------:R-:W-:Y:S01]  /*0a00*/  FFMA R26, R27, R21.reuse, R26 ;  /* 0x000000151b1a7223 */ /* 0x080fe2000000001a */
[----:B------:R-:W-:Y:S01]  /*0a10*/  FFMA R28, R29, R21, R28 ;  /* 0x000000151d1c7223 */ /* 0x000fe2000000001c */
[-C--:B------:R-:W-:Y:S01]  /*0a20*/  FFMA R25, R20, R29.reuse, R25 ;  /* 0x0000001d14197223 */ /* 0x080fe20000000019 */
[----:B------:R-:W-:Y:S01]  /*0a30*/  LDS R21, [R6+0x498] ;  /* 0x0004980006157984 */ /* 0x000fe20000000800 */
[----:B0-----:R-:W-:Y:S01]  /*0a40*/  FFMA R17, R18, R29, R13 ;  /* 0x0000001d12117223 */ /* 0x001fe2000000000d */
[----:B------:R-:W-:-:S02]  /*0a50*/  FFMA R34, R27, R19, R14 ;  /* 0x000000131b227223 */ /* 0x000fc4000000000e */
[----:B------:R-:W0:Y:S01]  /*0a60*/  LDS.64 R12, [R9+0x180] ;  /* 0x00018000090c7984 */ /* 0x000e220000000a00 */
[----:B------:R-:W-:Y:S01]  /*0a70*/  FFMA R11, R27, R18, R11 ;  /* 0x000000121b0b7223 */ /* 0x000fe2000000000b */
[----:B------:R-:W-:Y:S02]  /*0a80*/  FFMA R24, R29, R19, R24 ;  /* 0x000000131d187223 */ /* 0x000fe40000000018 */
[----:B------:R-:W2:Y:S01]  /*0a90*/  LDS.64 R14, [R9+0x1a0] ;  /* 0x0001a000090e7984 */ /* 0x000ea20000000a00 */
[-C--:B-1----:R-:W-:Y:S01]  /*0aa0*/  FFMA R30, R27, R23.reuse, R30 ;  /* 0x000000171b1e7223 */ /* 0x082fe2000000001e */
[----:B------:R-:W-:Y:S01]  /*0ab0*/  FFMA R32, R29, R23, R32 ;  /* 0x000000171d207223 */ /* 0x000fe20000000020 */
[----:B------:R-:W-:Y:S01]  /*0ac0*/  FFMA R31, R27, R22, R31 ;  /* 0x000000161b1f7223 */ /* 0x000fe2000000001f */
[----:B------:R-:W-:Y:S01]  /*0ad0*/  FFMA R22, R22, R29, R37 ;  /* 0x0000001d16167223 */ /* 0x000fe20000000025 */
[----:B------:R-:W1:Y:S04]  /*0ae0*/  LDS.64 R18, [R9+0x1c0] ;  /* 0x0001c00009127984 */ /* 0x000e680000000a00 */
[----:B------:R-:W3:Y:S01]  /*0af0*/  LDS R37, [R6+0x55c] ;  /* 0x00055c0006257984 */ /* 0x000ee20000000800 */
[C---:B0-----:R-:W-:Y:S01]  /*0b00*/  FFMA R20, R21.reuse, R13, R10 ;  /* 0x0000000d15147223 */ /* 0x041fe2000000000a */
[C---:B------:R-:W-:Y:S01]  /*0b10*/  FFMA R33, R21.reuse, R12, R33 ;  /* 0x0000000c15217223 */ /* 0x040fe20000000021 */
[C---:B--2---:R-:W-:Y:S01]  /*0b20*/  FFMA R23, R21.reuse, R14, R11 ;  /* 0x0000000e15177223 */ /* 0x044fe2000000000b */
[C---:B------:R-:W-:Y:S01]  /*0b30*/  FFMA R34, R21.reuse, R15, R34 ;  /* 0x0000000f15227223 */ /* 0x040fe20000000022 */
[----:B------:R-:W0:Y:S01]  /*0b40*/  LDS.64 R10, [R9+0x1e0] ;  /* 0x0001e000090a7984 */ /* 0x000e220000000a00 */
[C---:B-1----:R-:W-:Y:S01]  /*0b50*/  FFMA R27, R21.reuse, R18, R36 ;  /* 0x00000012151b7223 */ /* 0x042fe20000000024 */
[----:B------:R-:W-:-:S02]  /*0b60*/  FFMA R26, R21, R19, R26 ;  /* 0x00000013151a7223 */ /* 0x000fc4000000001a */
[----:B------:R-:W-:Y:S01]  /*0b70*/  LDS R36, [R6+0x620] ;  /* 0x0006200006247984 */ /* 0x000fe20000000800 */
[----:B---3--:R-:W-:Y:S01]  /*0b80*/  FFMA R29, R18, R37, R25 ;  /* 0x00000025121d7223 */ /* 0x008fe20000000019 */
[C---:B------:R-:W-:Y:S02]  /*0b90*/  FFMA R28, R37.reuse, R19, R28 ;  /* 0x00000013251c7223 */ /* 0x040fe4000000001c */
[----:B------:R-:W-:Y:S01]  /*0ba0*/  LDS R25, [R6+0x6e4] ;  /* 0x0006e40006197984 */ /* 0x000fe20000000800 */
[----:B------:R-:W-:Y:S01]  /*0bb0*/  FFMA R35, R12, R37, R35 ;  /* 0x000000250c237223 */ /* 0x000fe20000000023 */
[C---:B------:R-:W-:Y:S01]  /*0bc0*/  FFMA R16, R37.reuse, R13, R16 ;  /* 0x0000000d25107223 */ /* 0x040fe20000000010 */
[----:B------:R-:W-:Y:S01]  /*0bd0*/  FFMA R17, R14, R37, R17 ;  /* 0x000000250e117223 */ /* 0x000fe20000000011 */
[----:B------:R-:W1:Y:S01]  /*0be0*/  LDS.64 R18, [R9+0x260] ;  /* 0x0002600009127984 */ /* 0x000e620000000a00 */
[----:B------:R-:W-:-:S03]  /*0bf0*/  FFMA R24, R37, R15, R24 ;  /* 0x0000000f25187223 */ /* 0x000fc60000000018 */
[----:B------:R-:W2:Y:S04]  /*0c00*/  LDS.64 R12, [R9+0x200] ;  /* 0x00020000090c7984 */ /* 0x000ea80000000a00 */
[----:B------:R-:W3:Y:S01]  /*0c10*/  LDS.64 R14, [R9+0x240] ;  /* 0x00024000090e7984 */ /* 0x000ee20000000a00 */
[C---:B0-----:R-:W-:Y:S01]  /*0c20*/  FFMA R31, R21.reuse, R10, R31 ;  /* 0x0000000a151f7223 */ /* 0x041fe2000000001f */
[----:B------:R-:W-:Y:S01]  /*0c30*/  FFMA R22, R10, R37, R22 ;  /* 0x000000250a167223 */ /* 0x000fe20000000016 */
[-C--:B------:R-:W-:Y:S01]  /*0c40*/  FFMA R21, R21, R11.reuse, R30 ;  /* 0x0000000b15157223 */ /* 0x080fe2000000001e */
[----:B------:R-:W-:Y:S02]  /*0c50*/  FFMA R32, R37, R11, R32 ;  /* 0x0000000b25207223 */ /* 0x000fe40000000020 */
[----:B------:R-:W0:Y:S01]  /*0c60*/  LDS.64 R10, [R9+0x220] ;  /* 0x00022000090a7984 */ /* 0x000e220000000a00 */
[----:B-1----:R-:W-:Y:S01]  /*0c70*/  FFMA R31, R36, R18, R31 ;  /* 0x00000012241f7223 */ /* 0x002fe2000000001f */
[----:B------:R-:W-:-:S02]  /*0c80*/  FFMA R37, R18, R25, R22 ;  /* 0x0000001912257223 */ /* 0x000fc40000000016 */
[----:B------:R-:W-:Y:S01]  /*0c90*/  LDS R22, [R6+0x7a8] ;  /* 0x0007a80006167984 */ /* 0x000fe20000000800 */
[----:B--2---:R-:W-:Y:S01]  /*0ca0*/  FFMA R33, R36, R12, R33 ;  /* 0x0000000c24217223 */ /* 0x004fe20000000021 */
[----:B------:R-:W-:Y:S01]  /*0cb0*/  FFMA R35, R12, R25, R35 ;  /* 0x000000190c237223 */ /* 0x000fe20000000023 */
[CC--:B------:R-:W-:Y:S01]  /*0cc0*/  FFMA R20, R36.reuse, R13.reuse, R20 ;  /* 0x0000000d24147223 */ /* 0x0c0fe20000000014 */
[----:B------:R-:W-:Y:S01]  /*0cd0*/  LDS R18, [R6+0x86c] ;  /* 0x00086c0006127984 */ /* 0x000fe20000000800 */
[C---:B------:R-:W-:Y:S01]  /*0ce0*/  FFMA R16, R25.reuse, R13, R16 ;  /* 0x0000000d19107223 */ /* 0x040fe20000000010 */
[----:B---3--:R-:W-:Y:S01]  /*0cf0*/  FFMA R27, R36, R14, R27 ;  /* 0x0000000e241b7223 */ /* 0x008fe2000000001b */
[----:B------:R-:W-:Y:S01]  /*0d00*/  FFMA R29, R14, R25, R29 ;  /* 0x000000190e1d7223 */ /* 0x000fe2000000001d */
[CC--:B------:R-:W-:Y:S01]  /*0d10*/  FFMA R26, R36.reuse, R15.reuse, R26 ;  /* 0x0000000f241a7223 */ /* 0x0c0fe2000000001a */
[C---:B------:R-:W-:Y:S01]  /*0d20*/  FFMA R28, R25.reuse, R15, R28 ;  /* 0x0000000f191c7223 */ /* 0x040fe2000000001c */
[----:B------:R-:W1:Y:S04]  /*0d30*/  LDS.64 R12, [R9+0x2a0] ;  /* 0x0002a000090c7984 */ /* 0x000e680000000a00 */
[----:B------:R-:W2:Y:S01]  /*0d40*/  LDS.64 R14, [R9+0x2c0] ;  /* 0x0002c000090e7984 */ /* 0x000ea20000000a00 */
[----:B0-----:R-:W-:Y:S01]  /*0d50*/  FFMA R23, R36, R10, R23 ;  /* 0x0000000a24177223 */ /* 0x001fe20000000017 */
[----:B------:R-:W-:Y:S01]  /*0d60*/  FFMA R17, R10, R25, R17 ;  /* 0x000000190a117223 */ /* 0x000fe20000000011 */
[CC--:B------:R-:W-:Y:S01]  /*0d70*/  FFMA R34, R36.reuse, R11.reuse, R34 ;  /* 0x0000000b24227223 */ /* 0x0c0fe20000000022 */
[C---:B------:R-:W-:Y:S01]  /*0d80*/  FFMA R24, R25.reuse, R11, R24 ;  /* 0x0000000b19187223 */ /* 0x040fe20000000018 */
[-C--:B------:R-:W-:Y:S01]  /*0d90*/  FFMA R36, R36, R19.reuse, R21 ;  /* 0x0000001324247223 */ /* 0x080fe20000000015 */
[----:B------:R-:W0:Y:S01]  /*0da0*/  LDS.64 R10, [R9+0x280] ;  /* 0x00028000090a7984 */ /* 0x000e220000000a00 */
[----:B------:R-:W-:-:S03]  /*0db0*/  FFMA R19, R25, R19, R32 ;  /* 0x0000001319137223 */ /* 0x000fc60000000020 */
[----:B------:R-:W-:Y:S01]  /*0dc0*/  LDS R21, [R6+0x9f4] ;  /* 0x0009f40006157984 */ /* 0x000fe20000000800 */
[----:B-1----:R-:W-:Y:S01]  /*0dd0*/  FFMA R23, R22, R12, R23 ;  /* 0x0000000c16177223 */ /* 0x002fe20000000017 */
[----:B------:R-:W-:Y:S01]  /*0de0*/  FFMA R17, R12, R18, R17 ;  /* 0x000000120c117223 */ /* 0x000fe20000000011 */
[-C--:B------:R-:W-:Y:S01]  /*0df0*/  FFMA R34, R22, R13.reuse, R34 ;  /* 0x0000000d16227223 */ /* 0x080fe20000000022 */
[----:B------:R-:W-:Y:S01]  /*0e00*/  FFMA R30, R18, R13, R24 ;  /* 0x0000000d121e7223 */ /* 0x000fe20000000018 */
[----:B--2---:R-:W-:Y:S01]  /*0e10*/  FFMA R27, R22, R14, R27 ;  /* 0x0000000e161b7223 */ /* 0x004fe2000000001b */
[----:B------:R-:W-:Y:S01]  /*0e20*/  FFMA R29, R14, R18, R29 ;  /* 0x000000120e1d7223 */ /* 0x000fe2000000001d */
[-C--:B------:R-:W-:Y:S01]  /*0e30*/  FFMA R26, R22, R15.reuse, R26 ;  /* 0x0000000f161a7223 */ /* 0x080fe2000000001a */
[----:B------:R-:W-:Y:S01]  /*0e40*/  FFMA R32, R18, R15, R28 ;  /* 0x0000000f12207223 */ /* 0x000fe2000000001c */
[----:B------:R1:W-:Y:S04]  /*0e50*/  LDS R24, [R6+0x930] ;  /* 0x0009300006187984 */ /* 0x0003e80000000800 */
[----:B------:R-:W2:Y:S04]  /*0e60*/  LDS.64 R12, [R9+0x300] ;  /* 0x00030000090c7984 */ /* 0x000ea80000000a00 */
[----:B------:R-:W3:Y:S01]  /*0e70*/  LDS.64 R14, [R9+0x320] ;  /* 0x00032000090e7984 */ /* 0x000ee20000000a00 */
[----:B-1----:R-:W-:Y:S01]  /*0e80*/  IADD3 R6, R6, 0xc40, RZ ;  /* 0x00000c4006067810 */ /* 0x002fe20007ffe0ff */
[----:B0-----:R-:W-:Y:S01]  /*0e90*/  FFMA R33, R22, R10, R33 ;  /* 0x0000000a16217223 */ /* 0x001fe20000000021 */
[----:B------:R-:W-:Y:S01]  /*0ea0*/  FFMA R35, R10, R18, R35 ;  /* 0x000000120a237223 */ /* 0x000fe20000000023 */
[-C--:B------:R-:W-:Y:S01]  /*0eb0*/  FFMA R20, R22, R11.reuse, R20 ;  /* 0x0000000b16147223 */ /* 0x080fe20000000014 */
[----:B------:R-:W-:-:S02]  /*0ec0*/  FFMA R16, R18, R11, R16 ;  /* 0x0000000b12107223 */ /* 0x000fc40000000010 */
[----:B------:R-:W0:Y:S01]  /*0ed0*/  LDS.64 R10, [R9+0x2e0] ;  /* 0x0002e000090a7984 */ /* 0x000e220000000a00 */
[----:B--2---:R-:W-:Y:S01]  /*0ee0*/  FFMA R28, R24, R12, R33 ;  /* 0x0000000c181c7223 */ /* 0x004fe20000000021 */
[----:B------:R-:W-:Y:S01]  /*0ef0*/  FFMA R35, R12, R21, R35 ;  /* 0x000000150c237223 */ /* 0x000fe20000000023 */
[CC--:B------:R-:W-:Y:S01]  /*0f00*/  FFMA R20, R24.reuse, R13.reuse, R20 ;  /* 0x0000000d18147223 */ /* 0x0c0fe20000000014 */
[C---:B------:R-:W-:Y:S01]  /*0f10*/  FFMA R40, R21.reuse, R13, R16 ;  /* 0x0000000d15287223 */ /* 0x040fe20000000010 */
[----:B---3--:R-:W-:Y:S01]  /*0f20*/  FFMA R38, R24, R14, R23 ;  /* 0x0000000e18267223 */ /* 0x008fe20000000017 */
[----:B------:R-:W-:Y:S01]  /*0f30*/  FFMA R41, R14, R21, R17 ;  /* 0x000000150e297223 */ /* 0x000fe20000000011 */
[----:B------:R-:W-:Y:S01]  /*0f40*/  FFMA R30, R21, R15, R30 ;  /* 0x0000000f151e7223 */ /* 0x000fe2000000001e */
[----:B0-----:R-:W-:Y:S01]  /*0f50*/  FFMA R31, R22, R10, R31 ;  /* 0x0000000a161f7223 */ /* 0x001fe2000000001f */
[----:B------:R-:W-:Y:S01]  /*0f60*/  FFMA R37, R10, R18, R37 ;  /* 0x000000120a257223 */ /* 0x000fe20000000025 */
[-C--:B------:R-:W-:Y:S01]  /*0f70*/  FFMA R42, R22, R11.reuse, R36 ;  /* 0x0000000b162a7223 */ /* 0x080fe20000000024 */
[----:B------:R-:W-:Y:S01]  /*0f80*/  FFMA R44, R18, R11, R19 ;  /* 0x0000000b122c7223 */ /* 0x000fe20000000013 */
[C---:B------:R-:W-:Y:S01]  /*0f90*/  FFMA R36, R24.reuse, R15, R34 ;  /* 0x0000000f18247223 */ /* 0x040fe20000000022 */
[----:B------:R-:W0:Y:S04]  /*0fa0*/  LDS.64 R18, [R9+0x340] ;  /* 0x0003400009127984 */ /* 0x000e280000000a00 */
[----:B------:R1:W2:Y:S02]  /*0fb0*/  LDS.64 R10, [R9+0x360] ;  /* 0x00036000090a7984 */ /* 0x0002a40000000a00 */
[----:B-1----:R-:W-:Y:S01]  /*0fc0*/  IADD3 R9, R9, 0x400, RZ ;  /* 0x0000040009097810 */ /* 0x002fe20007ffe0ff */
[----:B0-----:R-:W-:Y:S01]  /*0fd0*/  FFMA R25, R24, R18, R27 ;  /* 0x0000001218197223 */ /* 0x001fe2000000001b */
[----:B------:R-:W-:Y:S01]  /*0fe0*/  FFMA R39, R18, R21, R29 ;  /* 0x0000001512277223 */ /* 0x000fe2000000001d */
[CC--:B------:R-:W-:Y:S01]  /*0ff0*/  FFMA R26, R24.reuse, R19.reuse, R26 ;  /* 0x00000013181a7223 */ /* 0x0c0fe2000000001a */
[C---:B------:R-:W-:Y:S01]  /*1000*/  FFMA R22, R21.reuse, R19, R32 ;  /* 0x0000001315167223 */ /* 0x040fe20000000020 */
[----:B--2---:R-:W-:Y:S01]  /*1010*/  FFMA R31, R24, R10, R31 ;  /* 0x0000000a181f7223 */ /* 0x004fe2000000001f */
[----:B------:R-:W-:Y:S01]  /*1020*/  FFMA R37, R10, R21, R37 ;  /* 0x000000150a257223 */ /* 0x000fe20000000025 */
[-C--:B------:R-:W-:Y:S01]  /*1030*/  FFMA R14, R24, R11.reuse, R42 ;  /* 0x0000000b180e7223 */ /* 0x080fe2000000002a */
[----:B------:R-:W-:Y:S01]  /*1040*/  FFMA R12, R21, R11, R44 ;  /* 0x0000000b150c7223 */ /* 0x000fe2000000002c */
[----:B------:R-:W-:Y:S05]  /*1050*/  @P0 BRA `(.L_x_106) ;  /* 0xfffff4b000000947 */ /* 0x000fea000383ffff */
[----:B------:R-:W-:-:S04]  /*1060*/  IADD3 R5, R5, 0x1, RZ ;  /* 0x0000000105057810 */ /* 0x000fc80007ffe0ff */
[----:B------:R-:W-:-:S13]  /*1070*/  ISETP.GE.U32.AND P0, PT, R5, 0x8, PT ;  /* 0x000000080500780c */ /* 0x000fda0003f06070 */
[----:B------:R-:W-:Y:S05]  /*1080*/  @!P0 BRA `(.L_x_107) ;  /* 0xfffff09000008947 */ /* 0x000fea000383ffff */
[----:B------:R-:W0:Y:S02]  /*1090*/  S2R R3, SR_TID.X ;  /* 0x0000000000037919 */ /* 0x000e240000002100 */
[----:B0-----:R-:W-:Y:S01]  /*10a0*/  IMAD R0, R0, 0x6200, R3 ;  /* 0x0000620000007824 */ /* 0x001fe200078e0203 */
[----:B------:R-:W-:-:S03]  /*10b0*/  MOV R3, 0x4 ;  /* 0x0000000400037802 */ /* 0x000fc60000000f00 */
[----:B------:R-:W-:-:S04]  /*10c0*/  IMAD R7, R7, 0x1880, R0 ;  /* 0x0000188007077824 */ /* 0x000fc800078e0200 */
        /* <DEDUP_REMOVED lines=20> */
.L_x_108:
        /* <DEDUP_REMOVED lines=15> */
.L_x_145:


//--------------------- .text.tvmgen_default_fused_nn_contrib_conv2d_winograd_without_weight_transform_add_nn_relu_2_kernel --------------------------
	.section	.text.tvmgen_default_fused_nn_contrib_conv2d_winograd_without_weight_transform_add_nn_relu_2_kernel,"ax",@progbits
	.sectioninfo	@"SHI_REGISTERS=38"
	.align	128
        .global         tvmgen_default_fused_nn_contrib_conv2d_winograd_without_weight_transform_add_nn_relu_2_kernel
        .type           tvmgen_default_fused_nn_contrib_conv2d_winograd_without_weight_transform_add_nn_relu_2_kernel,@function
        .size           tvmgen_default_fused_nn_contrib_conv2d_winograd_without_weight_transform_add_nn_relu_2_kernel,(.L_x_146 - tvmgen_default_fused_nn_contrib_conv2d_winograd_without_weight_transform_add_nn_relu_2_kernel)
        .other          tvmgen_default_fused_nn_contrib_conv2d_winograd_without_weight_transform_add_nn_relu_2_kernel,@"STO_CUDA_ENTRY STV_DEFAULT"
tvmgen_default_fused_nn_contrib_conv2d_winograd_without_weight_transform_add_nn_relu_2_kernel:
.text.tvmgen_default_fused_nn_contrib_conv2d_winograd_without_weight_transform_add_nn_relu_2_kernel:
[----:B------:R-:W-:Y:S02]  /*0000*/  MOV R1, c[0x0][0x28] ;  /* 0x00000a0000017a02 */ /* 0x000fe40000000f00 */
[----:B------:R-:W0:Y:S01]  /*0010*/  S2R R7, SR_CTAID.X ;  /* 0x0000000000077919 */ /* 0x000e220000002500 */
[----:B------:R-:W-:Y:S01]  /*0020*/  MOV R2, RZ ;  /* 0x000000ff00027202 */ /* 0x000fe20000000f00 */
[----:B------:R-:W-:Y:S01]  /*0030*/  CS2R R16, SRZ ;  /* 0x0000000000107805 */ /* 0x000fe2000001ff00 */
[----:B------:R-:W-:Y:S01]  /*0040*/  MOV R18, RZ ;  /* 0x000000ff00127202 */ /* 0x000fe20000000f00 */
[----:B------:R-:W0:Y:S01]  /*0050*/  S2R R4, SR_TID.X ;  /* 0x0000000000047919 */ /* 0x000e220000002100 */
[----:B------:R-:W-:Y:S01]  /*0060*/  ULDC.64 UR4, c[0x0][0x118] ;  /* 0x0000460000047ab9 */ /* 0x000fe20000000a00 */
[----:B------:R-:W-:Y:S01]  /*0070*/  MOV R14, RZ ;  /* 0x000000ff000e7202 */ /* 0x000fe20000000f00 */
[----:B0-----:R-:W-:-:S04]  /*0080*/  IMAD R4, R7, 0x1e, R4 ;  /* 0x0000001e07047824 */ /* 0x001fc800078e0204 */
[----:B------:R-:W-:-:S04]  /*0090*/  IMAD.HI R0, R4, 0x5397829d, RZ ;  /* 0x5397829d04007827 */ /* 0x000fc800078e02ff */
[----:B------:R-:W-:Y:S01]  /*00a0*/  IMAD R3, R7, -0x1c, R4 ;  /* 0xffffffe407037824 */ /* 0x000fe200078e0204 */
[----:B------:R-:W-:-:S03]  /*00b0*/  SHF.R.U32.HI R5, RZ, 0x1f, R0 ;  /* 0x0000001fff057819 */ /* 0x000fc60000011600 */
[----:B------:R-:W-:Y:S01]  /*00c0*/  IMAD.HI R6, R3, -0x6db6db6d, R2 ;  /* 0x9249249303067827 */ /* 0x000fe200078e0202 */
[----:B------:R-:W-:-:S03]  /*00d0*/  LEA.HI.SX32 R5, R0, R5, 0x1c ;  /* 0x0000000500057211 */ /* 0x000fc600078fe2ff */
[----:B------:R-:W-:Y:S01]  /*00e0*/  IMAD R2, R7, 0x7e, R3 ;  /* 0x0000007e07027824 */ /* 0x000fe200078e0203 */
[----:B------:R-:W-:Y:S01]  /*00f0*/  SHF.R.U32.HI R7, RZ, 0x1f, R6 ;  /* 0x0000001fff077819 */ /* 0x000fe20000011606 */
[----:B------:R-:W-:Y:S01]  /*0100*/  IMAD R5, R5, -0x31, R4 ;  /* 0xffffffcf05057824 */ /* 0x000fe200078e0204 */
[----:B------:R-:W-:Y:S01]  /*0110*/  MOV R4, RZ ;  /* 0x000000ff00047202 */ /* 0x000fe20000000f00 */
[----:B------:R-:W-:Y:S01]  /*0120*/  IMAD.HI R0, R2, 0x5397829d, RZ ;  /* 0x5397829d02007827 */ /* 0x000fe200078e02ff */
[----:B------:R-:W-:-:S03]  /*0130*/  LEA.HI.SX32 R7, R6, R7, 0x1e ;  /* 0x0000000706077211 */ /* 0x000fc600078ff2ff */
[----:B------:R-:W-:Y:S01]  /*0140*/  IMAD.HI R4, R5, -0x6db6db6d, R4 ;  /* 0x9249249305047827 */ /* 0x000fe200078e0204 */
[----:B------:R-:W-:-:S03]  /*0150*/  SHF.R.U32.HI R9, RZ, 0x1f, R0 ;  /* 0x0000001fff097819 */ /* 0x000fc60000011600 */
[----:B------:R-:W-:Y:S01]  /*0160*/  IMAD R7, R7, -0x7, R3 ;  /* 0xfffffff907077824 */ /* 0x000fe200078e0203 */
[----:B------:R-:W-:Y:S02]  /*0170*/  LEA.HI.SX32 R0, R0, R9, 0x1c ;  /* 0x0000000900007211 */ /* 0x000fe400078fe2ff */
[----:B------:R-:W-:Y:S02]  /*0180*/  SHF.R.U32.HI R3, RZ, 0x1f, R4 ;  /* 0x0000001fff037819 */ /* 0x000fe40000011604 */
[----:B------:R-:W-:Y:S02]  /*0190*/  SHF.L.U32 R7, R7, 0x1, RZ ;  /* 0x0000000107077819 */ /* 0x000fe400000006ff */
[----:B------:R-:W-:Y:S02]  /*01a0*/  LEA.HI.SX32 R3, R4, R3, 0x1e ;  /* 0x0000000304037211 */ /* 0x000fe400078ff2ff */
[----:B------:R-:W-:Y:S01]  /*01b0*/  IADD3 R4, R7, -0x1, RZ ;  /* 0xffffffff07047810 */ /* 0x000fe20007ffe0ff */
[----:B------:R-:W-:Y:S01]  /*01c0*/  IMAD R0, R0, 0xc4, R7 ;  /* 0x000000c400007824 */ /* 0x000fe200078e0207 */
[----:B------:R-:W-:-:S02]  /*01d0*/  SHF.L.U32 R8, R3, 0x1, RZ ;  /* 0x0000000103087819 */ /* 0x000fc400000006ff */
[----:B------:R-:W-:Y:S02]  /*01e0*/  ISETP.GT.U32.AND P3, PT, R7, 0xd, PT ;  /* 0x0000000d0700780c */ /* 0x000fe40003f64070 */
[----:B------:R-:W-:Y:S02]  /*01f0*/  IADD3 R0, R0, -0xf, RZ ;  /* 0xfffffff100007810 */ /* 0x000fe40007ffe0ff */
[----:B------:R-:W-:Y:S02]  /*0200*/  IADD3 R9, R8, -0x1, RZ ;  /* 0xffffffff08097810 */ /* 0x000fe40007ffe0ff */
[----:B------:R-:W-:Y:S01]  /*0210*/  ISETP.GT.U32.AND P2, PT, R4, 0xd, PT ;  /* 0x0000000d0400780c */ /* 0x000fe20003f44070 */
[----:B------:R-:W-:Y:S01]  /*0220*/  IMAD R0, R3, 0x1c, R0 ;  /* 0x0000001c03007824 */ /* 0x000fe200078e0200 */
[----:B------:R-:W-:Y:S02]  /*0230*/  ISETP.GT.U32.OR P5, PT, R9, 0xd, P3 ;  /* 0x0000000d0900780c */ /* 0x000fe40001fa4470 */
[----:B------:R-:W-:-:S02]  /*0240*/  IADD3 R5, R7, 0x1, RZ ;  /* 0x0000000107057810 */ /* 0x000fc40007ffe0ff */
[----:B------:R-:W-:Y:S02]  /*0250*/  MOV R3, 0x4 ;  /* 0x0000000400037802 */ /* 0x000fe40000000f00 */
[----:B------:R-:W-:Y:S02]  /*0260*/  IADD3 R0, R0, 0xf, RZ ;  /* 0x0000000f00007810 */ /* 0x000fe40007ffe0ff */
[----:B------:R-:W-:Y:S02]  /*0270*/  ISETP.GT.U32.OR P1, PT, R8, 0xd, P2 ;  /* 0x0000000d0800780c */ /* 0x000fe40001724470 */
[----:B------:R-:W-:Y:S01]  /*0280*/  ISETP.GT.U32.AND P0, PT, R5, 0xd, PT ;  /* 0x0000000d0500780c */ /* 0x000fe20003f04070 */
[----:B------:R-:W-:Y:S01]  /*0290*/  IMAD.WIDE R4, R0, R3, c[0x0][0x168] ;  /* 0x00005a0000047625 */ /* 0x000fe200078e0203 */
[----:B------:R-:W-:Y:S02]  /*02a0*/  ISETP.GT.U32.OR P6, PT, R8, 0xd, P3 ;  /* 0x0000000d0800780c */ /* 0x000fe40001fc4470 */
[----:B------:R-:W-:-:S02]  /*02b0*/  IADD3 R7, R7, 0x2, RZ ;  /* 0x0000000207077810 */ /* 0x000fc40007ffe0ff */
[----:B------:R-:W2:Y:S01]  /*02c0*/  @!P5 LDG.E.CONSTANT R18, [R4.64+-0x38] ;  /* 0xffffc8040412d981 */ /* 0x000ea2000c1e9900 */
[----:B------:R-:W-:Y:S01]  /*02d0*/  ISETP.GT.U32.OR P5, PT, R8, 0xd, P0 ;  /* 0x0000000d0800780c */ /* 0x000fe200007a4470 */
[----:B------:R-:W-:Y:S01]  /*02e0*/  CS2R R20, SRZ ;  /* 0x0000000000147805 */ /* 0x000fe2000001ff00 */
[----:B------:R-:W-:Y:S02]  /*02f0*/  ISETP.GT.U32.OR P4, PT, R9, 0xd, P0 ;  /* 0x0000000d0900780c */ /* 0x000fe40000784470 */
[----:B------:R-:W3:Y:S01]  /*0300*/  @!P1 LDG.E.CONSTANT R17, [R4.64+-0x4] ;  /* 0xfffffc0404119981 */ /* 0x000ee2000c1e9900 */
[----:B------:R-:W-:-:S03]  /*0310*/  ISETP.GT.U32.AND P1, PT, R7, 0xd, PT ;  /* 0x0000000d0700780c */ /* 0x000fc60003f24070 */
[----:B------:R-:W4:Y:S01]  /*0320*/  @!P6 LDG.E.CONSTANT R16, [R4.64] ;  /* 0x000000040410e981 */ /* 0x000f22000c1e9900 */
[C---:B------:R-:W-:Y:S02]  /*0330*/  ISETP.GT.U32.OR P6, PT, R8.reuse, 0xd, P1 ;  /* 0x0000000d0800780c */ /* 0x040fe40000fc4470 */
[----:B------:R-:W-:Y:S02]  /*0340*/  IADD3 R7, R8, 0x1, RZ ;  /* 0x0000000108077810 */ /* 0x000fe40007ffe0ff */
[----:B------:R-:W5:Y:S02]  /*0350*/  @!P5 LDG.E.CONSTANT R21, [R4.64+0x4] ;  /* 0x000004040415d981 */ /* 0x000f64000c1e9900 */
[----:B------:R-:W-:Y:S01]  /*0360*/  ISETP.GT.U32.OR P5, PT, R7, 0xd, P2 ;  /* 0x0000000d0700780c */ /* 0x000fe200017a4470 */
[----:B------:R-:W-:Y:S01]  /*0370*/  CS2R R12, SRZ ;  /* 0x00000000000c7805 */ /* 0x000fe2000001ff00 */
[----:B------:R0:W2:Y:S01]  /*0380*/  @!P4 LDG.E.CONSTANT R14, [R4.64+-0x34] ;  /* 0xffffcc04040ec981 */ /* 0x0000a2000c1e9900 */
[----:B------:R-:W-:-:S04]  /*0390*/  ISETP.GT.U32.OR P4, PT, R9, 0xd, P2 ;  /* 0x0000000d0900780c */ /* 0x000fc80001784470 */
[----:B------:R-:W0:Y:S01]  /*03a0*/  @!P6 LDG.E.CONSTANT R20, [R4.64+0x8] ;  /* 0x000008040414e981 */ /* 0x000e22000c1e9900 */
[----:B------:R-:W-:Y:S02]  /*03b0*/  ISETP.GT.U32.OR P6, PT, R7, 0xd, P3 ;  /* 0x0000000d0700780c */ /* 0x000fe40001fc4470 */
[----:B------:R-:W-:-:S03]  /*03c0*/  MOV R6, RZ ;  /* 0x000000ff00067202 */ /* 0x000fc60000000f00 */
[----:B------:R0:W2:Y:S01]  /*03d0*/  @!P5 LDG.E.CONSTANT R13, [R4.64+0x34] ;  /* 0x00003404040dd981 */ /* 0x0000a2000c1e9900 */
[----:B------:R-:W-:Y:S02]  /*03e0*/  ISETP.GT.U32.OR P5, PT, R7, 0xd, P0 ;  /* 0x0000000d0700780c */ /* 0x000fe400007a4470 */
[----:B------:R-:W-:Y:S01]  /*03f0*/  MOV R0, RZ ;  /* 0x000000ff00007202 */ /* 0x000fe20000000f00 */
[----:B------:R0:W2:Y:S04]  /*0400*/  @!P4 LDG.E.CONSTANT R15, [R4.64+-0x3c] ;  /* 0xffffc404040fc981 */ /* 0x0000a8000c1e9900 */
[----:B------:R0:W2:Y:S01]  /*0410*/  @!P6 LDG.E.CONSTANT R6, [R4.64+0x38] ;  /* 0x000038040406e981 */ /* 0x0000a2000c1e9900 */
[----:B------:R-:W-:Y:S02]  /*0420*/  ISETP.GT.U32.OR P6, PT, R9, 0xd, P1 ;  /* 0x0000000d0900780c */ /* 0x000fe40000fc4470 */
[----:B------:R-:W-:-:S03]  /*0430*/  IADD3 R9, R8, 0x2, RZ ;  /* 0x0000000208097810 */ /* 0x000fc60007ffe0ff */
[----:B------:R0:W2:Y:S01]  /*0440*/  @!P5 LDG.E.CONSTANT R0, [R4.64+0x3c] ;  /* 0x00003c040400d981 */ /* 0x0000a2000c1e9900 */
[C---:B------:R-:W-:Y:S02]  /*0450*/  ISETP.GT.U32.OR P2, PT, R9.reuse, 0xd, P2 ;  /* 0x0000000d0900780c */ /* 0x040fe40001744470 */
[----:B------:R-:W-:Y:S02]  /*0460*/  ISETP.GT.U32.OR P3, PT, R9, 0xd, P3 ;  /* 0x0000000d0900780c */ /* 0x000fe40001f64470 */
[----:B------:R-:W-:Y:S02]  /*0470*/  ISETP.GT.U32.OR P5, PT, R7, 0xd, P1 ;  /* 0x0000000d0700780c */ /* 0x000fe40000fa4470 */
[----:B------:R-:W-:Y:S02]  /*0480*/  MOV R7, RZ ;  /* 0x000000ff00077202 */ /* 0x000fe40000000f00 */
[C---:B------:R-:W-:Y:S02]  /*0490*/  ISETP.GT.U32.OR P0, PT, R9.reuse, 0xd, P0 ;  /* 0x0000000d0900780c */ /* 0x040fe40000704470 */
[----:B------:R-:W-:Y:S01]  /*04a0*/  ISETP.GT.U32.OR P1, PT, R9, 0xd, P1 ;  /* 0x0000000d0900780c */ /* 0x000fe20000f24470 */
[----:B------:R-:W-:Y:S01]  /*04b0*/  CS2R R10, SRZ ;  /* 0x00000000000a7805 */ /* 0x000fe2000001ff00 */
[----:B------:R0:W2:Y:S01]  /*04c0*/  @!P6 LDG.E.CONSTANT R7, [R4.64+-0x30] ;  /* 0xffffd0040407e981 */ /* 0x0000a2000c1e9900 */
[----:B------:R-:W-:-:S02]  /*04d0*/  MOV R8, RZ ;  /* 0x000000ff00087202 */ /* 0x000fc40000000f00 */
[----:B------:R-:W-:Y:S01]  /*04e0*/  MOV R9, RZ ;  /* 0x000000ff00097202 */ /* 0x000fe20000000f00 */
[----:B------:R0:W2:Y:S04]  /*04f0*/  @!P2 LDG.E.CONSTANT R12, [R4.64+0x6c] ;  /* 0x00006c04040ca981 */ /* 0x0000a8000c1e9900 */
[----:B------:R0:W2:Y:S04]  /*0500*/  @!P3 LDG.E.CONSTANT R11, [R4.64+0x70] ;  /* 0x00007004040bb981 */ /* 0x0000a8000c1e9900 */
[----:B------:R0:W2:Y:S04]  /*0510*/  @!P5 LDG.E.CONSTANT R8, [R4.64+0x40] ;  /* 0x000040040408d981 */ /* 0x0000a8000c1e9900 */
[----:B------:R0:W2:Y:S04]  /*0520*/  @!P0 LDG.E.CONSTANT R10, [R4.64+0x74] ;  /* 0x00007404040a8981 */ /* 0x0000a8000c1e9900 */
[----:B------:R0:W2:Y:S01]  /*0530*/  @!P1 LDG.E.CONSTANT R9, [R4.64+0x78] ;  /* 0x0000780404099981 */ /* 0x0000a2000c1e9900 */
[----:B------:R-:W-:Y:S01]  /*0540*/  MOV R23, RZ ;  /* 0x000000ff00177202 */ /* 0x000fe20000000f00 */
[----:B------:R-:W-:Y:S01]  /*0550*/  IMAD.WIDE R2, R2, R3, c[0x0][0x160] ;  /* 0x0000580002027625 */ /* 0x000fe200078e0203 */
[--C-:B---3--:R-:W-:Y:S01]  /*0560*/  FADD R28, RZ, R17.reuse ;  /* 0x00000011ff1c7221 */ /* 0x108fe20000000000 */
[----:B------:R-:W-:Y:S01]  /*0570*/  FADD R22, RZ, -R17 ;  /* 0x80000011ff167221 */ /* 0x000fe20000000000 */
[--C-:B----4-:R-:W-:Y:S01]  /*0580*/  FADD R24, RZ, R16.reuse ;  /* 0x00000010ff187221 */ /* 0x110fe20000000000 */
[----:B------:R-:W-:Y:S01]  /*0590*/  FADD R26, RZ, -R16 ;  /* 0x80000010ff1a7221 */ /* 0x000fe20000000000 */
[--C-:B-----5:R-:W-:Y:S01]  /*05a0*/  FADD R28, R28, -R21.reuse ;  /* 0x800000151c1c7221 */ /* 0x120fe20000000000 */
[----:B------:R-:W-:Y:S01]  /*05b0*/  FADD R17, R22, R21 ;  /* 0x0000001516117221 */ /* 0x000fe20000000000 */
[----:B--2---:R-:W-:Y:S01]  /*05c0*/  FADD R25, RZ, R18 ;  /* 0x00000012ff197221 */ /* 0x004fe20000000000 */
[--C-:B0-----:R-:W-:Y:S01]  /*05d0*/  FADD R4, R24, -R20.reuse ;  /* 0x8000001418047221 */ /* 0x101fe20000000000 */
[----:B------:R-:W-:Y:S01]  /*05e0*/  FADD R5, R26, R20 ;  /* 0x000000141a057221 */ /* 0x000fe20000000000 */
[----:B------:R-:W-:-:S04]  /*05f0*/  @!P4 FADD R23, RZ, R15 ;  /* 0x0000000fff17c221 */ /* 0x000fc80000000000 */
[----:B------:R-:W-:Y:S01]  /*0600*/  FADD R20, -R14, R23 ;  /* 0x000000170e147221 */ /* 0x000fe20000000100 */
[----:B------:R-:W-:-:S03]  /*0610*/  FADD R29, R28, R13 ;  /* 0x0000000d1c1d7221 */ /* 0x000fc60000000000 */
[--C-:B------:R-:W-:Y:S01]  /*0620*/  FADD R23, R20, -R13.reuse ;  /* 0x8000000d14177221 */ /* 0x100fe20000000000 */
[----:B------:R-:W-:Y:S01]  /*0630*/  FADD R13, R17, R13 ;  /* 0x0000000d110d7221 */ /* 0x000fe20000000000 */
[----:B------:R-:W-:Y:S01]  /*0640*/  FADD R18, RZ, -R18 ;  /* 0x80000012ff127221 */ /* 0x000fe20000000000 */
[--C-:B------:R-:W-:Y:S01]  /*0650*/  FADD R16, R24, -R21.reuse ;  /* 0x8000001518107221 */ /* 0x100fe20000000000 */
[C-C-:B------:R-:W-:Y:S01]  /*0660*/  FADD R15, R26.reuse, -R21.reuse ;  /* 0x800000151a0f7221 */ /* 0x140fe20000000000 */
[--C-:B------:R-:W-:Y:S01]  /*0670*/  FADD R19, R26, R21.reuse ;  /* 0x000000151a137221 */ /* 0x100fe20000000000 */
[----:B------:R-:W-:Y:S01]  /*0680*/  FADD R21, R24, R21 ;  /* 0x0000001518157221 */ /* 0x000fe20000000000 */
[----:B------:R-:W-:Y:S01]  /*0690*/  FADD R13, R13, -R0 ;  /* 0x800000000d0d7221 */ /* 0x000fe20000000000 */
[--C-:B------:R-:W-:Y:S01]  /*06a0*/  FADD R27, R25, R14.reuse ;  /* 0x0000000e191b7221 */ /* 0x100fe20000000000 */
[C---:B------:R-:W-:Y:S01]  /*06b0*/  FADD R25, R18.reuse, R14 ;  /* 0x0000000e12197221 */ /* 0x040fe20000000000 */
[--C-:B------:R-:W-:Y:S01]  /*06c0*/  FADD R33, R21, R6.reuse ;  /* 0x0000000615217221 */ /* 0x100fe20000000000 */
[--C-:B------:R-:W-:Y:S01]  /*06d0*/  FADD R35, R5, -R6.reuse ;  /* 0x8000000605237221 */ /* 0x100fe20000000000 */
[--C-:B------:R-:W-:Y:S01]  /*06e0*/  FADD R31, R19, -R6.reuse ;  /* 0x80000006131f7221 */ /* 0x100fe20000000000 */
[----:B------:R-:W-:Y:S01]  /*06f0*/  FADD R7, R18, R7 ;  /* 0x0000000712077221 */ /* 0x000fe20000000000 */
[--C-:B------:R-:W-:Y:S01]  /*0700*/  FADD R21, R15, R6.reuse ;  /* 0x000000060f157221 */ /* 0x100fe20000000000 */
[----:B------:R0:W-:Y:S01]  /*0710*/  STG.E [R2.64+0x31000], R13 ;  /* 0x0310000d02007986 */ /* 0x0001e2000c101904 */
[--C-:B------:R-:W-:Y:S01]  /*0720*/  FADD R5, R4, -R6.reuse ;  /* 0x8000000604057221 */ /* 0x100fe20000000000 */
[--C-:B------:R-:W-:Y:S01]  /*0730*/  FADD R25, R25, R6.reuse ;  /* 0x0000000619197221 */ /* 0x100fe20000000000 */
[--C-:B------:R-:W-:Y:S01]  /*0740*/  FADD R27, R27, -R6.reuse ;  /* 0x800000061b1b7221 */ /* 0x100fe20000000000 */
[--C-:B------:R-:W-:Y:S01]  /*0750*/  FADD R19, R16, -R6.reuse ;  /* 0x8000000610137221 */ /* 0x100fe20000000000 */
[----:B------:R-:W-:Y:S01]  /*0760*/  FADD R7, R7, R6 ;  /* 0x0000000607077221 */ /* 0x000fe20000000000 */
[----:B------:R-:W-:Y:S01]  /*0770*/  FADD R17, R17, R12 ;  /* 0x0000000c11117221 */ /* 0x000fe20000000000 */
[--C-:B------:R-:W-:Y:S01]  /*0780*/  FADD R15, R15, R11.reuse ;  /* 0x0000000b0f0f7221 */ /* 0x100fe20000000000 */
[--C-:B------:R-:W-:Y:S01]  /*0790*/  FADD R4, R4, -R11.reuse ;  /* 0x8000000b04047221 */ /* 0x100fe20000000000 */
[----:B0-----:R-:W-:Y:S01]  /*07a0*/  FADD R13, R16, -R11 ;  /* 0x8000000b100d7221 */ /* 0x001fe20000000000 */
[--C-:B------:R-:W-:Y:S01]  /*07b0*/  FADD R23, R23, R0.reuse ;  /* 0x0000000017177221 */ /* 0x100fe20000000000 */
[--C-:B------:R-:W-:Y:S01]  /*07c0*/  FADD R25, R25, -R0.reuse ;  /* 0x8000000019197221 */ /* 0x100fe20000000000 */
[--C-:B------:R-:W-:Y:S01]  /*07d0*/  FADD R27, R27, -R0.reuse ;  /* 0x800000001b1b7221 */ /* 0x100fe20000000000 */
[--C-:B------:R-:W-:Y:S01]  /*07e0*/  FADD R29, R29, -R0.reuse ;  /* 0x800000001d1d7221 */ /* 0x100fe20000000000 */
[--C-:B------:R-:W-:Y:S01]  /*07f0*/  FADD R19, R19, R0.reuse ;  /* 0x0000000013137221 */ /* 0x100fe20000000000 */
[--C-:B------:R-:W-:Y:S01]  /*0800*/  FADD R21, R21, R0.reuse ;  /* 0x0000000015157221 */ /* 0x100fe20000000000 */
[--C-:B------:R-:W-:Y:S01]  /*0810*/  FADD R31, R31, R0.reuse ;  /* 0x000000001f1f7221 */ /* 0x100fe20000000000 */
[----:B------:R-:W-:Y:S01]  /*0820*/  FADD R33, R33, R0 ;  /* 0x0000000021217221 */ /* 0x000fe20000000000 */
[--C-:B------:R-:W-:Y:S01]  /*0830*/  FADD R7, R7, -R8.reuse ;  /* 0x8000000807077221 */ /* 0x100fe20000000000 */
[--C-:B------:R-:W-:Y:S01]  /*0840*/  FADD R5, R5, R8.reuse ;  /* 0x0000000805057221 */ /* 0x100fe20000000000 */
[----:B------:R-:W-:Y:S01]  /*0850*/  FADD R35, R35, R8 ;  /* 0x0000000823237221 */ /* 0x000fe20000000000 */
[--C-:B------:R-:W-:Y:S01]  /*0860*/  FADD R17, R17, -R10.reuse ;  /* 0x8000000a11117221 */ /* 0x100fe20000000000 */
[--C-:B------:R-:W-:Y:S01]  /*0870*/  FADD R13, R13, R10.reuse ;  /* 0x0000000a0d0d7221 */ /* 0x100fe20000000000 */
[----:B------:R-:W-:Y:S01]  /*0880*/  FADD R15, R15, R10 ;  /* 0x0000000a0f0f7221 */ /* 0x000fe20000000000 */
        /* <DEDUP_REMOVED lines=17> */
.L_x_109:
        /* <DEDUP_REMOVED lines=14> */
.L_x_146:


//--------------------- .text.tvmgen_default_fused_nn_contrib_conv2d_winograd_without_weight_transform_add_nn_relu_1_kernel --------------------------
	.section	.text.tvmgen_default_fused_nn_contrib_conv2d_winograd_without_weight_transform_add_nn_relu_1_kernel,"ax",@progbits
	.sectioninfo	@"SHI_REGISTERS=36"
	.align	128
        .global         tvmgen_default_fused_nn_contrib_conv2d_winograd_without_weight_transform_add_nn_relu_1_kernel
        .type           tvmgen_default_fused_nn_contrib_conv2d_winograd_without_weight_transform_add_nn_relu_1_kernel,@function
        .size           tvmgen_default_fused_nn_contrib_conv2d_winograd_without_weight_transform_add_nn_relu_1_kernel,(.L_x_147 - tvmgen_default_fused_nn_contrib_conv2d_winograd_without_weight_transform_add_nn_relu_1_kernel)
        .other          tvmgen_default_fused_nn_contrib_conv2d_winograd_without_weight_transform_add_nn_relu_1_kernel,@"STO_CUDA_ENTRY STV_DEFAULT"
tvmgen_default_fused_nn_contrib_conv2d_winograd_without_weight_transform_add_nn_relu_1_kernel:
.text.tvmgen_default_fused_nn_contrib_conv2d_winograd_without_weight_transform_add_nn_relu_1_kernel:
[----:B------:R-:W-:Y:S02]  /*0000*/  MOV R1, c[0x0][0x28] ;  /* 0x00000a0000017a02 */ /* 0x000fe40000000f00 */
[----:B------:R-:W0:Y:S01]  /*0010*/  S2R R0, SR_TID.X ;  /* 0x0000000000007919 */ /* 0x000e220000002100 */
[----:B------:R-:W-:Y:S01]  /*0020*/  MOV R6, RZ ;  /* 0x000000ff00067202 */ /* 0x000fe20000000f00 */
[----:B------:R-:W-:Y:S01]  /*0030*/  CS2R R18, SRZ ;  /* 0x0000000000127805 */ /* 0x000fe2000001ff00 */
[----:B------:R-:W-:Y:S01]  /*0040*/  MOV R4, RZ ;  /* 0x000000ff00047202 */ /* 0x000fe20000000f00 */
[----:B------:R-:W1:Y:S01]  /*0050*/  S2R R3, SR_CTAID.X ;  /* 0x0000000000037919 */ /* 0x000e620000002500 */
[----:B------:R-:W-:Y:S01]  /*0060*/  CS2R R20, SRZ ;  /* 0x0000000000147805 */ /* 0x000fe2000001ff00 */
[----:B------:R-:W-:Y:S01]  /*0070*/  ULDC.64 UR4, c[0x0][0x118] ;  /* 0x0000460000047ab9 */ /* 0x000fe20000000a00 */
[----:B------:R-:W-:Y:S01]  /*0080*/  CS2R R14, SRZ ;  /* 0x00000000000e7805 */ /* 0x000fe2000001ff00 */
[----:B0-----:R-:W-:-:S04]  /*0090*/  SHF.R.S32.HI R8, RZ, 0x1, R0 ;  /* 0x00000001ff087819 */ /* 0x001fc80000011400 */
[C---:B-1----:R-:W-:Y:S02]  /*00a0*/  LEA R9, R3.reuse, R8, 0x6 ;  /* 0x0000000803097211 */ /* 0x042fe400078e30ff */
[----:B------:R-:W-:Y:S02]  /*00b0*/  LEA R7, R3, R0, 0x1 ;  /* 0x0000000003077211 */ /* 0x000fe400078e08ff */
[----:B------:R-:W-:Y:S01]  /*00c0*/  MOV R8, RZ ;  /* 0x000000ff00087202 */ /* 0x000fe20000000f00 */
[----:B------:R-:W-:-:S05]  /*00d0*/  IMAD.HI R2, R9, 0x5397829d, RZ ;  /* 0x5397829d09027827 */ /* 0x000fca00078e02ff */
[----:B------:R-:W-:-:S04]  /*00e0*/  SHF.R.U32.HI R5, RZ, 0x1f, R2 ;  /* 0x0000001fff057819 */ /* 0x000fc80000011602 */
[----:B------:R-:W-:Y:S01]  /*00f0*/  LEA.HI.SX32 R5, R2, R5, 0x1b ;  /* 0x0000000502057211 */ /* 0x000fe200078fdaff */
[----:B------:R-:W-:-:S04]  /*0100*/  IMAD.HI R2, R7, -0x6db6db6d, R6 ;  /* 0x9249249307027827 */ /* 0x000fc800078e0206 */
[--C-:B------:R-:W-:Y:S01]  /*0110*/  IMAD R5, R5, -0x62, R9.reuse ;  /* 0xffffff9e05057824 */ /* 0x100fe200078e0209 */
[----:B------:R-:W-:Y:S01]  /*0120*/  SHF.R.U32.HI R11, RZ, 0x1f, R2 ;  /* 0x0000001fff0b7819 */ /* 0x000fe20000011602 */
[----:B------:R-:W-:-:S03]  /*0130*/  IMAD.HI R9, R9, -0x6db6db6d, R8 ;  /* 0x9249249309097827 */ /* 0x000fc600078e0208 */
[----:B------:R-:W-:Y:S01]  /*0140*/  LEA.HI.SX32 R11, R2, R11, 0x1d ;  /* 0x0000000b020b7211 */ /* 0x000fe200078feaff */
[----:B------:R-:W-:Y:S01]  /*0150*/  IMAD.HI R4, R5, -0x6db6db6d, R4 ;  /* 0x9249249305047827 */ /* 0x000fe200078e0204 */
[----:B------:R-:W-:-:S03]  /*0160*/  SHF.R.U32.HI R2, RZ, 0x1f, R9 ;  /* 0x0000001fff027819 */ /* 0x000fc60000011609 */
[----:B------:R-:W-:Y:S01]  /*0170*/  IMAD R11, R11, -0xe, R7 ;  /* 0xfffffff20b0b7824 */ /* 0x000fe200078e0207 */
[----:B------:R-:W-:-:S04]  /*0180*/  SHF.R.U32.HI R5, RZ, 0x1f, R4 ;  /* 0x0000001fff057819 */ /* 0x000fc80000011604 */
[----:B------:R-:W-:Y:S02]  /*0190*/  LEA.HI.SX32 R5, R4, R5, 0x1e ;  /* 0x0000000504057211 */ /* 0x000fe400078ff2ff */
[----:B------:R-:W-:Y:S02]  /*01a0*/  SHF.L.U32 R11, R11, 0x1, RZ ;  /* 0x000000010b0b7819 */ /* 0x000fe400000006ff */
[----:B------:R-:W-:Y:S02]  /*01b0*/  SHF.L.U32 R8, R5, 0x1, RZ ;  /* 0x0000000105087819 */ /* 0x000fe400000006ff */
[C---:B------:R-:W-:Y:S02]  /*01c0*/  IADD3 R4, R11.reuse, 0x1, RZ ;  /* 0x000000010b047810 */ /* 0x040fe40007ffe0ff */
[C---:B------:R-:W-:Y:S02]  /*01d0*/  IADD3 R5, R11.reuse, -0x1, RZ ;  /* 0xffffffff0b057810 */ /* 0x040fe40007ffe0ff */
[----:B------:R-:W-:-:S02]  /*01e0*/  ISETP.GT.U32.AND P3, PT, R11, 0x1b, PT ;  /* 0x0000001b0b00780c */ /* 0x000fc40003f64070 */
[----:B------:R-:W-:Y:S02]  /*01f0*/  IADD3 R10, R8, -0x1, RZ ;  /* 0xffffffff080a7810 */ /* 0x000fe40007ffe0ff */
[----:B------:R-:W-:Y:S02]  /*0200*/  ISETP.GT.U32.AND P2, PT, R4, 0x1b, PT ;  /* 0x0000001b0400780c */ /* 0x000fe40003f44070 */
[----:B------:R-:W-:Y:S02]  /*0210*/  ISETP.GT.U32.AND P0, PT, R5, 0x1b, PT ;  /* 0x0000001b0500780c */ /* 0x000fe40003f04070 */
[----:B------:R-:W-:Y:S02]  /*0220*/  LEA.HI.SX32 R4, R9, R2, 0x1e ;  /* 0x0000000209047211 */ /* 0x000fe400078ff2ff */
[----:B------:R-:W-:Y:S02]  /*0230*/  ISETP.GT.U32.OR P5, PT, R10, 0x1b, P3 ;  /* 0x0000001b0a00780c */ /* 0x000fe40001fa4470 */
[----:B------:R-:W-:Y:S01]  /*0240*/  ISETP.GT.U32.OR P1, PT, R8, 0x1b, P0 ;  /* 0x0000001b0800780c */ /* 0x000fe20000724470 */
[----:B------:R-:W-:Y:S01]  /*0250*/  IMAD R5, R4, 0x38, R11 ;  /* 0x0000003804057824 */ /* 0x000fe200078e020b */
[----:B------:R-:W-:-:S02]  /*0260*/  MOV R2, 0x4 ;  /* 0x0000000400027802 */ /* 0x000fc40000000f00 */
[----:B------:R-:W-:Y:S02]  /*0270*/  ISETP.GT.U32.OR P6, PT, R8, 0x1b, P3 ;  /* 0x0000001b0800780c */ /* 0x000fe40001fc4470 */
[----:B------:R-:W-:Y:S01]  /*0280*/  IADD3 R11, R11, 0x2, RZ ;  /* 0x000000020b0b7810 */ /* 0x000fe20007ffe0ff */
[----:B------:R-:W-:Y:S01]  /*0290*/  IMAD.WIDE R4, R5, R2, c[0x0][0x168] ;  /* 0x00005a0005047625 */ /* 0x000fe200078e0202 */
[----:B------:R-:W-:Y:S02]  /*02a0*/  MOV R17, RZ ;  /* 0x000000ff00117202 */ /* 0x000fe40000000f00 */
[----:B------:R-:W-:Y:S02]  /*02b0*/  ISETP.GT.U32.OR P4, PT, R10, 0x1b, P2 ;  /* 0x0000001b0a00780c */ /* 0x000fe40001784470 */
[----:B------:R0:W2:Y:S01]  /*02c0*/  @!P5 LDG.E.CONSTANT R19, [R4.64+-0x70] ;  /* 0xffff90040413d981 */ /* 0x0000a2000c1e9900 */
[----:B------:R-:W-:-:S03]  /*02d0*/  ISETP.GT.U32.OR P5, PT, R8, 0x1b, P2 ;  /* 0x0000001b0800780c */ /* 0x000fc600017a4470 */
[----:B------:R-:W3:Y:S01]  /*02e0*/  @!P1 LDG.E.CONSTANT R20, [R4.64+-0x4] ;  /* 0xfffffc0404149981 */ /* 0x000ee2000c1e9900 */
[----:B------:R-:W-:-:S03]  /*02f0*/  ISETP.GT.U32.AND P1, PT, R11, 0x1b, PT ;  /* 0x0000001b0b00780c */ /* 0x000fc60003f24070 */
[----:B------:R-:W4:Y:S01]  /*0300*/  @!P6 LDG.E.CONSTANT R17, [R4.64] ;  /* 0x000000040411e981 */ /* 0x000f22000c1e9900 */
[C---:B------:R-:W-:Y:S02]  /*0310*/  ISETP.GT.U32.OR P6, PT, R8.reuse, 0x1b, P1 ;  /* 0x0000001b0800780c */ /* 0x040fe40000fc4470 */
[----:B------:R-:W-:Y:S01]  /*0320*/  IADD3 R9, R8, 0x1, RZ ;  /* 0x0000000108097810 */ /* 0x000fe20007ffe0ff */
[----:B------:R0:W5:Y:S01]  /*0330*/  @!P4 LDG.E.CONSTANT R15, [R4.64+-0x6c] ;  /* 0xffff9404040fc981 */ /* 0x000162000c1e9900 */
[----:B------:R-:W-:-:S03]  /*0340*/  ISETP.GT.U32.OR P4, PT, R10, 0x1b, P0 ;  /* 0x0000001b0a00780c */ /* 0x000fc60000784470 */
[----:B------:R-:W2:Y:S01]  /*0350*/  @!P5 LDG.E.CONSTANT R21, [R4.64+0x4] ;  /* 0x000004040415d981 */ /* 0x000ea2000c1e9900 */
[----:B------:R-:W-:-:S05]  /*0360*/  ISETP.GT.U32.OR P5, PT, R9, 0x1b, P0 ;  /* 0x0000001b0900780c */ /* 0x000fca00007a4470 */
[----:B------:R-:W0:Y:S01]  /*0370*/  @!P6 LDG.E.CONSTANT R18, [R4.64+0x8] ;  /* 0x000008040412e981 */ /* 0x000e22000c1e9900 */
[C---:B------:R-:W-:Y:S02]  /*0380*/  ISETP.GT.U32.OR P6, PT, R9.reuse, 0x1b, P3 ;  /* 0x0000001b0900780c */ /* 0x040fe40001fc4470 */
[----:B------:R-:W-:Y:S01]  /*0390*/  MOV R7, RZ ;  /* 0x000000ff00077202 */ /* 0x000fe20000000f00 */
[----:B------:R-:W5:Y:S04]  /*03a0*/  @!P4 LDG.E.CONSTANT R16, [R4.64+-0x74] ;  /* 0xffff8c040410c981 */ /* 0x000f68000c1e9900 */
[----:B------:R0:W5:Y:S01]  /*03b0*/  @!P5 LDG.E.CONSTANT R14, [R4.64+0x6c] ;  /* 0x00006c04040ed981 */ /* 0x000162000c1e9900 */
[----:B------:R-:W-:Y:S02]  /*03c0*/  ISETP.GT.U32.OR P5, PT, R9, 0x1b, P2 ;  /* 0x0000001b0900780c */ /* 0x000fe400017a4470 */
[----:B------:R-:W-:-:S03]  /*03d0*/  MOV R6, RZ ;  /* 0x000000ff00067202 */ /* 0x000fc60000000f00 */
[----:B------:R0:W5:Y:S01]  /*03e0*/  @!P6 LDG.E.CONSTANT R7, [R4.64+0x70] ;  /* 0x000070040407e981 */ /* 0x000162000c1e9900 */
[----:B------:R-:W-:Y:S02]  /*03f0*/  ISETP.GT.U32.OR P6, PT, R10, 0x1b, P1 ;  /* 0x0000001b0a00780c */ /* 0x000fe40000fc4470 */
[----:B------:R-:W-:-:S04]  /*0400*/  IADD3 R10, R8, 0x2, RZ ;  /* 0x00000002080a7810 */ /* 0x000fc80007ffe0ff */
[C---:B------:R-:W-:Y:S01]  /*0410*/  ISETP.GT.U32.OR P0, PT, R10.reuse, 0x1b, P0 ;  /* 0x0000001b0a00780c */ /* 0x040fe20000704470 */
[----:B------:R0:W5:Y:S01]  /*0420*/  @!P5 LDG.E.CONSTANT R6, [R4.64+0x74] ;  /* 0x000074040406d981 */ /* 0x000162000c1e9900 */
[C---:B------:R-:W-:Y:S02]  /*0430*/  ISETP.GT.U32.OR P3, PT, R10.reuse, 0x1b, P3 ;  /* 0x0000001b0a00780c */ /* 0x040fe40001f64470 */
[----:B------:R-:W-:Y:S02]  /*0440*/  ISETP.GT.U32.OR P5, PT, R9, 0x1b, P1 ;  /* 0x0000001b0900780c */ /* 0x000fe40000fa4470 */
[----:B------:R-:W-:Y:S02]  /*0450*/  MOV R9, RZ ;  /* 0x000000ff00097202 */ /* 0x000fe40000000f00 */
[C---:B------:R-:W-:Y:S02]  /*0460*/  ISETP.GT.U32.OR P2, PT, R10.reuse, 0x1b, P2 ;  /* 0x0000001b0a00780c */ /* 0x040fe40001744470 */
[----:B------:R-:W-:Y:S01]  /*0470*/  ISETP.GT.U32.OR P1, PT, R10, 0x1b, P1 ;  /* 0x0000001b0a00780c */ /* 0x000fe20000f24470 */
[----:B------:R-:W-:Y:S01]  /*0480*/  CS2R R12, SRZ ;  /* 0x00000000000c7805 */ /* 0x000fe2000001ff00 */
[----:B------:R0:W5:Y:S01]  /*0490*/  @!P6 LDG.E.CONSTANT R9, [R4.64+-0x68] ;  /* 0xffff98040409e981 */ /* 0x000162000c1e9900 */
[----:B------:R-:W-:Y:S01]  /*04a0*/  CS2R R10, SRZ ;  /* 0x00000000000a7805 */ /* 0x000fe2000001ff00 */
[----:B------:R-:W-:-:S03]  /*04b0*/  MOV R8, RZ ;  /* 0x000000ff00087202 */ /* 0x000fc60000000f00 */
[----:B------:R0:W5:Y:S04]  /*04c0*/  @!P0 LDG.E.CONSTANT R13, [R4.64+0xdc] ;  /* 0x0000dc04040d8981 */ /* 0x000168000c1e9900 */
[----:B------:R0:W5:Y:S04]  /*04d0*/  @!P3 LDG.E.CONSTANT R12, [R4.64+0xe0] ;  /* 0x0000e004040cb981 */ /* 0x000168000c1e9900 */
[----:B------:R0:W5:Y:S04]  /*04e0*/  @!P2 LDG.E.CONSTANT R11, [R4.64+0xe4] ;  /* 0x0000e404040ba981 */ /* 0x000168000c1e9900 */
[----:B------:R0:W5:Y:S04]  /*04f0*/  @!P5 LDG.E.CONSTANT R8, [R4.64+0x78] ;  /* 0x000078040408d981 */ /* 0x000168000c1e9900 */
[----:B------:R0:W5:Y:S01]  /*0500*/  @!P1 LDG.E.CONSTANT R10, [R4.64+0xe8] ;  /* 0x0000e804040a9981 */ /* 0x000162000c1e9900 */
[----:B------:R-:W-:-:S02]  /*0510*/  MOV R22, RZ ;  /* 0x000000ff00167202 */ /* 0x000fc40000000f00 */
[----:B------:R-:W-:-:S05]  /*0520*/  LEA R3, R3, R0, 0x7 ;  /* 0x0000000003037211 */ /* 0x000fca00078e38ff */
[----:B------:R-:W-:Y:S01]  /*0530*/  IMAD.WIDE R2, R3, R2, c[0x0][0x160] ;  /* 0x0000580003027625 */ /* 0x000fe200078e0202 */
[----:B---3--:R-:W-:Y:S01]  /*0540*/  FADD R0, RZ, -R20 ;  /* 0x80000014ff007221 */ /* 0x008fe20000000000 */
[----:B----4-:R-:W-:-:S04]  /*0550*/  FADD R24, RZ, -R17 ;  /* 0x80000011ff187221 */ /* 0x010fc80000000000 */
[----:B--2---:R-:W-:Y:S01]  /*0560*/  FADD R26, R24, R21 ;  /* 0x00000015181a7221 */ /* 0x004fe20000000000 */
[----:B-----5:R-:W-:Y:S01]  /*0570*/  @!P4 FADD R22, RZ, R16 ;  /* 0x00000010ff16c221 */ /* 0x020fe20000000000 */
[----:B------:R-:W-:Y:S01]  /*0580*/  FADD R16, RZ, R20 ;  /* 0x00000014ff107221 */ /* 0x000fe20000000000 */
[----:B------:R-:W-:Y:S01]  /*0590*/  FADD R20, RZ, R17 ;  /* 0x00000011ff147221 */ /* 0x000fe20000000000 */
[--C-:B------:R-:W-:Y:S01]  /*05a0*/  FADD R17, R0, R21.reuse ;  /* 0x0000001500117221 */ /* 0x100fe20000000000 */
[--C-:B------:R-:W-:Y:S01]  /*05b0*/  FADD R0, R24, -R21.reuse ;  /* 0x8000001518007221 */ /* 0x100fe20000000000 */
[--C-:B------:R-:W-:Y:S01]  /*05c0*/  FADD R23, R16, -R21.reuse ;  /* 0x8000001510177221 */ /* 0x100fe20000000000 */
[C-C-:B0-----:R-:W-:Y:S01]  /*05d0*/  FADD R4, R20.reuse, -R18.reuse ;  /* 0x8000001214047221 */ /* 0x141fe20000000000 */
[C-C-:B------:R-:W-:Y:S01]  /*05e0*/  FADD R16, R20.reuse, -R21.reuse ;  /* 0x8000001514107221 */ /* 0x140fe20000000000 */
[----:B------:R-:W-:Y:S01]  /*05f0*/  FADD R28, R20, R21 ;  /* 0x00000015141c7221 */ /* 0x000fe20000000000 */
[----:B------:R-:W-:Y:S01]  /*0600*/  FADD R18, R24, R18 ;  /* 0x0000001218127221 */ /* 0x000fe20000000000 */
[--C-:B------:R-:W-:Y:S01]  /*0610*/  FADD R24, RZ, R19.reuse ;  /* 0x00000013ff187221 */ /* 0x100fe20000000000 */
[----:B------:R-:W-:Y:S01]  /*0620*/  FADD R20, RZ, -R19 ;  /* 0x80000013ff147221 */ /* 0x000fe20000000000 */
[----:B------:R-:W-:-:S02]  /*0630*/  FADD R5, -R15, R22 ;  /* 0x000000160f057221 */ /* 0x000fc40000000100 */
[--C-:B------:R-:W-:Y:S01]  /*0640*/  FADD R24, R24, R15.reuse ;  /* 0x0000000f18187221 */ /* 0x100fe20000000000 */
[----:B------:R-:W-:Y:S01]  /*0650*/  FADD R22, R20, R15 ;  /* 0x0000000f14167221 */ /* 0x000fe20000000000 */
[--C-:B------:R-:W-:Y:S01]  /*0660*/  FADD R27, R23, R14.reuse ;  /* 0x0000000e171b7221 */ /* 0x100fe20000000000 */
[--C-:B------:R-:W-:Y:S01]  /*0670*/  FADD R5, R5, -R14.reuse ;  /* 0x8000000e05057221 */ /* 0x100fe20000000000 */
[----:B------:R-:W-:Y:S01]  /*0680*/  FADD R21, R17, R14 ;  /* 0x0000000e11157221 */ /* 0x000fe20000000000 */
[--C-:B------:R-:W-:Y:S01]  /*0690*/  FADD R29, R26, -R7.reuse ;  /* 0x800000071a1d7221 */ /* 0x100fe20000000000 */
[--C-:B------:R-:W-:Y:S01]  /*06a0*/  FADD R31, R28, R7.reuse ;  /* 0x000000071c1f7221 */ /* 0x100fe20000000000 */
[--C-:B------:R-:W-:Y:S01]  /*06b0*/  FADD R23, R16, -R7.reuse ;  /* 0x8000000710177221 */ /* 0x100fe20000000000 */
[--C-:B------:R-:W-:Y:S01]  /*06c0*/  FADD R25, R0, R7.reuse ;  /* 0x0000000700197221 */ /* 0x100fe20000000000 */
[--C-:B------:R-:W-:Y:S01]  /*06d0*/  FADD R15, R22, R7.reuse ;  /* 0x00000007160f7221 */ /* 0x100fe20000000000 */
[----:B------:R-:W-:Y:S01]  /*06e0*/  FADD R19, R24, -R7 ;  /* 0x8000000718137221 */ /* 0x000fe20000000000 */
[--C-:B------:R-:W-:Y:S01]  /*06f0*/  FADD R5, R5, R6.reuse ;  /* 0x0000000605057221 */ /* 0x100fe20000000000 */
[--C-:B------:R-:W-:Y:S01]  /*0700*/  FADD R21, R21, -R6.reuse ;  /* 0x8000000615157221 */ /* 0x100fe20000000000 */
[--C-:B------:R-:W-:Y:S01]  /*0710*/  FADD R27, R27, -R6.reuse ;  /* 0x800000061b1b7221 */ /* 0x100fe20000000000 */
[----:B------:R-:W-:Y:S01]  /*0720*/  FADD R20, R20, R9 ;  /* 0x0000000914147221 */ /* 0x000fe20000000000 */
[--C-:B------:R-:W-:Y:S01]  /*0730*/  FADD R23, R23, R6.reuse ;  /* 0x0000000617177221 */ /* 0x100fe20000000000 */
[--C-:B------:R-:W-:Y:S01]  /*0740*/  FADD R25, R25, R6.reuse ;  /* 0x0000000619197221 */ /* 0x100fe20000000000 */
[--C-:B------:R-:W-:Y:S01]  /*0750*/  FADD R29, R29, R6.reuse ;  /* 0x000000061d1d7221 */ /* 0x100fe20000000000 */
[--C-:B------:R-:W-:Y:S01]  /*0760*/  FADD R31, R31, R6.reuse ;  /* 0x000000061f1f7221 */ /* 0x100fe20000000000 */
[--C-:B------:R-:W-:Y:S01]  /*0770*/  FADD R15, R15, -R6.reuse ;  /* 0x800000060f0f7221 */ /* 0x100fe20000000000 */
[----:B------:R-:W-:Y:S01]  /*0780*/  FADD R19, R19, -R6 ;  /* 0x8000000613137221 */ /* 0x000fe20000000000 */
[--C-:B------:R-:W-:Y:S01]  /*0790*/  FADD R9, R4, -R7.reuse ;  /* 0x8000000704097221 */ /* 0x100fe20000000000 */
[----:B------:R-:W-:Y:S01]  /*07a0*/  FADD R33, R18, -R7 ;  /* 0x8000000712217221 */ /* 0x000fe20000000000 */
[----:B------:R-:W-:Y:S01]  /*07b0*/  FADD R6, R17, R13 ;  /* 0x0000000d11067221 */ /* 0x000fe20000000000 */
[--C-:B------:R-:W-:Y:S01]  /*07c0*/  FADD R16, R16, -R12.reuse ;  /* 0x8000000c10107221 */ /* 0x100fe20000000000 */
[----:B------:R-:W-:Y:S01]  /*07d0*/  FADD R7, R20, R7 ;  /* 0x0000000714077221 */ /* 0x000fe20000000000 */
[--C-:B------:R-:W-:Y:S01]  /*07e0*/  FADD R0, R0, R12.reuse ;  /* 0x0000000c00007221 */ /* 0x100fe20000000000 */
[----:B------:R-:W-:Y:S01]  /*07f0*/  FADD R17, R4, -R12 ;  /* 0x8000000c04117221 */ /* 0x000fe20000000000 */
[----:B------:R0:W-:Y:S01]  /*0800*/  STG.E [R2.64], R5 ;  /* 0x0000000502007986 */ /* 0x0001e2000c101904 */
[--C-:B------:R-:W-:Y:S01]  /*0810*/  FADD R13, R16, R11.reuse ;  /* 0x0000000b100d7221 */ /* 0x100fe20000000000 */
[--C-:B------:R-:W-:Y:S01]  /*0820*/  FADD R9, R9, R8.reuse ;  /* 0x0000000809097221 */ /* 0x100fe20000000000 */
[--C-:B------:R-:W-:Y:S01]  /*0830*/  FADD R33, R33, R8.reuse ;  /* 0x0000000821217221 */ /* 0x100fe20000000000 */
[----:B------:R-:W-:Y:S01]  /*0840*/  FADD R7, R7, -R8 ;  /* 0x8000000807077221 */ /* 0x000fe20000000000 */
[----:B------:R-:W-:Y:S01]  /*0850*/  FADD R17, R17, R10 ;  /* 0x0000000a11117221 */ /* 0x000fe20000000000 */
[--C-:B0-----:R-:W-:Y:S01]  /*0860*/  FADD R5, R6, -R11.reuse ;  /* 0x8000000b06057221 */ /* 0x101fe20000000000 */
        /* <DEDUP_REMOVED lines=17> */
.L_x_110:
        /* <DEDUP_REMOVED lines=16> */
.L_x_147:


//--------------------- .nv.shared.tvmgen_default_fused_nn_conv2d_add_3_kernel --------------------------
	.section	.nv.shared.tvmgen_default_fused_nn_conv2d_add_3_kernel,"aw",@nobits
	.sectionflags	@""
	.align	4
.nv.shared.tvmgen_default_fused_nn_conv2d_add_3_kernel:
	.zero		4512


//--------------------- .nv.shared.tvmgen_default_fused_nn_conv2d_add_add_nn_relu_3_kernel --------------------------
	.section	.nv.shared.tvmgen_default_fused_nn_conv2d_add_add_nn_relu_3_kernel,"aw",@nobits
	.sectionflags	@""
	.align	4
.nv.shared.tvmgen_default_fused_nn_conv2d_add_add_nn_relu_3_kernel:
	.zero		5184


//--------------------- .nv.shared.tvmgen_default_fused_nn_conv2d_add_nn_relu_1_kernel --------------------------
	.section	.nv.shared.tvmgen_default_fused_nn_conv2d_add_nn_relu_1_kernel,"aw",@nobits
	.sectionflags	@""
	.align	4
.nv.shared.tvmgen_default_fused_nn_conv2d_add_nn_relu_1_kernel:
	.zero		7680


//--------------------- .nv.shared.tvmgen_default_fused_nn_conv2d_add_2_kernel --------------------------
	.section	.nv.shared.tvmgen_default_fused_nn_conv2d_add_2_kernel,"aw",@nobits
	.sectionflags	@""
	.align	4
.nv.shared.tvmgen_default_fused_nn_conv2d_add_2_kernel:
	.zero		3616


//--------------------- .nv.shared.tvmgen_default_fused_nn_conv2d_add_nn_relu_9_kernel --------------------------
	.section	.nv.shared.tvmgen_default_fused_nn_conv2d_add_nn_relu_9_kernel,"aw",@nobits
	.sectionflags	@""
	.align	4
.nv.shared.tvmgen_default_fused_nn_conv2d_add_nn_relu_9_kernel:
	.zero		3840


//--------------------- .nv.shared.tvmgen_default_fused_nn_dense_add_kernel --------------------------
	.section	.nv.shared.tvmgen_default_fused_nn_dense_add_kernel,"aw",@nobits
	.sectionflags	@""
	.align	4
.nv.shared.tvmgen_default_fused_nn_dense_add_kernel:
	.zero		16


//--------------------- .nv.shared.tvmgen_default_fused_nn_conv2d_add_add_nn_relu_kernel --------------------------
	.section	.nv.shared.tvmgen_default_fused_nn_conv2d_add_add_nn_relu_kernel,"aw",@nobits
	.sectionflags	@""
	.align	4
.nv.shared.tvmgen_default_fused_nn_conv2d_add_add_nn_relu_kernel:
	.zero		11264


//--------------------- .nv.shared.tvmgen_default_fused_nn_conv2d_add_nn_relu_10_kernel --------------------------
	.section	.nv.shared.tvmgen_default_fused_nn_conv2d_add_nn_relu_10_kernel,"aw",@nobits
	.sectionflags	@""
	.align	4
.nv.shared.tvmgen_default_fused_nn_conv2d_add_nn_relu_10_kernel:
	.zero		6408


//--------------------- .nv.shared.tvmgen_default_fused_nn_conv2d_add_nn_relu_6_kernel --------------------------
	.section	.nv.shared.tvmgen_default_fused_nn_conv2d_add_nn_relu_6_kernel,"aw",@nobits
	.sectionflags	@""
	.align	4
.nv.shared.tvmgen_default_fused_nn_conv2d_add_nn_relu_6_kernel:
	.zero		7680


//--------------------- .nv.shared.tvmgen_default_fused_nn_conv2d_add_nn_relu_4_kernel --------------------------
	.section	.nv.shared.tvmgen_default_fused_nn_conv2d_add_nn_relu_4_kernel,"aw",@nobits
	.sectionflags	@""
	.align	4
.nv.shared.tvmgen_default_fused_nn_conv2d_add_nn_relu_4_kernel:
	.zero		6888


//--------------------- .nv.shared.tvmgen_default_fused_nn_conv2d_add_kernel --------------------------
	.section	.nv.shared.tvmgen_default_fused_nn_conv2d_add_kernel,"aw",@nobits
	.sectionflags	@""
	.align	4
.nv.shared.tvmgen_default_fused_nn_conv2d_add_kernel:
	.zero		11264


//--------------------- .nv.shared.tvmgen_default_fused_nn_contrib_conv2d_winograd_without_weight_transform_add_nn_relu_kernel_1 --------------------------
	.section	.nv.shared.tvmgen_default_fused_nn_contrib_conv2d_winograd_without_weight_transform_add_nn_relu_kernel_1,"aw",@nobits
	.sectionflags	@""
	.align	4
.nv.shared.tvmgen_default_fused_nn_contrib_conv2d_winograd_without_weight_transform_add_nn_relu_kernel_1:
	.zero		7296


//--------------------- .nv.shared.tvmgen_default_fused_nn_conv2d_add_add_nn_relu_1_kernel --------------------------
	.section	.nv.shared.tvmgen_default_fused_nn_conv2d_add_add_nn_relu_1_kernel,"aw",@nobits
	.sectionflags	@""
	.align	4
.nv.shared.tvmgen_default_fused_nn_conv2d_add_add_nn_relu_1_kernel:
	.zero		7680


//--------------------- .nv.shared.tvmgen_default_fused_nn_contrib_conv2d_winograd_without_weight_transform_add_nn_relu_3_kernel_1 --------------------------
	.section	.nv.shared.tvmgen_default_fused_nn_contrib_conv2d_winograd_without_weight_transform_add_nn_relu_3_kernel_1,"aw",@nobits
	.sectionflags	@""
	.align	4
.nv.shared.tvmgen_default_fused_nn_contrib_conv2d_winograd_without_weight_transform_add_nn_relu_3_kernel_1:
	.zero		5120


//--------------------- .nv.shared.tvmgen_default_fused_nn_conv2d_add_nn_relu_3_kernel --------------------------
	.section	.nv.shared.tvmgen_default_fused_nn_conv2d_add_nn_relu_3_kernel,"aw",@nobits
	.sectionflags	@""
	.align	4
.nv.shared.tvmgen_default_fused_nn_conv2d_add_nn_relu_3_kernel:
	.zero		4608


//--------------------- .nv.shared.tvmgen_default_fused_nn_conv2d_add_nn_relu_kernel --------------------------
	.section	.nv.shared.tvmgen_default_fused_nn_conv2d_add_nn_relu_kernel,"aw",@nobits
	.sectionflags	@""
	.align	4
.nv.shared.tvmgen_default_fused_nn_conv2d_add_nn_relu_kernel:
	.zero		2708


//--------------------- .nv.shared.tvmgen_default_fused_nn_conv2d_add_nn_relu_7_kernel --------------------------
	.section	.nv.shared.tvmgen_default_fused_nn_conv2d_add_nn_relu_7_kernel,"aw",@nobits
	.sectionflags	@""
	.align	4
.nv.shared.tvmgen_default_fused_nn_conv2d_add_nn_relu_7_kernel:
	.zero		4044


//--------------------- .nv.shared.tvmgen_default_fused_nn_conv2d_add_nn_relu_5_kernel --------------------------
	.section	.nv.shared.tvmgen_default_fused_nn_conv2d_add_nn_relu_5_kernel,"aw",@nobits
	.sectionflags	@""
	.align	4
.nv.shared.tvmgen_default_fused_nn_conv2d_add_nn_relu_5_kernel:
	.zero		2816


//--------------------- .nv.shared.tvmgen_default_fused_nn_conv2d_add_nn_relu_11_kernel --------------------------
	.section	.nv.shared.tvmgen_default_fused_nn_conv2d_add_nn_relu_11_kernel,"aw",@nobits
	.sectionflags	@""
	.align	4
.nv.shared.tvmgen_default_fused_nn_conv2d_add_nn_relu_11_kernel:
	.zero		2496


//--------------------- .nv.shared.tvmgen_default_fused_nn_conv2d_add_add_nn_relu_2_kernel --------------------------
	.section	.nv.shared.tvmgen_default_fused_nn_conv2d_add_add_nn_relu_2_kernel,"aw",@nobits
	.sectionflags	@""
	.align	4
.nv.shared.tvmgen_default_fused_nn_conv2d_add_add_nn_relu_2_kernel:
	.zero		2944


//--------------------- .nv.shared.tvmgen_default_fused_nn_conv2d_add_1_kernel --------------------------
	.section	.nv.shared.tvmgen_default_fused_nn_conv2d_add_1_kernel,"aw",@nobits
	.sectionflags	@""
	.align	4
.nv.shared.tvmgen_default_fused_nn_conv2d_add_1_kernel:
	.zero		5856


//--------------------- .nv.shared.tvmgen_default_fused_nn_conv2d_add_nn_relu_2_kernel --------------------------
	.section	.nv.shared.tvmgen_default_fused_nn_conv2d_add_nn_relu_2_kernel,"aw",@nobits
	.sectionflags	@""
	.align	4
.nv.shared.tvmgen_default_fused_nn_conv2d_add_nn_relu_2_kernel:
	.zero		5632


//--------------------- .nv.shared.tvmgen_default_fused_nn_conv2d_add_nn_relu_8_kernel --------------------------
	.section	.nv.shared.tvmgen_default_fused_nn_conv2d_add_nn_relu_8_kernel,"aw",@nobits
	.sectionflags	@""
	.align	4
.nv.shared.tvmgen_default_fused_nn_conv2d_add_nn_relu_8_kernel:
	.zero		3840


//--------------------- .nv.shared.tvmgen_default_fused_nn_contrib_conv2d_winograd_without_weight_transform_add_nn_relu_2_kernel_1 --------------------------
	.section	.nv.shared.tvmgen_default_fused_nn_contrib_conv2d_winograd_without_weight_transform_add_nn_relu_2_kernel_1,"aw",@nobits
	.sectionflags	@""
	.align	4
.nv.shared.tvmgen_default_fused_nn_contrib_conv2d_winograd_without_weight_transform_add_nn_relu_2_kernel_1:
	.zero		2080


//--------------------- .nv.shared.tvmgen_default_fused_nn_contrib_conv2d_winograd_without_weight_transform_add_nn_relu_1_kernel_1 --------------------------
	.section	.nv.shared.tvmgen_default_fused_nn_contrib_conv2d_winograd_without_weight_transform_add_nn_relu_1_kernel_1,"aw",@nobits
	.sectionflags	@""
	.align	4
.nv.shared.tvmgen_default_fused_nn_contrib_conv2d_winograd_without_weight_transform_add_nn_relu_1_kernel_1:
	.zero		8320
